	.target	sm_100a

	.elftype	@"ET_EXEC"


//--------------------- .note.nv.tkinfo           --------------------------
	.section	.note.nv.tkinfo,"",@"SHT_NOTE"
	.sectionflags	@"SHF_NOTE_NV_TKINFO"
	.tkinfo
        /*0018*/ 	.word	0x00000002
        /*0030*/ 	.string	""
        /*0030*/ 	.string	"ptxas"
        /*0030*/ 	.string	"Cuda compilation tools, release 13.0, V13.0.88"
        /*0030*/ 	.string	"Build cuda_13.0.r13.0/compiler.36424714_0"
        /*0030*/ 	.string	"-arch sm_100a -m 64 "



//--------------------- .note.nv.cuinfo           --------------------------
	.section	.note.nv.cuinfo,"",@"SHT_NOTE"
	.sectionflags	@"SHF_NOTE_NV_CUINFO"
        /*0018*/ 	.short	0x0002
        /*001a*/ 	.short	0x0064
        /*001c*/ 	.short	0x0082
	.zero		2


//--------------------- .nv.info                  --------------------------
	.section	.nv.info,"",@"SHT_CUDA_INFO"
	.align	4


	//----- nvinfo : EIATTR_REGCOUNT
	.align		4
        /*0000*/ 	.byte	0x04, 0x2f
        /*0002*/ 	.short	(.L_39 - .L_38)
	.align		4
.L_38:
        /*0004*/ 	.word	index@(_ZN2at6native51_GLOBAL__N__eebb21b7_18_MultiMarginLoss_cu_b86932df30MultiMarginLoss_forward_kernelILi1EdEEvPT0_PKS3_PKlS6_iibS3_)
        /*0008*/ 	.word	0x00000020


	//----- nvinfo : EIATTR_FRAME_SIZE
	.align		4
.L_39:
        /*000c*/ 	.byte	0x04, 0x11
        /*000e*/ 	.short	(.L_41 - .L_40)
	.align		4
.L_40:
        /*0010*/ 	.word	index@($__internal_3_$__cuda_sm20_div_rn_f64_full)
        /*0014*/ 	.word	0x00000000


	//----- nvinfo : EIATTR_FRAME_SIZE
	.align		4
.L_41:
        /*0018*/ 	.byte	0x04, 0x11
        /*001a*/ 	.short	(.L_43 - .L_42)
	.align		4
.L_42:
        /*001c*/ 	.word	index@(_ZN2at6native51_GLOBAL__N__eebb21b7_18_MultiMarginLoss_cu_b86932df30MultiMarginLoss_forward_kernelILi1EdEEvPT0_PKS3_PKlS6_iibS3_)
        /*0020*/ 	.word	0x00000000


	//----- nvinfo : EIATTR_REGCOUNT
	.align		4
.L_43:
        /*0024*/ 	.byte	0x04, 0x2f
        /*0026*/ 	.short	(.L_45 - .L_44)
	.align		4
.L_44:
        /*0028*/ 	.word	index@(_ZN2at6native51_GLOBAL__N__eebb21b7_18_MultiMarginLoss_cu_b86932df30MultiMarginLoss_forward_kernelILi2EdEEvPT0_PKS3_PKlS6_iibS3_)
        /*002c*/ 	.word	0x00000020


	//----- nvinfo : EIATTR_FRAME_SIZE
	.align		4
.L_45:
        /*0030*/ 	.byte	0x04, 0x11
        /*0032*/ 	.short	(.L_47 - .L_46)
	.align		4
.L_46:
        /*0034*/ 	.word	index@($__internal_2_$__cuda_sm20_div_rn_f64_full)
        /*0038*/ 	.word	0x00000000


	//----- nvinfo : EIATTR_FRAME_SIZE
	.align		4
.L_47:
        /*003c*/ 	.byte	0x04, 0x11
        /*003e*/ 	.short	(.L_49 - .L_48)
	.align		4
.L_48:
        /*0040*/ 	.word	index@(_ZN2at6native51_GLOBAL__N__eebb21b7_18_MultiMarginLoss_cu_b86932df30MultiMarginLoss_forward_kernelILi2EdEEvPT0_PKS3_PKlS6_iibS3_)
        /*0044*/ 	.word	0x00000000


	//----- nvinfo : EIATTR_REGCOUNT
	.align		4
.L_49:
        /*0048*/ 	.byte	0x04, 0x2f
        /*004a*/ 	.short	(.L_51 - .L_50)
	.align		4
.L_50:
        /*004c*/ 	.word	index@(_ZN2at6native51_GLOBAL__N__eebb21b7_18_MultiMarginLoss_cu_b86932df30MultiMarginLoss_forward_kernelILi1EfEEvPT0_PKS3_PKlS6_iibS3_)
        /*0050*/ 	.word	0x00000020


	//----- nvinfo : EIATTR_FRAME_SIZE
	.align		4
.L_51:
        /*0054*/ 	.byte	0x04, 0x11
        /*0056*/ 	.short	(.L_53 - .L_52)
	.align		4
.L_52:
        /*0058*/ 	.word	index@(_ZN2at6native51_GLOBAL__N__eebb21b7_18_MultiMarginLoss_cu_b86932df30MultiMarginLoss_forward_kernelILi1EfEEvPT0_PKS3_PKlS6_iibS3_)
        /*005c*/ 	.word	0x00000000


	//----- nvinfo : EIATTR_REGCOUNT
	.align		4
.L_53:
        /*0060*/ 	.byte	0x04, 0x2f
        /*0062*/ 	.short	(.L_55 - .L_54)
	.align		4
.L_54:
        /*0064*/ 	.word	index@(_ZN2at6native51_GLOBAL__N__eebb21b7_18_MultiMarginLoss_cu_b86932df30MultiMarginLoss_forward_kernelILi2EfEEvPT0_PKS3_PKlS6_iibS3_)
        /*0068*/ 	.word	0x00000020


	//----- nvinfo : EIATTR_FRAME_SIZE
	.align		4
.L_55:
        /*006c*/ 	.byte	0x04, 0x11
        /*006e*/ 	.short	(.L_57 - .L_56)
	.align		4
.L_56:
        /*0070*/ 	.word	index@(_ZN2at6native51_GLOBAL__N__eebb21b7_18_MultiMarginLoss_cu_b86932df30MultiMarginLoss_forward_kernelILi2EfEEvPT0_PKS3_PKlS6_iibS3_)
        /*0074*/ 	.word	0x00000000


	//----- nvinfo : EIATTR_REGCOUNT
	.align		4
.L_57:
        /*0078*/ 	.byte	0x04, 0x2f
        /*007a*/ 	.short	(.L_59 - .L_58)
	.align		4
.L_58:
        /*007c*/ 	.word	index@(_ZN2at6native51_GLOBAL__N__eebb21b7_18_MultiMarginLoss_cu_b86932df30MultiMarginLoss_forward_kernelILi1EN3c104HalfEEEvPT0_PKS5_PKlS8_iibS5_)
        /*0080*/ 	.word	0x0000001a


	//----- nvinfo : EIATTR_FRAME_SIZE
	.align		4
.L_59:
        /*0084*/ 	.byte	0x04, 0x11
        /*0086*/ 	.short	(.L_61 - .L_60)
	.align		4
.L_60:
        /*0088*/ 	.word	index@(_ZN2at6native51_GLOBAL__N__eebb21b7_18_MultiMarginLoss_cu_b86932df30MultiMarginLoss_forward_kernelILi1EN3c104HalfEEEvPT0_PKS5_PKlS8_iibS5_)
        /*008c*/ 	.word	0x00000000


	//----- nvinfo : EIATTR_REGCOUNT
	.align		4
.L_61:
        /*0090*/ 	.byte	0x04, 0x2f
        /*0092*/ 	.short	(.L_63 - .L_62)
	.align		4
.L_62:
        /*0094*/ 	.word	index@(_ZN2at6native51_GLOBAL__N__eebb21b7_18_MultiMarginLoss_cu_b86932df30MultiMarginLoss_forward_kernelILi2EN3c104HalfEEEvPT0_PKS5_PKlS8_iibS5_)
        /*0098*/ 	.word	0x0000001a


	//----- nvinfo : EIATTR_FRAME_SIZE
	.align		4
.L_63:
        /*009c*/ 	.byte	0x04, 0x11
        /*009e*/ 	.short	(.L_65 - .L_64)
	.align		4
.L_64:
        /*00a0*/ 	.word	index@(_ZN2at6native51_GLOBAL__N__eebb21b7_18_MultiMarginLoss_cu_b86932df30MultiMarginLoss_forward_kernelILi2EN3c104HalfEEEvPT0_PKS5_PKlS8_iibS5_)
        /*00a4*/ 	.word	0x00000000


	//----- nvinfo : EIATTR_REGCOUNT
	.align		4
.L_65:
        /*00a8*/ 	.byte	0x04, 0x2f
        /*00aa*/ 	.short	(.L_67 - .L_66)
	.align		4
.L_66:
        /*00ac*/ 	.word	index@(_ZN2at6native51_GLOBAL__N__eebb21b7_18_MultiMarginLoss_cu_b86932df30MultiMarginLoss_forward_kernelILi1EN3c108BFloat16EEEvPT0_PKS5_PKlS8_iibS5_)
        /*00b0*/ 	.word	0x0000001a


	//----- nvinfo : EIATTR_FRAME_SIZE
	.align		4
.L_67:
        /*00b4*/ 	.byte	0x04, 0x11
        /*00b6*/ 	.short	(.L_69 - .L_68)
	.align		4
.L_68:
        /*00b8*/ 	.word	index@(_ZN2at6native51_GLOBAL__N__eebb21b7_18_MultiMarginLoss_cu_b86932df30MultiMarginLoss_forward_kernelILi1EN3c108BFloat16EEEvPT0_PKS5_PKlS8_iibS5_)
        /*00bc*/ 	.word	0x00000000


	//----- nvinfo : EIATTR_REGCOUNT
	.align		4
.L_69:
        /*00c0*/ 	.byte	0x04, 0x2f
        /*00c2*/ 	.short	(.L_71 - .L_70)
	.align		4
.L_70:
        /*00c4*/ 	.word	index@(_ZN2at6native51_GLOBAL__N__eebb21b7_18_MultiMarginLoss_cu_b86932df30MultiMarginLoss_forward_kernelILi2EN3c108BFloat16EEEvPT0_PKS5_PKlS8_iibS5_)
        /*00c8*/ 	.word	0x0000001a


	//----- nvinfo : EIATTR_FRAME_SIZE
	.align		4
.L_71:
        /*00cc*/ 	.byte	0x04, 0x11
        /*00ce*/ 	.short	(.L_73 - .L_72)
	.align		4
.L_72:
        /*00d0*/ 	.word	index@(_ZN2at6native51_GLOBAL__N__eebb21b7_18_MultiMarginLoss_cu_b86932df30MultiMarginLoss_forward_kernelILi2EN3c108BFloat16EEEvPT0_PKS5_PKlS8_iibS5_)
        /*00d4*/ 	.word	0x00000000


	//----- nvinfo : EIATTR_REGCOUNT
	.align		4
.L_73:
        /*00d8*/ 	.byte	0x04, 0x2f
        /*00da*/ 	.short	(.L_75 - .L_74)
	.align		4
.L_74:
        /*00dc*/ 	.word	index@(_ZN2at6native51_GLOBAL__N__eebb21b7_18_MultiMarginLoss_cu_b86932df31MultiMarginLoss_backward_kernelILi1EdEEvPT0_PKS3_S6_PKlS6_iibS3_b)
        /*00e0*/ 	.word	0x0000001a


	//----- nvinfo : EIATTR_FRAME_SIZE
	.align		4
.L_75:
        /*00e4*/ 	.byte	0x04, 0x11
        /*00e6*/ 	.short	(.L_77 - .L_76)
	.align		4
.L_76:
        /*00e8*/ 	.word	index@($__internal_1_$__cuda_sm20_dblrcp_rn_slowpath_v3)
        /*00ec*/ 	.word	0x00000000


	//----- nvinfo : EIATTR_FRAME_SIZE
	.align		4
.L_77:
        /*00f0*/ 	.byte	0x04, 0x11
        /*00f2*/ 	.short	(.L_79 - .L_78)
	.align		4
.L_78:
        /*00f4*/ 	.word	index@(_ZN2at6native51_GLOBAL__N__eebb21b7_18_MultiMarginLoss_cu_b86932df31MultiMarginLoss_backward_kernelILi1EdEEvPT0_PKS3_S6_PKlS6_iibS3_b)
        /*00f8*/ 	.word	0x00000000


	//----- nvinfo : EIATTR_REGCOUNT
	.align		4
.L_79:
        /*00fc*/ 	.byte	0x04, 0x2f
        /*00fe*/ 	.short	(.L_81 - .L_80)
	.align		4
.L_80:
        /*0100*/ 	.word	index@(_ZN2at6native51_GLOBAL__N__eebb21b7_18_MultiMarginLoss_cu_b86932df31MultiMarginLoss_backward_kernelILi2EdEEvPT0_PKS3_S6_PKlS6_iibS3_b)
        /*0104*/ 	.word	0x0000001c


	//----- nvinfo : EIATTR_FRAME_SIZE
	.align		4
.L_81:
        /*0108*/ 	.byte	0x04, 0x11
        /*010a*/ 	.short	(.L_83 - .L_82)
	.align		4
.L_82:
        /*010c*/ 	.word	index@($__internal_0_$__cuda_sm20_dblrcp_rn_slowpath_v3)
        /*0110*/ 	.word	0x00000000


	//----- nvinfo : EIATTR_FRAME_SIZE
	.align		4
.L_83:
        /*0114*/ 	.byte	0x04, 0x11
        /*0116*/ 	.short	(.L_85 - .L_84)
	.align		4
.L_84:
        /*0118*/ 	.word	index@(_ZN2at6native51_GLOBAL__N__eebb21b7_18_MultiMarginLoss_cu_b86932df31MultiMarginLoss_backward_kernelILi2EdEEvPT0_PKS3_S6_PKlS6_iibS3_b)
        /*011c*/ 	.word	0x00000000


	//----- nvinfo : EIATTR_REGCOUNT
	.align		4
.L_85:
        /*0120*/ 	.byte	0x04, 0x2f
        /*0122*/ 	.short	(.L_87 - .L_86)
	.align		4
.L_86:
        /*0124*/ 	.word	index@(_ZN2at6native51_GLOBAL__N__eebb21b7_18_MultiMarginLoss_cu_b86932df31MultiMarginLoss_backward_kernelILi1EfEEvPT0_PKS3_S6_PKlS6_iibS3_b)
        /*0128*/ 	.word	0x0000001a


	//----- nvinfo : EIATTR_FRAME_SIZE
	.align		4
.L_87:
        /*012c*/ 	.byte	0x04, 0x11
        /*012e*/ 	.short	(.L_89 - .L_88)
	.align		4
.L_88:
        /*0130*/ 	.word	index@(_ZN2at6native51_GLOBAL__N__eebb21b7_18_MultiMarginLoss_cu_b86932df31MultiMarginLoss_backward_kernelILi1EfEEvPT0_PKS3_S6_PKlS6_iibS3_b)
        /*0134*/ 	.word	0x00000000


	//----- nvinfo : EIATTR_REGCOUNT
	.align		4
.L_89:
        /*0138*/ 	.byte	0x04, 0x2f
        /*013a*/ 	.short	(.L_91 - .L_90)
	.align		4
.L_90:
        /*013c*/ 	.word	index@(_ZN2at6native51_GLOBAL__N__eebb21b7_18_MultiMarginLoss_cu_b86932df31MultiMarginLoss_backward_kernelILi2EfEEvPT0_PKS3_S6_PKlS6_iibS3_b)
        /*0140*/ 	.word	0x00000020


	//----- nvinfo : EIATTR_FRAME_SIZE
	.align		4
.L_91:
        /*0144*/ 	.byte	0x04, 0x11
        /*0146*/ 	.short	(.L_93 - .L_92)
	.align		4
.L_92:
        /*0148*/ 	.word	index@(_ZN2at6native51_GLOBAL__N__eebb21b7_18_MultiMarginLoss_cu_b86932df31MultiMarginLoss_backward_kernelILi2EfEEvPT0_PKS3_S6_PKlS6_iibS3_b)
        /*014c*/ 	.word	0x00000000


	//----- nvinfo : EIATTR_REGCOUNT
	.align		4
.L_93:
        /*0150*/ 	.byte	0x04, 0x2f
        /*0152*/ 	.short	(.L_95 - .L_94)
	.align		4
.L_94:
        /*0154*/ 	.word	index@(_ZN2at6native51_GLOBAL__N__eebb21b7_18_MultiMarginLoss_cu_b86932df31MultiMarginLoss_backward_kernelILi1EN3c104HalfEEEvPT0_PKS5_S8_PKlS8_iibS5_b)
        /*0158*/ 	.word	0x0000001a


	//----- nvinfo : EIATTR_FRAME_SIZE
	.align		4
.L_95:
        /*015c*/ 	.byte	0x04, 0x11
        /*015e*/ 	.short	(.L_97 - .L_96)
	.align		4
.L_96:
        /*0160*/ 	.word	index@(_ZN2at6native51_GLOBAL__N__eebb21b7_18_MultiMarginLoss_cu_b86932df31MultiMarginLoss_backward_kernelILi1EN3c104HalfEEEvPT0_PKS5_S8_PKlS8_iibS5_b)
        /*0164*/ 	.word	0x00000000


	//----- nvinfo : EIATTR_REGCOUNT
	.align		4
.L_97:
        /*0168*/ 	.byte	0x04, 0x2f
        /*016a*/ 	.short	(.L_99 - .L_98)
	.align		4
.L_98:
        /*016c*/ 	.word	index@(_ZN2at6native51_GLOBAL__N__eebb21b7_18_MultiMarginLoss_cu_b86932df31MultiMarginLoss_backward_kernelILi2EN3c104HalfEEEvPT0_PKS5_S8_PKlS8_iibS5_b)
        /*0170*/ 	.word	0x00000020


	//----- nvinfo : EIATTR_FRAME_SIZE
	.align		4
.L_99:
        /*0174*/ 	.byte	0x04, 0x11
        /*0176*/ 	.short	(.L_101 - .L_100)
	.align		4
.L_100:
        /*0178*/ 	.word	index@(_ZN2at6native51_GLOBAL__N__eebb21b7_18_MultiMarginLoss_cu_b86932df31MultiMarginLoss_backward_kernelILi2EN3c104HalfEEEvPT0_PKS5_S8_PKlS8_iibS5_b)
        /*017c*/ 	.word	0x00000000


	//----- nvinfo : EIATTR_REGCOUNT
	.align		4
.L_101:
        /*0180*/ 	.byte	0x04, 0x2f
        /*0182*/ 	.short	(.L_103 - .L_102)
	.align		4
.L_102:
        /*0184*/ 	.word	index@(_ZN2at6native51_GLOBAL__N__eebb21b7_18_MultiMarginLoss_cu_b86932df31MultiMarginLoss_backward_kernelILi1EN3c108BFloat16EEEvPT0_PKS5_S8_PKlS8_iibS5_b)
        /*0188*/ 	.word	0x0000001a


	//----- nvinfo : EIATTR_FRAME_SIZE
	.align		4
.L_103:
        /*018c*/ 	.byte	0x04, 0x11
        /*018e*/ 	.short	(.L_105 - .L_104)
	.align		4
.L_104:
        /*0190*/ 	.word	index@(_ZN2at6native51_GLOBAL__N__eebb21b7_18_MultiMarginLoss_cu_b86932df31MultiMarginLoss_backward_kernelILi1EN3c108BFloat16EEEvPT0_PKS5_S8_PKlS8_iibS5_b)
        /*0194*/ 	.word	0x00000000


	//----- nvinfo : EIATTR_REGCOUNT
	.align		4
.L_105:
        /*0198*/ 	.byte	0x04, 0x2f
        /*019a*/ 	.short	(.L_107 - .L_106)
	.align		4
.L_106:
        /*019c*/ 	.word	index@(_ZN2at6native51_GLOBAL__N__eebb21b7_18_MultiMarginLoss_cu_b86932df31MultiMarginLoss_backward_kernelILi2EN3c108BFloat16EEEvPT0_PKS5_S8_PKlS8_iibS5_b)
        /*01a0*/ 	.word	0x00000020


	//----- nvinfo : EIATTR_FRAME_SIZE
	.align		4
.L_107:
        /*01a4*/ 	.byte	0x04, 0x11
        /*01a6*/ 	.short	(.L_109 - .L_108)
	.align		4
.L_108:
        /*01a8*/ 	.word	index@(_ZN2at6native51_GLOBAL__N__eebb21b7_18_MultiMarginLoss_cu_b86932df31MultiMarginLoss_backward_kernelILi2EN3c108BFloat16EEEvPT0_PKS5_S8_PKlS8_iibS5_b)
        /*01ac*/ 	.word	0x00000000


	//----- nvinfo : EIATTR_MIN_STACK_SIZE
	.align		4
.L_109:
        /*01b0*/ 	.byte	0x04, 0x12
        /*01b2*/ 	.short	(.L_111 - .L_110)
	.align		4
.L_110:
        /*01b4*/ 	.word	index@(_ZN2at6native51_GLOBAL__N__eebb21b7_18_MultiMarginLoss_cu_b86932df31MultiMarginLoss_backward_kernelILi2EN3c108BFloat16EEEvPT0_PKS5_S8_PKlS8_iibS5_b)
        /*01b8*/ 	.word	0x00000000


	//----- nvinfo : EIATTR_MIN_STACK_SIZE
	.align		4
.L_111:
        /*01bc*/ 	.byte	0x04, 0x12
        /*01be*/ 	.short	(.L_113 - .L_112)
	.align		4
.L_112:
        /*01c0*/ 	.word	index@(_ZN2at6native51_GLOBAL__N__eebb21b7_18_MultiMarginLoss_cu_b86932df31MultiMarginLoss_backward_kernelILi1EN3c108BFloat16EEEvPT0_PKS5_S8_PKlS8_iibS5_b)
        /*01c4*/ 	.word	0x00000000


	//----- nvinfo : EIATTR_MIN_STACK_SIZE
	.align		4
.L_113:
        /*01c8*/ 	.byte	0x04, 0x12
        /*01ca*/ 	.short	(.L_115 - .L_114)
	.align		4
.L_114:
        /*01cc*/ 	.word	index@(_ZN2at6native51_GLOBAL__N__eebb21b7_18_MultiMarginLoss_cu_b86932df31MultiMarginLoss_backward_kernelILi2EN3c104HalfEEEvPT0_PKS5_S8_PKlS8_iibS5_b)
        /*01d0*/ 	.word	0x00000000


	//----- nvinfo : EIATTR_MIN_STACK_SIZE
	.align		4
.L_115:
        /*01d4*/ 	.byte	0x04, 0x12
        /*01d6*/ 	.short	(.L_117 - .L_116)
	.align		4
.L_116:
        /*01d8*/ 	.word	index@(_ZN2at6native51_GLOBAL__N__eebb21b7_18_MultiMarginLoss_cu_b86932df31MultiMarginLoss_backward_kernelILi1EN3c104HalfEEEvPT0_PKS5_S8_PKlS8_iibS5_b)
        /*01dc*/ 	.word	0x00000000


	//----- nvinfo : EIATTR_MIN_STACK_SIZE
	.align		4
.L_117:
        /*01e0*/ 	.byte	0x04, 0x12
        /*01e2*/ 	.short	(.L_119 - .L_118)
	.align		4
.L_118:
        /*01e4*/ 	.word	index@(_ZN2at6native51_GLOBAL__N__eebb21b7_18_MultiMarginLoss_cu_b86932df31MultiMarginLoss_backward_kernelILi2EfEEvPT0_PKS3_S6_PKlS6_iibS3_b)
        /*01e8*/ 	.word	0x00000000


	//----- nvinfo : EIATTR_MIN_STACK_SIZE
	.align		4
.L_119:
        /*01ec*/ 	.byte	0x04, 0x12
        /*01ee*/ 	.short	(.L_121 - .L_120)
	.align		4
.L_120:
        /*01f0*/ 	.word	index@(_ZN2at6native51_GLOBAL__N__eebb21b7_18_MultiMarginLoss_cu_b86932df31MultiMarginLoss_backward_kernelILi1EfEEvPT0_PKS3_S6_PKlS6_iibS3_b)
        /*01f4*/ 	.word	0x00000000


	//----- nvinfo : EIATTR_MIN_STACK_SIZE
	.align		4
.L_121:
        /*01f8*/ 	.byte	0x04, 0x12
        /*01fa*/ 	.short	(.L_123 - .L_122)
	.align		4
.L_122:
        /*01fc*/ 	.word	index@(_ZN2at6native51_GLOBAL__N__eebb21b7_18_MultiMarginLoss_cu_b86932df31MultiMarginLoss_backward_kernelILi2EdEEvPT0_PKS3_S6_PKlS6_iibS3_b)
        /*0200*/ 	.word	0x00000000


	//----- nvinfo : EIATTR_MIN_STACK_SIZE
	.align		4
.L_123:
        /*0204*/ 	.byte	0x04, 0x12
        /*0206*/ 	.short	(.L_125 - .L_124)
	.align		4
.L_124:
        /*0208*/ 	.word	index@(_ZN2at6native51_GLOBAL__N__eebb21b7_18_MultiMarginLoss_cu_b86932df31MultiMarginLoss_backward_kernelILi1EdEEvPT0_PKS3_S6_PKlS6_iibS3_b)
        /*020c*/ 	.word	0x00000000


	//----- nvinfo : EIATTR_MIN_STACK_SIZE
	.align		4
.L_125:
        /*0210*/ 	.byte	0x04, 0x12
        /*0212*/ 	.short	(.L_127 - .L_126)
	.align		4
.L_126:
        /*0214*/ 	.word	index@(_ZN2at6native51_GLOBAL__N__eebb21b7_18_MultiMarginLoss_cu_b86932df30MultiMarginLoss_forward_kernelILi2EN3c108BFloat16EEEvPT0_PKS5_PKlS8_iibS5_)
        /*0218*/ 	.word	0x00000000


	//----- nvinfo : EIATTR_MIN_STACK_SIZE
	.align		4
.L_127:
        /*021c*/ 	.byte	0x04, 0x12
        /*021e*/ 	.short	(.L_129 - .L_128)
	.align		4
.L_128:
        /*0220*/ 	.word	index@(_ZN2at6native51_GLOBAL__N__eebb21b7_18_MultiMarginLoss_cu_b86932df30MultiMarginLoss_forward_kernelILi1EN3c108BFloat16EEEvPT0_PKS5_PKlS8_iibS5_)
        /*0224*/ 	.word	0x00000000


	//----- nvinfo : EIATTR_MIN_STACK_SIZE
	.align		4
.L_129:
        /*0228*/ 	.byte	0x04, 0x12
        /*022a*/ 	.short	(.L_131 - .L_130)
	.align		4
.L_130:
        /*022c*/ 	.word	index@(_ZN2at6native51_GLOBAL__N__eebb21b7_18_MultiMarginLoss_cu_b86932df30MultiMarginLoss_forward_kernelILi2EN3c104HalfEEEvPT0_PKS5_PKlS8_iibS5_)
        /*0230*/ 	.word	0x00000000


	//----- nvinfo : EIATTR_MIN_STACK_SIZE
	.align		4
.L_131:
        /*0234*/ 	.byte	0x04, 0x12
        /*0236*/ 	.short	(.L_133 - .L_132)
	.align		4
.L_132:
        /*0238*/ 	.word	index@(_ZN2at6native51_GLOBAL__N__eebb21b7_18_MultiMarginLoss_cu_b86932df30MultiMarginLoss_forward_kernelILi1EN3c104HalfEEEvPT0_PKS5_PKlS8_iibS5_)
        /*023c*/ 	.word	0x00000000


	//----- nvinfo : EIATTR_MIN_STACK_SIZE
	.align		4
.L_133:
        /*0240*/ 	.byte	0x04, 0x12
        /*0242*/ 	.short	(.L_135 - .L_134)
	.align		4
.L_134:
        /*0244*/ 	.word	index@(_ZN2at6native51_GLOBAL__N__eebb21b7_18_MultiMarginLoss_cu_b86932df30MultiMarginLoss_forward_kernelILi2EfEEvPT0_PKS3_PKlS6_iibS3_)
        /*0248*/ 	.word	0x00000000


	//----- nvinfo : EIATTR_MIN_STACK_SIZE
	.align		4
.L_135:
        /*024c*/ 	.byte	0x04, 0x12
        /*024e*/ 	.short	(.L_137 - .L_136)
	.align		4
.L_136:
        /*0250*/ 	.word	index@(_ZN2at6native51_GLOBAL__N__eebb21b7_18_MultiMarginLoss_cu_b86932df30MultiMarginLoss_forward_kernelILi1EfEEvPT0_PKS3_PKlS6_iibS3_)
        /*0254*/ 	.word	0x00000000


	//----- nvinfo : EIATTR_MIN_STACK_SIZE
	.align		4
.L_137:
        /*0258*/ 	.byte	0x04, 0x12
        /*025a*/ 	.short	(.L_139 - .L_138)
	.align		4
.L_138:
        /*025c*/ 	.word	index@(_ZN2at6native51_GLOBAL__N__eebb21b7_18_MultiMarginLoss_cu_b86932df30MultiMarginLoss_forward_kernelILi2EdEEvPT0_PKS3_PKlS6_iibS3_)
        /*0260*/ 	.word	0x00000000


	//----- nvinfo : EIATTR_MIN_STACK_SIZE
	.align		4
.L_139:
        /*0264*/ 	.byte	0x04, 0x12
        /*0266*/ 	.short	(.L_141 - .L_140)
	.align		4
.L_140:
        /*0268*/ 	.word	index@(_ZN2at6native51_GLOBAL__N__eebb21b7_18_MultiMarginLoss_cu_b86932df30MultiMarginLoss_forward_kernelILi1EdEEvPT0_PKS3_PKlS6_iibS3_)
        /*026c*/ 	.word	0x00000000
.L_141:


//--------------------- .nv.compat                --------------------------
	.section	.nv.compat,"",@"SHT_CUDA_COMPAT_INFO"
	.align	4
        /*0000*/ 	.byte	0x02, 0x09, 0x01, 0x00, 0x02, 0x02, 0x01, 0x00, 0x02, 0x05, 0x05, 0x00, 0x03, 0x07, 0x01, 0x01
        /*0010*/ 	.byte	0x02, 0x03, 0x00, 0x00, 0x02, 0x06, 0x01, 0x00, 0x04, 0x0b, 0x08, 0x00, 0x01, 0x00, 0x00, 0x00
        /*0020*/ 	.byte	0x00, 0x00, 0x00, 0x00


//--------------------- .nv.info._ZN2at6native51_GLOBAL__N__eebb21b7_18_MultiMarginLoss_cu_b86932df31MultiMarginLoss_backward_kernelILi2EN3c108BFloat16EEEvPT0_PKS5_S8_PKlS8_iibS5_b --------------------------
	.section	.nv.info._ZN2at6native51_GLOBAL__N__eebb21b7_18_MultiMarginLoss_cu_b86932df31MultiMarginLoss_backward_kernelILi2EN3c108BFloat16EEEvPT0_PKS5_S8_PKlS8_iibS5_b,"",@"SHT_CUDA_INFO"
	.sectionflags	@""
	.align	4


	//----- nvinfo : EIATTR_CUDA_API_VERSION
	.align		4
        /*0000*/ 	.byte	0x04, 0x37
        /*0002*/ 	.short	(.L_143 - .L_142)
.L_142:
        /*0004*/ 	.word	0x00000082


	//----- nvinfo : EIATTR_KPARAM_INFO
	.align		4
.L_143:
        /*0008*/ 	.byte	0x04, 0x17
        /*000a*/ 	.short	(.L_145 - .L_144)
.L_144:
        /*000c*/ 	.word	0x00000000
        /*0010*/ 	.short	0x0009
        /*0012*/ 	.short	0x0034
        /*0014*/ 	.byte	0x00, 0xf0, 0x05, 0x00


	//----- nvinfo : EIATTR_KPARAM_INFO
	.align		4
.L_145:
        /*0018*/ 	.byte	0x04, 0x17
        /*001a*/ 	.short	(.L_147 - .L_146)
.L_146:
        /*001c*/ 	.word	0x00000000
        /*0020*/ 	.short	0x0008
        /*0022*/ 	.short	0x0032
        /*0024*/ 	.byte	0x00, 0xf0, 0x09, 0x00


	//----- nvinfo : EIATTR_KPARAM_INFO
	.align		4
.L_147:
        /*0028*/ 	.byte	0x04, 0x17
        /*002a*/ 	.short	(.L_149 - .L_148)
.L_148:
        /*002c*/ 	.word	0x00000000
        /*0030*/ 	.short	0x0007
        /*0032*/ 	.short	0x0030
        /*0034*/ 	.byte	0x00, 0xf0, 0x05, 0x00


	//----- nvinfo : EIATTR_KPARAM_INFO
	.align		4
.L_149:
        /*0038*/ 	.byte	0x04, 0x17
        /*003a*/ 	.short	(.L_151 - .L_150)
.L_150:
        /*003c*/ 	.word	0x00000000
        /*0040*/ 	.short	0x0006
        /*0042*/ 	.short	0x002c
        /*0044*/ 	.byte	0x00, 0xf0, 0x11, 0x00


	//----- nvinfo : EIATTR_KPARAM_INFO
	.align		4
.L_151:
        /*0048*/ 	.byte	0x04, 0x17
        /*004a*/ 	.short	(.L_153 - .L_152)
.L_152:
        /*004c*/ 	.word	0x00000000
        /*0050*/ 	.short	0x0005
        /*0052*/ 	.short	0x0028
        /*0054*/ 	.byte	0x00, 0xf0, 0x11, 0x00


	//----- nvinfo : EIATTR_KPARAM_INFO
	.align		4
.L_153:
        /*0058*/ 	.byte	0x04, 0x17
        /*005a*/ 	.short	(.L_155 - .L_154)
.L_154:
        /*005c*/ 	.word	0x00000000
        /*0060*/ 	.short	0x0004
        /*0062*/ 	.short	0x0020
        /*0064*/ 	.byte	0x00, 0xf5, 0x21, 0x00


	//----- nvinfo : EIATTR_KPARAM_INFO
	.align		4
.L_155:
        /*0068*/ 	.byte	0x04, 0x17
        /*006a*/ 	.short	(.L_157 - .L_156)
.L_156:
        /*006c*/ 	.word	0x00000000
        /*0070*/ 	.short	0x0003
        /*0072*/ 	.short	0x0018
        /*0074*/ 	.byte	0x00, 0xf5, 0x21, 0x00


	//----- nvinfo : EIATTR_KPARAM_INFO
	.align		4
.L_157:
        /*0078*/ 	.byte	0x04, 0x17
        /*007a*/ 	.short	(.L_159 - .L_158)
.L_158:
        /*007c*/ 	.word	0x00000000
        /*0080*/ 	.short	0x0002
        /*0082*/ 	.short	0x0010
        /*0084*/ 	.byte	0x00, 0xf5, 0x21, 0x00


	//----- nvinfo : EIATTR_KPARAM_INFO
	.align		4
.L_159:
        /*0088*/ 	.byte	0x04, 0x17
        /*008a*/ 	.short	(.L_161 - .L_160)
.L_160:
        /*008c*/ 	.word	0x00000000
        /*0090*/ 	.short	0x0001
        /*0092*/ 	.short	0x0008
        /*0094*/ 	.byte	0x00, 0xf5, 0x21, 0x00


	//----- nvinfo : EIATTR_KPARAM_INFO
	.align		4
.L_161:
        /*0098*/ 	.byte	0x04, 0x17
        /*009a*/ 	.short	(.L_163 - .L_162)
.L_162:
        /*009c*/ 	.word	0x00000000
        /*00a0*/ 	.short	0x0000
        /*00a2*/ 	.short	0x0000
        /*00a4*/ 	.byte	0x00, 0xf5, 0x21, 0x00


	//----- nvinfo : EIATTR_SPARSE_MMA_MASK
	.align		4
.L_163:
        /*00a8*/ 	.byte	0x03, 0x50
        /*00aa*/ 	.short	0x0000


	//----- nvinfo : EIATTR_MAXREG_COUNT
	.align		4
        /*00ac*/ 	.byte	0x03, 0x1b
        /*00ae*/ 	.short	0x00ff


	//----- nvinfo : EIATTR_NUM_BARRIERS
	.align		4
        /*00b0*/ 	.byte	0x02, 0x4c
        /*00b2*/ 	.byte	0x01
	.zero		1


	//----- nvinfo : EIATTR_MERCURY_ISA_VERSION
	.align		4
        /*00b4*/ 	.byte	0x03, 0x5f
        /*00b6*/ 	.short	0x0101


	//----- nvinfo : EIATTR_VRC_CTA_INIT_COUNT
	.align		4
        /*00b8*/ 	.byte	0x02, 0x4a
	.zero		1
	.zero		1


	//----- nvinfo : EIATTR_EXIT_INSTR_OFFSETS
	.align		4
        /*00bc*/ 	.byte	0x04, 0x1c
        /*00be*/ 	.short	(.L_165 - .L_164)


	//   ....[0]....
.L_164:
        /*00c0*/ 	.word	0x00001f60


	//   ....[1]....
        /*00c4*/ 	.word	0x000022b0


	//   ....[2]....
        /*00c8*/ 	.word	0x00002550


	//----- nvinfo : EIATTR_CRS_STACK_SIZE
	.align		4
.L_165:
        /*00cc*/ 	.byte	0x04, 0x1e
        /*00ce*/ 	.short	(.L_167 - .L_166)
.L_166:
        /*00d0*/ 	.word	0x00000000


	//----- nvinfo : EIATTR_CBANK_PARAM_SIZE
	.align		4
.L_167:
        /*00d4*/ 	.byte	0x03, 0x19
        /*00d6*/ 	.short	0x0035


	//----- nvinfo : EIATTR_PARAM_CBANK
	.align		4
        /*00d8*/ 	.byte	0x04, 0x0a
        /*00da*/ 	.short	(.L_169 - .L_168)
	.align		4
.L_168:
        /*00dc*/ 	.word	index@(.nv.constant0._ZN2at6native51_GLOBAL__N__eebb21b7_18_MultiMarginLoss_cu_b86932df31MultiMarginLoss_backward_kernelILi2EN3c108BFloat16EEEvPT0_PKS5_S8_PKlS8_iibS5_b)
        /*00e0*/ 	.short	0x0380
        /*00e2*/ 	.short	0x0035


	//----- nvinfo : EIATTR_SW_WAR
	.align		4
.L_169:
        /*00e4*/ 	.byte	0x04, 0x36
        /*00e6*/ 	.short	(.L_171 - .L_170)
.L_170:
        /*00e8*/ 	.word	0x00000008
.L_171:


//--------------------- .nv.info._ZN2at6native51_GLOBAL__N__eebb21b7_18_MultiMarginLoss_cu_b86932df31MultiMarginLoss_backward_kernelILi1EN3c108BFloat16EEEvPT0_PKS5_S8_PKlS8_iibS5_b --------------------------
	.section	.nv.info._ZN2at6native51_GLOBAL__N__eebb21b7_18_MultiMarginLoss_cu_b86932df31MultiMarginLoss_backward_kernelILi1EN3c108BFloat16EEEvPT0_PKS5_S8_PKlS8_iibS5_b,"",@"SHT_CUDA_INFO"
	.sectionflags	@""
	.align	4


	//----- nvinfo : EIATTR_CUDA_API_VERSION
	.align		4
        /*0000*/ 	.byte	0x04, 0x37
        /*0002*/ 	.short	(.L_173 - .L_172)
.L_172:
        /*0004*/ 	.word	0x00000082


	//----- nvinfo : EIATTR_KPARAM_INFO
	.align		4
.L_173:
        /*0008*/ 	.byte	0x04, 0x17
        /*000a*/ 	.short	(.L_175 - .L_174)
.L_174:
        /*000c*/ 	.word	0x00000000
        /*0010*/ 	.short	0x0009
        /*0012*/ 	.short	0x0034
        /*0014*/ 	.byte	0x00, 0xf0, 0x05, 0x00


	//----- nvinfo : EIATTR_KPARAM_INFO
	.align		4
.L_175:
        /*0018*/ 	.byte	0x04, 0x17
        /*001a*/ 	.short	(.L_177 - .L_176)
.L_176:
        /*001c*/ 	.word	0x00000000
        /*0020*/ 	.short	0x0008
        /*0022*/ 	.short	0x0032
        /*0024*/ 	.byte	0x00, 0xf0, 0x09, 0x00


	//----- nvinfo : EIATTR_KPARAM_INFO
	.align		4
.L_177:
        /*0028*/ 	.byte	0x04, 0x17
        /*002a*/ 	.short	(.L_179 - .L_178)
.L_178:
        /*002c*/ 	.word	0x00000000
        /*0030*/ 	.short	0x0007
        /*0032*/ 	.short	0x0030
        /*0034*/ 	.byte	0x00, 0xf0, 0x05, 0x00


	//----- nvinfo : EIATTR_KPARAM_INFO
	.align		4
.L_179:
        /*0038*/ 	.byte	0x04, 0x17
        /*003a*/ 	.short	(.L_181 - .L_180)
.L_180:
        /*003c*/ 	.word	0x00000000
        /*0040*/ 	.short	0x0006
        /*0042*/ 	.short	0x002c
        /*0044*/ 	.byte	0x00, 0xf0, 0x11, 0x00


	//----- nvinfo : EIATTR_KPARAM_INFO
	.align		4
.L_181:
        /*0048*/ 	.byte	0x04, 0x17
        /*004a*/ 	.short	(.L_183 - .L_182)
.L_182:
        /*004c*/ 	.word	0x00000000
        /*0050*/ 	.short	0x0005
        /*0052*/ 	.short	0x0028
        /*0054*/ 	.byte	0x00, 0xf0, 0x11, 0x00


	//----- nvinfo : EIATTR_KPARAM_INFO
	.align		4
.L_183:
        /*0058*/ 	.byte	0x04, 0x17
        /*005a*/ 	.short	(.L_185 - .L_184)
.L_184:
        /*005c*/ 	.word	0x00000000
        /*0060*/ 	.short	0x0004
        /*0062*/ 	.short	0x0020
        /*0064*/ 	.byte	0x00, 0xf5, 0x21, 0x00


	//----- nvinfo : EIATTR_KPARAM_INFO
	.align		4
.L_185:
        /*0068*/ 	.byte	0x04, 0x17
        /*006a*/ 	.short	(.L_187 - .L_186)
.L_186:
        /*006c*/ 	.word	0x00000000
        /*0070*/ 	.short	0x0003
        /*0072*/ 	.short	0x0018
        /*0074*/ 	.byte	0x00, 0xf5, 0x21, 0x00


	//----- nvinfo : EIATTR_KPARAM_INFO
	.align		4
.L_187:
        /*0078*/ 	.byte	0x04, 0x17
        /*007a*/ 	.short	(.L_189 - .L_188)
.L_188:
        /*007c*/ 	.word	0x00000000
        /*0080*/ 	.short	0x0002
        /*0082*/ 	.short	0x0010
        /*0084*/ 	.byte	0x00, 0xf5, 0x21, 0x00


	//----- nvinfo : EIATTR_KPARAM_INFO
	.align		4
.L_189:
        /*0088*/ 	.byte	0x04, 0x17
        /*008a*/ 	.short	(.L_191 - .L_190)
.L_190:
        /*008c*/ 	.word	0x00000000
        /*0090*/ 	.short	0x0001
        /*0092*/ 	.short	0x0008
        /*0094*/ 	.byte	0x00, 0xf5, 0x21, 0x00


	//----- nvinfo : EIATTR_KPARAM_INFO
	.align		4
.L_191:
        /*0098*/ 	.byte	0x04, 0x17
        /*009a*/ 	.short	(.L_193 - .L_192)
.L_192:
        /*009c*/ 	.word	0x00000000
        /*00a0*/ 	.short	0x0000
        /*00a2*/ 	.short	0x0000
        /*00a4*/ 	.byte	0x00, 0xf5, 0x21, 0x00


	//----- nvinfo : EIATTR_SPARSE_MMA_MASK
	.align		4
.L_193:
        /*00a8*/ 	.byte	0x03, 0x50
        /*00aa*/ 	.short	0x0000


	//----- nvinfo : EIATTR_MAXREG_COUNT
	.align		4
        /*00ac*/ 	.byte	0x03, 0x1b
        /*00ae*/ 	.short	0x00ff


	//----- nvinfo : EIATTR_NUM_BARRIERS
	.align		4
        /*00b0*/ 	.byte	0x02, 0x4c
        /*00b2*/ 	.byte	0x01
	.zero		1


	//----- nvinfo : EIATTR_MERCURY_ISA_VERSION
	.align		4
        /*00b4*/ 	.byte	0x03, 0x5f
        /*00b6*/ 	.short	0x0101


	//----- nvinfo : EIATTR_VRC_CTA_INIT_COUNT
	.align		4
        /*00b8*/ 	.byte	0x02, 0x4a
	.zero		1
	.zero		1


	//----- nvinfo : EIATTR_EXIT_INSTR_OFFSETS
	.align		4
        /*00bc*/ 	.byte	0x04, 0x1c
        /*00be*/ 	.short	(.L_195 - .L_194)


	//   ....[0]....
.L_194:
        /*00c0*/ 	.word	0x00001fe0


	//   ....[1]....
        /*00c4*/ 	.word	0x00002370


	//   ....[2]....
        /*00c8*/ 	.word	0x00002690


	//----- nvinfo : EIATTR_CRS_STACK_SIZE
	.align		4
.L_195:
        /*00cc*/ 	.byte	0x04, 0x1e
        /*00ce*/ 	.short	(.L_197 - .L_196)
.L_196:
        /*00d0*/ 	.word	0x00000000


	//----- nvinfo : EIATTR_CBANK_PARAM_SIZE
	.align		4
.L_197:
        /*00d4*/ 	.byte	0x03, 0x19
        /*00d6*/ 	.short	0x0035


	//----- nvinfo : EIATTR_PARAM_CBANK
	.align		4
        /*00d8*/ 	.byte	0x04, 0x0a
        /*00da*/ 	.short	(.L_199 - .L_198)
	.align		4
.L_198:
        /*00dc*/ 	.word	index@(.nv.constant0._ZN2at6native51_GLOBAL__N__eebb21b7_18_MultiMarginLoss_cu_b86932df31MultiMarginLoss_backward_kernelILi1EN3c108BFloat16EEEvPT0_PKS5_S8_PKlS8_iibS5_b)
        /*00e0*/ 	.short	0x0380
        /*00e2*/ 	.short	0x0035


	//----- nvinfo : EIATTR_SW_WAR
	.align		4
.L_199:
        /*00e4*/ 	.byte	0x04, 0x36
        /*00e6*/ 	.short	(.L_201 - .L_200)
.L_200:
        /*00e8*/ 	.word	0x00000008
.L_201:


//--------------------- .nv.info._ZN2at6native51_GLOBAL__N__eebb21b7_18_MultiMarginLoss_cu_b86932df31MultiMarginLoss_backward_kernelILi2EN3c104HalfEEEvPT0_PKS5_S8_PKlS8_iibS5_b --------------------------
	.section	.nv.info._ZN2at6native51_GLOBAL__N__eebb21b7_18_MultiMarginLoss_cu_b86932df31MultiMarginLoss_backward_kernelILi2EN3c104HalfEEEvPT0_PKS5_S8_PKlS8_iibS5_b,"",@"SHT_CUDA_INFO"
	.sectionflags	@""
	.align	4


	//----- nvinfo : EIATTR_CUDA_API_VERSION
	.align		4
        /*0000*/ 	.byte	0x04, 0x37
        /*0002*/ 	.short	(.L_203 - .L_202)
.L_202:
        /*0004*/ 	.word	0x00000082


	//----- nvinfo : EIATTR_KPARAM_INFO
	.align		4
.L_203:
        /*0008*/ 	.byte	0x04, 0x17
        /*000a*/ 	.short	(.L_205 - .L_204)
.L_204:
        /*000c*/ 	.word	0x00000000
        /*0010*/ 	.short	0x0009
        /*0012*/ 	.short	0x0034
        /*0014*/ 	.byte	0x00, 0xf0, 0x05, 0x00


	//----- nvinfo : EIATTR_KPARAM_INFO
	.align		4
.L_205:
        /*0018*/ 	.byte	0x04, 0x17
        /*001a*/ 	.short	(.L_207 - .L_206)
.L_206:
        /*001c*/ 	.word	0x00000000
        /*0020*/ 	.short	0x0008
        /*0022*/ 	.short	0x0032
        /*0024*/ 	.byte	0x00, 0xf0, 0x09, 0x00


	//----- nvinfo : EIATTR_KPARAM_INFO
	.align		4
.L_207:
        /*0028*/ 	.byte	0x04, 0x17
        /*002a*/ 	.short	(.L_209 - .L_208)
.L_208:
        /*002c*/ 	.word	0x00000000
        /*0030*/ 	.short	0x0007
        /*0032*/ 	.short	0x0030
        /*0034*/ 	.byte	0x00, 0xf0, 0x05, 0x00


	//----- nvinfo : EIATTR_KPARAM_INFO
	.align		4
.L_209:
        /*0038*/ 	.byte	0x04, 0x17
        /*003a*/ 	.short	(.L_211 - .L_210)
.L_210:
        /*003c*/ 	.word	0x00000000
        /*0040*/ 	.short	0x0006
        /*0042*/ 	.short	0x002c
        /*0044*/ 	.byte	0x00, 0xf0, 0x11, 0x00


	//----- nvinfo : EIATTR_KPARAM_INFO
	.align		4
.L_211:
        /*0048*/ 	.byte	0x04, 0x17
        /*004a*/ 	.short	(.L_213 - .L_212)
.L_212:
        /*004c*/ 	.word	0x00000000
        /*0050*/ 	.short	0x0005
        /*0052*/ 	.short	0x0028
        /*0054*/ 	.byte	0x00, 0xf0, 0x11, 0x00


	//----- nvinfo : EIATTR_KPARAM_INFO
	.align		4
.L_213:
        /*0058*/ 	.byte	0x04, 0x17
        /*005a*/ 	.short	(.L_215 - .L_214)
.L_214:
        /*005c*/ 	.word	0x00000000
        /*0060*/ 	.short	0x0004
        /*0062*/ 	.short	0x0020
        /*0064*/ 	.byte	0x00, 0xf5, 0x21, 0x00


	//----- nvinfo : EIATTR_KPARAM_INFO
	.align		4
.L_215:
        /*0068*/ 	.byte	0x04, 0x17
        /*006a*/ 	.short	(.L_217 - .L_216)
.L_216:
        /*006c*/ 	.word	0x00000000
        /*0070*/ 	.short	0x0003
        /*0072*/ 	.short	0x0018
        /*0074*/ 	.byte	0x00, 0xf5, 0x21, 0x00


	//----- nvinfo : EIATTR_KPARAM_INFO
	.align		4
.L_217:
        /*0078*/ 	.byte	0x04, 0x17
        /*007a*/ 	.short	(.L_219 - .L_218)
.L_218:
        /*007c*/ 	.word	0x00000000
        /*0080*/ 	.short	0x0002
        /*0082*/ 	.short	0x0010
        /*0084*/ 	.byte	0x00, 0xf5, 0x21, 0x00


	//----- nvinfo : EIATTR_KPARAM_INFO
	.align		4
.L_219:
        /*0088*/ 	.byte	0x04, 0x17
        /*008a*/ 	.short	(.L_221 - .L_220)
.L_220:
        /*008c*/ 	.word	0x00000000
        /*0090*/ 	.short	0x0001
        /*0092*/ 	.short	0x0008
        /*0094*/ 	.byte	0x00, 0xf5, 0x21, 0x00


	//----- nvinfo : EIATTR_KPARAM_INFO
	.align		4
.L_221:
        /*0098*/ 	.byte	0x04, 0x17
        /*009a*/ 	.short	(.L_223 - .L_222)
.L_222:
        /*009c*/ 	.word	0x00000000
        /*00a0*/ 	.short	0x0000
        /*00a2*/ 	.short	0x0000
        /*00a4*/ 	.byte	0x00, 0xf5, 0x21, 0x00


	//----- nvinfo : EIATTR_SPARSE_MMA_MASK
	.align		4
.L_223:
        /*00a8*/ 	.byte	0x03, 0x50
        /*00aa*/ 	.short	0x0000


	//----- nvinfo : EIATTR_MAXREG_COUNT
	.align		4
        /*00ac*/ 	.byte	0x03, 0x1b
        /*00ae*/ 	.short	0x00ff


	//----- nvinfo : EIATTR_NUM_BARRIERS
	.align		4
        /*00b0*/ 	.byte	0x02, 0x4c
        /*00b2*/ 	.byte	0x01
	.zero		1


	//----- nvinfo : EIATTR_MERCURY_ISA_VERSION
	.align		4
        /*00b4*/ 	.byte	0x03, 0x5f
        /*00b6*/ 	.short	0x0101


	//----- nvinfo : EIATTR_VRC_CTA_INIT_COUNT
	.align		4
        /*00b8*/ 	.byte	0x02, 0x4a
	.zero		1
	.zero		1


	//----- nvinfo : EIATTR_EXIT_INSTR_OFFSETS
	.align		4
        /*00bc*/ 	.byte	0x04, 0x1c
        /*00be*/ 	.short	(.L_225 - .L_224)


	//   ....[0]....
.L_224:
        /*00c0*/ 	.word	0x00001f70


	//   ....[1]....
        /*00c4*/ 	.word	0x000022c0


	//   ....[2]....
        /*00c8*/ 	.word	0x00002560


	//----- nvinfo : EIATTR_CRS_STACK_SIZE
	.align		4
.L_225:
        /*00cc*/ 	.byte	0x04, 0x1e
        /*00ce*/ 	.short	(.L_227 - .L_226)
.L_226:
        /*00d0*/ 	.word	0x00000000


	//----- nvinfo : EIATTR_CBANK_PARAM_SIZE
	.align		4
.L_227:
        /*00d4*/ 	.byte	0x03, 0x19
        /*00d6*/ 	.short	0x0035


	//----- nvinfo : EIATTR_PARAM_CBANK
	.align		4
        /*00d8*/ 	.byte	0x04, 0x0a
        /*00da*/ 	.short	(.L_229 - .L_228)
	.align		4
.L_228:
        /*00dc*/ 	.word	index@(.nv.constant0._ZN2at6native51_GLOBAL__N__eebb21b7_18_MultiMarginLoss_cu_b86932df31MultiMarginLoss_backward_kernelILi2EN3c104HalfEEEvPT0_PKS5_S8_PKlS8_iibS5_b)
        /*00e0*/ 	.short	0x0380
        /*00e2*/ 	.short	0x0035


	//----- nvinfo : EIATTR_SW_WAR
	.align		4
.L_229:
        /*00e4*/ 	.byte	0x04, 0x36
        /*00e6*/ 	.short	(.L_231 - .L_230)
.L_230:
        /*00e8*/ 	.word	0x00000008
.L_231:


//--------------------- .nv.info._ZN2at6native51_GLOBAL__N__eebb21b7_18_MultiMarginLoss_cu_b86932df31MultiMarginLoss_backward_kernelILi1EN3c104HalfEEEvPT0_PKS5_S8_PKlS8_iibS5_b --------------------------
	.section	.nv.info._ZN2at6native51_GLOBAL__N__eebb21b7_18_MultiMarginLoss_cu_b86932df31MultiMarginLoss_backward_kernelILi1EN3c104HalfEEEvPT0_PKS5_S8_PKlS8_iibS5_b,"",@"SHT_CUDA_INFO"
	.sectionflags	@""
	.align	4


	//----- nvinfo : EIATTR_CUDA_API_VERSION
	.align		4
        /*0000*/ 	.byte	0x04, 0x37
        /*0002*/ 	.short	(.L_233 - .L_232)
.L_232:
        /*0004*/ 	.word	0x00000082


	//----- nvinfo : EIATTR_KPARAM_INFO
	.align		4
.L_233:
        /*0008*/ 	.byte	0x04, 0x17
        /*000a*/ 	.short	(.L_235 - .L_234)
.L_234:
        /*000c*/ 	.word	0x00000000
        /*0010*/ 	.short	0x0009
        /*0012*/ 	.short	0x0034
        /*0014*/ 	.byte	0x00, 0xf0, 0x05, 0x00


	//----- nvinfo : EIATTR_KPARAM_INFO
	.align		4
.L_235:
        /*0018*/ 	.byte	0x04, 0x17
        /*001a*/ 	.short	(.L_237 - .L_236)
.L_236:
        /*001c*/ 	.word	0x00000000
        /*0020*/ 	.short	0x0008
        /*0022*/ 	.short	0x0032
        /*0024*/ 	.byte	0x00, 0xf0, 0x09, 0x00


	//----- nvinfo : EIATTR_KPARAM_INFO
	.align		4
.L_237:
        /*0028*/ 	.byte	0x04, 0x17
        /*002a*/ 	.short	(.L_239 - .L_238)
.L_238:
        /*002c*/ 	.word	0x00000000
        /*0030*/ 	.short	0x0007
        /*0032*/ 	.short	0x0030
        /*0034*/ 	.byte	0x00, 0xf0, 0x05, 0x00


	//----- nvinfo : EIATTR_KPARAM_INFO
	.align		4
.L_239:
        /*0038*/ 	.byte	0x04, 0x17
        /*003a*/ 	.short	(.L_241 - .L_240)
.L_240:
        /*003c*/ 	.word	0x00000000
        /*0040*/ 	.short	0x0006
        /*0042*/ 	.short	0x002c
        /*0044*/ 	.byte	0x00, 0xf0, 0x11, 0x00


	//----- nvinfo : EIATTR_KPARAM_INFO
	.align		4
.L_241:
        /*0048*/ 	.byte	0x04, 0x17
        /*004a*/ 	.short	(.L_243 - .L_242)
.L_242:
        /*004c*/ 	.word	0x00000000
        /*0050*/ 	.short	0x0005
        /*0052*/ 	.short	0x0028
        /*0054*/ 	.byte	0x00, 0xf0, 0x11, 0x00


	//----- nvinfo : EIATTR_KPARAM_INFO
	.align		4
.L_243:
        /*0058*/ 	.byte	0x04, 0x17
        /*005a*/ 	.short	(.L_245 - .L_244)
.L_244:
        /*005c*/ 	.word	0x00000000
        /*0060*/ 	.short	0x0004
        /*0062*/ 	.short	0x0020
        /*0064*/ 	.byte	0x00, 0xf5, 0x21, 0x00


	//----- nvinfo : EIATTR_KPARAM_INFO
	.align		4
.L_245:
        /*0068*/ 	.byte	0x04, 0x17
        /*006a*/ 	.short	(.L_247 - .L_246)
.L_246:
        /*006c*/ 	.word	0x00000000
        /*0070*/ 	.short	0x0003
        /*0072*/ 	.short	0x0018
        /*0074*/ 	.byte	0x00, 0xf5, 0x21, 0x00


	//----- nvinfo : EIATTR_KPARAM_INFO
	.align		4
.L_247:
        /*0078*/ 	.byte	0x04, 0x17
        /*007a*/ 	.short	(.L_249 - .L_248)
.L_248:
        /*007c*/ 	.word	0x00000000
        /*0080*/ 	.short	0x0002
        /*0082*/ 	.short	0x0010
        /*0084*/ 	.byte	0x00, 0xf5, 0x21, 0x00


	//----- nvinfo : EIATTR_KPARAM_INFO
	.align		4
.L_249:
        /*0088*/ 	.byte	0x04, 0x17
        /*008a*/ 	.short	(.L_251 - .L_250)
.L_250:
        /*008c*/ 	.word	0x00000000
        /*0090*/ 	.short	0x0001
        /*0092*/ 	.short	0x0008
        /*0094*/ 	.byte	0x00, 0xf5, 0x21, 0x00


	//----- nvinfo : EIATTR_KPARAM_INFO
	.align		4
.L_251:
        /*0098*/ 	.byte	0x04, 0x17
        /*009a*/ 	.short	(.L_253 - .L_252)
.L_252:
        /*009c*/ 	.word	0x00000000
        /*00a0*/ 	.short	0x0000
        /*00a2*/ 	.short	0x0000
        /*00a4*/ 	.byte	0x00, 0xf5, 0x21, 0x00


	//----- nvinfo : EIATTR_SPARSE_MMA_MASK
	.align		4
.L_253:
        /*00a8*/ 	.byte	0x03, 0x50
        /*00aa*/ 	.short	0x0000


	//----- nvinfo : EIATTR_MAXREG_COUNT
	.align		4
        /*00ac*/ 	.byte	0x03, 0x1b
        /*00ae*/ 	.short	0x00ff


	//----- nvinfo : EIATTR_NUM_BARRIERS
	.align		4
        /*00b0*/ 	.byte	0x02, 0x4c
        /*00b2*/ 	.byte	0x01
	.zero		1


	//----- nvinfo : EIATTR_MERCURY_ISA_VERSION
	.align		4
        /*00b4*/ 	.byte	0x03, 0x5f
        /*00b6*/ 	.short	0x0101


	//----- nvinfo : EIATTR_VRC_CTA_INIT_COUNT
	.align		4
        /*00b8*/ 	.byte	0x02, 0x4a
	.zero		1
	.zero		1


	//----- nvinfo : EIATTR_EXIT_INSTR_OFFSETS
	.align		4
        /*00bc*/ 	.byte	0x04, 0x1c
        /*00be*/ 	.short	(.L_255 - .L_254)


	//   ....[0]....
.L_254:
        /*00c0*/ 	.word	0x00001fe0


	//   ....[1]....
        /*00c4*/ 	.word	0x00002370


	//   ....[2]....
        /*00c8*/ 	.word	0x00002690


	//----- nvinfo : EIATTR_CRS_STACK_SIZE
	.align		4
.L_255:
        /*00cc*/ 	.byte	0x04, 0x1e
        /*00ce*/ 	.short	(.L_257 - .L_256)
.L_256:
        /*00d0*/ 	.word	0x00000000


	//----- nvinfo : EIATTR_CBANK_PARAM_SIZE
	.align		4
.L_257:
        /*00d4*/ 	.byte	0x03, 0x19
        /*00d6*/ 	.short	0x0035


	//----- nvinfo : EIATTR_PARAM_CBANK
	.align		4
        /*00d8*/ 	.byte	0x04, 0x0a
        /*00da*/ 	.short	(.L_259 - .L_258)
	.align		4
.L_258:
        /*00dc*/ 	.word	index@(.nv.constant0._ZN2at6native51_GLOBAL__N__eebb21b7_18_MultiMarginLoss_cu_b86932df31MultiMarginLoss_backward_kernelILi1EN3c104HalfEEEvPT0_PKS5_S8_PKlS8_iibS5_b)
        /*00e0*/ 	.short	0x0380
        /*00e2*/ 	.short	0x0035


	//----- nvinfo : EIATTR_SW_WAR
	.align		4
.L_259:
        /*00e4*/ 	.byte	0x04, 0x36
        /*00e6*/ 	.short	(.L_261 - .L_260)
.L_260:
        /*00e8*/ 	.word	0x00000008
.L_261:


//--------------------- .nv.info._ZN2at6native51_GLOBAL__N__eebb21b7_18_MultiMarginLoss_cu_b86932df31MultiMarginLoss_backward_kernelILi2EfEEvPT0_PKS3_S6_PKlS6_iibS3_b --------------------------
	.section	.nv.info._ZN2at6native51_GLOBAL__N__eebb21b7_18_MultiMarginLoss_cu_b86932df31MultiMarginLoss_backward_kernelILi2EfEEvPT0_PKS3_S6_PKlS6_iibS3_b,"",@"SHT_CUDA_INFO"
	.sectionflags	@""
	.align	4


	//----- nvinfo : EIATTR_CUDA_API_VERSION
	.align		4
        /*0000*/ 	.byte	0x04, 0x37
        /*0002*/ 	.short	(.L_263 - .L_262)
.L_262:
        /*0004*/ 	.word	0x00000082


	//----- nvinfo : EIATTR_KPARAM_INFO
	.align		4
.L_263:
        /*0008*/ 	.byte	0x04, 0x17
        /*000a*/ 	.short	(.L_265 - .L_264)
.L_264:
        /*000c*/ 	.word	0x00000000
        /*0010*/ 	.short	0x0009
        /*0012*/ 	.short	0x0038
        /*0014*/ 	.byte	0x00, 0xf0, 0x05, 0x00


	//----- nvinfo : EIATTR_KPARAM_INFO
	.align		4
.L_265:
        /*0018*/ 	.byte	0x04, 0x17
        /*001a*/ 	.short	(.L_267 - .L_266)
.L_266:
        /*001c*/ 	.word	0x00000000
        /*0020*/ 	.short	0x0008
        /*0022*/ 	.short	0x0034
        /*0024*/ 	.byte	0x00, 0xf0, 0x11, 0x00


	//----- nvinfo : EIATTR_KPARAM_INFO
	.align		4
.L_267:
        /*0028*/ 	.byte	0x04, 0x17
        /*002a*/ 	.short	(.L_269 - .L_268)
.L_268:
        /*002c*/ 	.word	0x00000000
        /*0030*/ 	.short	0x0007
        /*0032*/ 	.short	0x0030
        /*0034*/ 	.byte	0x00, 0xf0, 0x05, 0x00


	//----- nvinfo : EIATTR_KPARAM_INFO
	.align		4
.L_269:
        /*0038*/ 	.byte	0x04, 0x17
        /*003a*/ 	.short	(.L_271 - .L_270)
.L_270:
        /*003c*/ 	.word	0x00000000
        /*0040*/ 	.short	0x0006
        /*0042*/ 	.short	0x002c
        /*0044*/ 	.byte	0x00, 0xf0, 0x11, 0x00


	//----- nvinfo : EIATTR_KPARAM_INFO
	.align		4
.L_271:
        /*0048*/ 	.byte	0x04, 0x17
        /*004a*/ 	.short	(.L_273 - .L_272)
.L_272:
        /*004c*/ 	.word	0x00000000
        /*0050*/ 	.short	0x0005
        /*0052*/ 	.short	0x0028
        /*0054*/ 	.byte	0x00, 0xf0, 0x11, 0x00


	//----- nvinfo : EIATTR_KPARAM_INFO
	.align		4
.L_273:
        /*0058*/ 	.byte	0x04, 0x17
        /*005a*/ 	.short	(.L_275 - .L_274)
.L_274:
        /*005c*/ 	.word	0x00000000
        /*0060*/ 	.short	0x0004
        /*0062*/ 	.short	0x0020
        /*0064*/ 	.byte	0x00, 0xf5, 0x21, 0x00


	//----- nvinfo : EIATTR_KPARAM_INFO
	.align		4
.L_275:
        /*0068*/ 	.byte	0x04, 0x17
        /*006a*/ 	.short	(.L_277 - .L_276)
.L_276:
        /*006c*/ 	.word	0x00000000
        /*0070*/ 	.short	0x0003
        /*0072*/ 	.short	0x0018
        /*0074*/ 	.byte	0x00, 0xf5, 0x21, 0x00


	//----- nvinfo : EIATTR_KPARAM_INFO
	.align		4
.L_277:
        /*0078*/ 	.byte	0x04, 0x17
        /*007a*/ 	.short	(.L_279 - .L_278)
.L_278:
        /*007c*/ 	.word	0x00000000
        /*0080*/ 	.short	0x0002
        /*0082*/ 	.short	0x0010
        /*0084*/ 	.byte	0x00, 0xf5, 0x21, 0x00


	//----- nvinfo : EIATTR_KPARAM_INFO
	.align		4
.L_279:
        /*0088*/ 	.byte	0x04, 0x17
        /*008a*/ 	.short	(.L_281 - .L_280)
.L_280:
        /*008c*/ 	.word	0x00000000
        /*0090*/ 	.short	0x0001
        /*0092*/ 	.short	0x0008
        /*0094*/ 	.byte	0x00, 0xf5, 0x21, 0x00


	//----- nvinfo : EIATTR_KPARAM_INFO
	.align		4
.L_281:
        /*0098*/ 	.byte	0x04, 0x17
        /*009a*/ 	.short	(.L_283 - .L_282)
.L_282:
        /*009c*/ 	.word	0x00000000
        /*00a0*/ 	.short	0x0000
        /*00a2*/ 	.short	0x0000
        /*00a4*/ 	.byte	0x00, 0xf5, 0x21, 0x00


	//----- nvinfo : EIATTR_SPARSE_MMA_MASK
	.align		4
.L_283:
        /*00a8*/ 	.byte	0x03, 0x50
        /*00aa*/ 	.short	0x0000


	//----- nvinfo : EIATTR_MAXREG_COUNT
	.align		4
        /*00ac*/ 	.byte	0x03, 0x1b
        /*00ae*/ 	.short	0x00ff


	//----- nvinfo : EIATTR_NUM_BARRIERS
	.align		4
        /*00b0*/ 	.byte	0x02, 0x4c
        /*00b2*/ 	.byte	0x01
	.zero		1


	//----- nvinfo : EIATTR_MERCURY_ISA_VERSION
	.align		4
        /*00b4*/ 	.byte	0x03, 0x5f
        /*00b6*/ 	.short	0x0101


	//----- nvinfo : EIATTR_VRC_CTA_INIT_COUNT
	.align		4
        /*00b8*/ 	.byte	0x02, 0x4a
	.zero		1
	.zero		1


	//----- nvinfo : EIATTR_EXIT_INSTR_OFFSETS
	.align		4
        /*00bc*/ 	.byte	0x04, 0x1c
        /*00be*/ 	.short	(.L_285 - .L_284)


	//   ....[0]....
.L_284:
        /*00c0*/ 	.word	0x00001b60


	//   ....[1]....
        /*00c4*/ 	.word	0x00001e80


	//   ....[2]....
        /*00c8*/ 	.word	0x00002030


	//----- nvinfo : EIATTR_CRS_STACK_SIZE
	.align		4
.L_285:
        /*00cc*/ 	.byte	0x04, 0x1e
        /*00ce*/ 	.short	(.L_287 - .L_286)
.L_286:
        /*00d0*/ 	.word	0x00000000


	//----- nvinfo : EIATTR_CBANK_PARAM_SIZE
	.align		4
.L_287:
        /*00d4*/ 	.byte	0x03, 0x19
        /*00d6*/ 	.short	0x0039


	//----- nvinfo : EIATTR_PARAM_CBANK
	.align		4
        /*00d8*/ 	.byte	0x04, 0x0a
        /*00da*/ 	.short	(.L_289 - .L_288)
	.align		4
.L_288:
        /*00dc*/ 	.word	index@(.nv.constant0._ZN2at6native51_GLOBAL__N__eebb21b7_18_MultiMarginLoss_cu_b86932df31MultiMarginLoss_backward_kernelILi2EfEEvPT0_PKS3_S6_PKlS6_iibS3_b)
        /*00e0*/ 	.short	0x0380
        /*00e2*/ 	.short	0x0039


	//----- nvinfo : EIATTR_SW_WAR
	.align		4
.L_289:
        /*00e4*/ 	.byte	0x04, 0x36
        /*00e6*/ 	.short	(.L_291 - .L_290)
.L_290:
        /*00e8*/ 	.word	0x00000008
.L_291:


//--------------------- .nv.info._ZN2at6native51_GLOBAL__N__eebb21b7_18_MultiMarginLoss_cu_b86932df31MultiMarginLoss_backward_kernelILi1EfEEvPT0_PKS3_S6_PKlS6_iibS3_b --------------------------
	.section	.nv.info._ZN2at6native51_GLOBAL__N__eebb21b7_18_MultiMarginLoss_cu_b86932df31MultiMarginLoss_backward_kernelILi1EfEEvPT0_PKS3_S6_PKlS6_iibS3_b,"",@"SHT_CUDA_INFO"
	.sectionflags	@""
	.align	4


	//----- nvinfo : EIATTR_CUDA_API_VERSION
	.align		4
        /*0000*/ 	.byte	0x04, 0x37
        /*0002*/ 	.short	(.L_293 - .L_292)
.L_292:
        /*0004*/ 	.word	0x00000082


	//----- nvinfo : EIATTR_KPARAM_INFO
	.align		4
.L_293:
        /*0008*/ 	.byte	0x04, 0x17
        /*000a*/ 	.short	(.L_295 - .L_294)
.L_294:
        /*000c*/ 	.word	0x00000000
        /*0010*/ 	.short	0x0009
        /*0012*/ 	.short	0x0038
        /*0014*/ 	.byte	0x00, 0xf0, 0x05, 0x00


	//----- nvinfo : EIATTR_KPARAM_INFO
	.align		4
.L_295:
        /*0018*/ 	.byte	0x04, 0x17
        /*001a*/ 	.short	(.L_297 - .L_296)
.L_296:
        /*001c*/ 	.word	0x00000000
        /*0020*/ 	.short	0x0008
        /*0022*/ 	.short	0x0034
        /*0024*/ 	.byte	0x00, 0xf0, 0x11, 0x00


	//----- nvinfo : EIATTR_KPARAM_INFO
	.align		4
.L_297:
        /*0028*/ 	.byte	0x04, 0x17
        /*002a*/ 	.short	(.L_299 - .L_298)
.L_298:
        /*002c*/ 	.word	0x00000000
        /*0030*/ 	.short	0x0007
        /*0032*/ 	.short	0x0030
        /*0034*/ 	.byte	0x00, 0xf0, 0x05, 0x00


	//----- nvinfo : EIATTR_KPARAM_INFO
	.align		4
.L_299:
        /*0038*/ 	.byte	0x04, 0x17
        /*003a*/ 	.short	(.L_301 - .L_300)
.L_300:
        /*003c*/ 	.word	0x00000000
        /*0040*/ 	.short	0x0006
        /*0042*/ 	.short	0x002c
        /*0044*/ 	.byte	0x00, 0xf0, 0x11, 0x00


	//----- nvinfo : EIATTR_KPARAM_INFO
	.align		4
.L_301:
        /*0048*/ 	.byte	0x04, 0x17
        /*004a*/ 	.short	(.L_303 - .L_302)
.L_302:
        /*004c*/ 	.word	0x00000000
        /*0050*/ 	.short	0x0005
        /*0052*/ 	.short	0x0028
        /*0054*/ 	.byte	0x00, 0xf0, 0x11, 0x00


	//----- nvinfo : EIATTR_KPARAM_INFO
	.align		4
.L_303:
        /*0058*/ 	.byte	0x04, 0x17
        /*005a*/ 	.short	(.L_305 - .L_304)
.L_304:
        /*005c*/ 	.word	0x00000000
        /*0060*/ 	.short	0x0004
        /*0062*/ 	.short	0x0020
        /*0064*/ 	.byte	0x00, 0xf5, 0x21, 0x00


	//----- nvinfo : EIATTR_KPARAM_INFO
	.align		4
.L_305:
        /*0068*/ 	.byte	0x04, 0x17
        /*006a*/ 	.short	(.L_307 - .L_306)
.L_306:
        /*006c*/ 	.word	0x00000000
        /*0070*/ 	.short	0x0003
        /*0072*/ 	.short	0x0018
        /*0074*/ 	.byte	0x00, 0xf5, 0x21, 0x00


	//----- nvinfo : EIATTR_KPARAM_INFO
	.align		4
.L_307:
        /*0078*/ 	.byte	0x04, 0x17
        /*007a*/ 	.short	(.L_309 - .L_308)
.L_308:
        /*007c*/ 	.word	0x00000000
        /*0080*/ 	.short	0x0002
        /*0082*/ 	.short	0x0010
        /*0084*/ 	.byte	0x00, 0xf5, 0x21, 0x00


	//----- nvinfo : EIATTR_KPARAM_INFO
	.align		4
.L_309:
        /*0088*/ 	.byte	0x04, 0x17
        /*008a*/ 	.short	(.L_311 - .L_310)
.L_310:
        /*008c*/ 	.word	0x00000000
        /*0090*/ 	.short	0x0001
        /*0092*/ 	.short	0x0008
        /*0094*/ 	.byte	0x00, 0xf5, 0x21, 0x00


	//----- nvinfo : EIATTR_KPARAM_INFO
	.align		4
.L_311:
        /*0098*/ 	.byte	0x04, 0x17
        /*009a*/ 	.short	(.L_313 - .L_312)
.L_312:
        /*009c*/ 	.word	0x00000000
        /*00a0*/ 	.short	0x0000
        /*00a2*/ 	.short	0x0000
        /*00a4*/ 	.byte	0x00, 0xf5, 0x21, 0x00


	//----- nvinfo : EIATTR_SPARSE_MMA_MASK
	.align		4
.L_313:
        /*00a8*/ 	.byte	0x03, 0x50
        /*00aa*/ 	.short	0x0000


	//----- nvinfo : EIATTR_MAXREG_COUNT
	.align		4
        /*00ac*/ 	.byte	0x03, 0x1b
        /*00ae*/ 	.short	0x00ff


	//----- nvinfo : EIATTR_NUM_BARRIERS
	.align		4
        /*00b0*/ 	.byte	0x02, 0x4c
        /*00b2*/ 	.byte	0x01
	.zero		1


	//----- nvinfo : EIATTR_MERCURY_ISA_VERSION
	.align		4
        /*00b4*/ 	.byte	0x03, 0x5f
        /*00b6*/ 	.short	0x0101


	//----- nvinfo : EIATTR_VRC_CTA_INIT_COUNT
	.align		4
        /*00b8*/ 	.byte	0x02, 0x4a
	.zero		1
	.zero		1


	//----- nvinfo : EIATTR_EXIT_INSTR_OFFSETS
	.align		4
        /*00bc*/ 	.byte	0x04, 0x1c
        /*00be*/ 	.short	(.L_315 - .L_314)


	//   ....[0]....
.L_314:
        /*00c0*/ 	.word	0x00001be0


	//   ....[1]....
        /*00c4*/ 	.word	0x00001f40


	//   ....[2]....
        /*00c8*/ 	.word	0x00002160


	//----- nvinfo : EIATTR_CRS_STACK_SIZE
	.align		4
.L_315:
        /*00cc*/ 	.byte	0x04, 0x1e
        /*00ce*/ 	.short	(.L_317 - .L_316)
.L_316:
        /*00d0*/ 	.word	0x00000000


	//----- nvinfo : EIATTR_CBANK_PARAM_SIZE
	.align		4
.L_317:
        /*00d4*/ 	.byte	0x03, 0x19
        /*00d6*/ 	.short	0x0039


	//----- nvinfo : EIATTR_PARAM_CBANK
	.align		4
        /*00d8*/ 	.byte	0x04, 0x0a
        /*00da*/ 	.short	(.L_319 - .L_318)
	.align		4
.L_318:
        /*00dc*/ 	.word	index@(.nv.constant0._ZN2at6native51_GLOBAL__N__eebb21b7_18_MultiMarginLoss_cu_b86932df31MultiMarginLoss_backward_kernelILi1EfEEvPT0_PKS3_S6_PKlS6_iibS3_b)
        /*00e0*/ 	.short	0x0380
        /*00e2*/ 	.short	0x0039


	//----- nvinfo : EIATTR_SW_WAR
	.align		4
.L_319:
        /*00e4*/ 	.byte	0x04, 0x36
        /*00e6*/ 	.short	(.L_321 - .L_320)
.L_320:
        /*00e8*/ 	.word	0x00000008
.L_321:


//--------------------- .nv.info._ZN2at6native51_GLOBAL__N__eebb21b7_18_MultiMarginLoss_cu_b86932df31MultiMarginLoss_backward_kernelILi2EdEEvPT0_PKS3_S6_PKlS6_iibS3_b --------------------------
	.section	.nv.info._ZN2at6native51_GLOBAL__N__eebb21b7_18_MultiMarginLoss_cu_b86932df31MultiMarginLoss_backward_kernelILi2EdEEvPT0_PKS3_S6_PKlS6_iibS3_b,"",@"SHT_CUDA_INFO"
	.sectionflags	@""
	.align	4


	//----- nvinfo : EIATTR_CUDA_API_VERSION
	.align		4
        /*0000*/ 	.byte	0x04, 0x37
        /*0002*/ 	.short	(.L_323 - .L_322)
.L_322:
        /*0004*/ 	.word	0x00000082


	//----- nvinfo : EIATTR_KPARAM_INFO
	.align		4
.L_323:
        /*0008*/ 	.byte	0x04, 0x17
        /*000a*/ 	.short	(.L_325 - .L_324)
.L_324:
        /*000c*/ 	.word	0x00000000
        /*0010*/ 	.short	0x0009
        /*0012*/ 	.short	0x0040
        /*0014*/ 	.byte	0x00, 0xf0, 0x05, 0x00


	//----- nvinfo : EIATTR_KPARAM_INFO
	.align		4
.L_325:
        /*0018*/ 	.byte	0x04, 0x17
        /*001a*/ 	.short	(.L_327 - .L_326)
.L_326:
        /*001c*/ 	.word	0x00000000
        /*0020*/ 	.short	0x0008
        /*0022*/ 	.short	0x0038
        /*0024*/ 	.byte	0x00, 0xf0, 0x21, 0x00


	//----- nvinfo : EIATTR_KPARAM_INFO
	.align		4
.L_327:
        /*0028*/ 	.byte	0x04, 0x17
        /*002a*/ 	.short	(.L_329 - .L_328)
.L_328:
        /*002c*/ 	.word	0x00000000
        /*0030*/ 	.short	0x0007
        /*0032*/ 	.short	0x0030
        /*0034*/ 	.byte	0x00, 0xf0, 0x05, 0x00


	//----- nvinfo : EIATTR_KPARAM_INFO
	.align		4
.L_329:
        /*0038*/ 	.byte	0x04, 0x17
        /*003a*/ 	.short	(.L_331 - .L_330)
.L_330:
        /*003c*/ 	.word	0x00000000
        /*0040*/ 	.short	0x0006
        /*0042*/ 	.short	0x002c
        /*0044*/ 	.byte	0x00, 0xf0, 0x11, 0x00


	//----- nvinfo : EIATTR_KPARAM_INFO
	.align		4
.L_331:
        /*0048*/ 	.byte	0x04, 0x17
        /*004a*/ 	.short	(.L_333 - .L_332)
.L_332:
        /*004c*/ 	.word	0x00000000
        /*0050*/ 	.short	0x0005
        /*0052*/ 	.short	0x0028
        /*0054*/ 	.byte	0x00, 0xf0, 0x11, 0x00


	//----- nvinfo : EIATTR_KPARAM_INFO
	.align		4
.L_333:
        /*0058*/ 	.byte	0x04, 0x17
        /*005a*/ 	.short	(.L_335 - .L_334)
.L_334:
        /*005c*/ 	.word	0x00000000
        /*0060*/ 	.short	0x0004
        /*0062*/ 	.short	0x0020
        /*0064*/ 	.byte	0x00, 0xf5, 0x21, 0x00


	//----- nvinfo : EIATTR_KPARAM_INFO
	.align		4
.L_335:
        /*0068*/ 	.byte	0x04, 0x17
        /*006a*/ 	.short	(.L_337 - .L_336)
.L_336:
        /*006c*/ 	.word	0x00000000
        /*0070*/ 	.short	0x0003
        /*0072*/ 	.short	0x0018
        /*0074*/ 	.byte	0x00, 0xf5, 0x21, 0x00


	//----- nvinfo : EIATTR_KPARAM_INFO
	.align		4
.L_337:
        /*0078*/ 	.byte	0x04, 0x17
        /*007a*/ 	.short	(.L_339 - .L_338)
.L_338:
        /*007c*/ 	.word	0x00000000
        /*0080*/ 	.short	0x0002
        /*0082*/ 	.short	0x0010
        /*0084*/ 	.byte	0x00, 0xf5, 0x21, 0x00


	//----- nvinfo : EIATTR_KPARAM_INFO
	.align		4
.L_339:
        /*0088*/ 	.byte	0x04, 0x17
        /*008a*/ 	.short	(.L_341 - .L_340)
.L_340:
        /*008c*/ 	.word	0x00000000
        /*0090*/ 	.short	0x0001
        /*0092*/ 	.short	0x0008
        /*0094*/ 	.byte	0x00, 0xf5, 0x21, 0x00


	//----- nvinfo : EIATTR_KPARAM_INFO
	.align		4
.L_341:
        /*0098*/ 	.byte	0x04, 0x17
        /*009a*/ 	.short	(.L_343 - .L_342)
.L_342:
        /*009c*/ 	.word	0x00000000
        /*00a0*/ 	.short	0x0000
        /*00a2*/ 	.short	0x0000
        /*00a4*/ 	.byte	0x00, 0xf5, 0x21, 0x00


	//----- nvinfo : EIATTR_SPARSE_MMA_MASK
	.align		4
.L_343:
        /*00a8*/ 	.byte	0x03, 0x50
        /*00aa*/ 	.short	0x0000


	//----- nvinfo : EIATTR_MAXREG_COUNT
	.align		4
        /*00ac*/ 	.byte	0x03, 0x1b
        /*00ae*/ 	.short	0x00ff


	//----- nvinfo : EIATTR_NUM_BARRIERS
	.align		4
        /*00b0*/ 	.byte	0x02, 0x4c
        /*00b2*/ 	.byte	0x01
	.zero		1


	//----- nvinfo : EIATTR_MERCURY_ISA_VERSION
	.align		4
        /*00b4*/ 	.byte	0x03, 0x5f
        /*00b6*/ 	.short	0x0101


	//----- nvinfo : EIATTR_VRC_CTA_INIT_COUNT
	.align		4
        /*00b8*/ 	.byte	0x02, 0x4a
	.zero		1
	.zero		1


	//----- nvinfo : EIATTR_EXIT_INSTR_OFFSETS
	.align		4
        /*00bc*/ 	.byte	0x04, 0x1c
        /*00be*/ 	.short	(.L_345 - .L_344)


	//   ....[0]....
.L_344:
        /*00c0*/ 	.word	0x00001ed0


	//   ....[1]....
        /*00c4*/ 	.word	0x000022b0


	//   ....[2]....
        /*00c8*/ 	.word	0x00002460


	//----- nvinfo : EIATTR_CRS_STACK_SIZE
	.align		4
.L_345:
        /*00cc*/ 	.byte	0x04, 0x1e
        /*00ce*/ 	.short	(.L_347 - .L_346)
.L_346:
        /*00d0*/ 	.word	0x00000000


	//----- nvinfo : EIATTR_CBANK_PARAM_SIZE
	.align		4
.L_347:
        /*00d4*/ 	.byte	0x03, 0x19
        /*00d6*/ 	.short	0x0041


	//----- nvinfo : EIATTR_PARAM_CBANK
	.align		4
        /*00d8*/ 	.byte	0x04, 0x0a
        /*00da*/ 	.short	(.L_349 - .L_348)
	.align		4
.L_348:
        /*00dc*/ 	.word	index@(.nv.constant0._ZN2at6native51_GLOBAL__N__eebb21b7_18_MultiMarginLoss_cu_b86932df31MultiMarginLoss_backward_kernelILi2EdEEvPT0_PKS3_S6_PKlS6_iibS3_b)
        /*00e0*/ 	.short	0x0380
        /*00e2*/ 	.short	0x0041


	//----- nvinfo : EIATTR_SW_WAR
	.align		4
.L_349:
        /*00e4*/ 	.byte	0x04, 0x36
        /*00e6*/ 	.short	(.L_351 - .L_350)
.L_350:
        /*00e8*/ 	.word	0x00000008
.L_351:


//--------------------- .nv.info._ZN2at6native51_GLOBAL__N__eebb21b7_18_MultiMarginLoss_cu_b86932df31MultiMarginLoss_backward_kernelILi1EdEEvPT0_PKS3_S6_PKlS6_iibS3_b --------------------------
	.section	.nv.info._ZN2at6native51_GLOBAL__N__eebb21b7_18_MultiMarginLoss_cu_b86932df31MultiMarginLoss_backward_kernelILi1EdEEvPT0_PKS3_S6_PKlS6_iibS3_b,"",@"SHT_CUDA_INFO"
	.sectionflags	@""
	.align	4


	//----- nvinfo : EIATTR_CUDA_API_VERSION
	.align		4
        /*0000*/ 	.byte	0x04, 0x37
        /*0002*/ 	.short	(.L_353 - .L_352)
.L_352:
        /*0004*/ 	.word	0x00000082


	//----- nvinfo : EIATTR_KPARAM_INFO
	.align		4
.L_353:
        /*0008*/ 	.byte	0x04, 0x17
        /*000a*/ 	.short	(.L_355 - .L_354)
.L_354:
        /*000c*/ 	.word	0x00000000
        /*0010*/ 	.short	0x0009
        /*0012*/ 	.short	0x0040
        /*0014*/ 	.byte	0x00, 0xf0, 0x05, 0x00


	//----- nvinfo : EIATTR_KPARAM_INFO
	.align		4
.L_355:
        /*0018*/ 	.byte	0x04, 0x17
        /*001a*/ 	.short	(.L_357 - .L_356)
.L_356:
        /*001c*/ 	.word	0x00000000
        /*0020*/ 	.short	0x0008
        /*0022*/ 	.short	0x0038
        /*0024*/ 	.byte	0x00, 0xf0, 0x21, 0x00


	//----- nvinfo : EIATTR_KPARAM_INFO
	.align		4
.L_357:
        /*0028*/ 	.byte	0x04, 0x17
        /*002a*/ 	.short	(.L_359 - .L_358)
.L_358:
        /*002c*/ 	.word	0x00000000
        /*0030*/ 	.short	0x0007
        /*0032*/ 	.short	0x0030
        /*0034*/ 	.byte	0x00, 0xf0, 0x05, 0x00


	//----- nvinfo : EIATTR_KPARAM_INFO
	.align		4
.L_359:
        /*0038*/ 	.byte	0x04, 0x17
        /*003a*/ 	.short	(.L_361 - .L_360)
.L_360:
        /*003c*/ 	.word	0x00000000
        /*0040*/ 	.short	0x0006
        /*0042*/ 	.short	0x002c
        /*0044*/ 	.byte	0x00, 0xf0, 0x11, 0x00


	//----- nvinfo : EIATTR_KPARAM_INFO
	.align		4
.L_361:
        /*0048*/ 	.byte	0x04, 0x17
        /*004a*/ 	.short	(.L_363 - .L_362)
.L_362:
        /*004c*/ 	.word	0x00000000
        /*0050*/ 	.short	0x0005
        /*0052*/ 	.short	0x0028
        /*0054*/ 	.byte	0x00, 0xf0, 0x11, 0x00


	//----- nvinfo : EIATTR_KPARAM_INFO
	.align		4
.L_363:
        /*0058*/ 	.byte	0x04, 0x17
        /*005a*/ 	.short	(.L_365 - .L_364)
.L_364:
        /*005c*/ 	.word	0x00000000
        /*0060*/ 	.short	0x0004
        /*0062*/ 	.short	0x0020
        /*0064*/ 	.byte	0x00, 0xf5, 0x21, 0x00


	//----- nvinfo : EIATTR_KPARAM_INFO
	.align		4
.L_365:
        /*0068*/ 	.byte	0x04, 0x17
        /*006a*/ 	.short	(.L_367 - .L_366)
.L_366:
        /*006c*/ 	.word	0x00000000
        /*0070*/ 	.short	0x0003
        /*0072*/ 	.short	0x0018
        /*0074*/ 	.byte	0x00, 0xf5, 0x21, 0x00


	//----- nvinfo : EIATTR_KPARAM_INFO
	.align		4
.L_367:
        /*0078*/ 	.byte	0x04, 0x17
        /*007a*/ 	.short	(.L_369 - .L_368)
.L_368:
        /*007c*/ 	.word	0x00000000
        /*0080*/ 	.short	0x0002
        /*0082*/ 	.short	0x0010
        /*0084*/ 	.byte	0x00, 0xf5, 0x21, 0x00


	//----- nvinfo : EIATTR_KPARAM_INFO
	.align		4
.L_369:
        /*0088*/ 	.byte	0x04, 0x17
        /*008a*/ 	.short	(.L_371 - .L_370)
.L_370:
        /*008c*/ 	.word	0x00000000
        /*0090*/ 	.short	0x0001
        /*0092*/ 	.short	0x0008
        /*0094*/ 	.byte	0x00, 0xf5, 0x21, 0x00


	//----- nvinfo : EIATTR_KPARAM_INFO
	.align		4
.L_371:
        /*0098*/ 	.byte	0x04, 0x17
        /*009a*/ 	.short	(.L_373 - .L_372)
.L_372:
        /*009c*/ 	.word	0x00000000
        /*00a0*/ 	.short	0x0000
        /*00a2*/ 	.short	0x0000
        /*00a4*/ 	.byte	0x00, 0xf5, 0x21, 0x00


	//----- nvinfo : EIATTR_SPARSE_MMA_MASK
	.align		4
.L_373:
        /*00a8*/ 	.byte	0x03, 0x50
        /*00aa*/ 	.short	0x0000


	//----- nvinfo : EIATTR_MAXREG_COUNT
	.align		4
        /*00ac*/ 	.byte	0x03, 0x1b
        /*00ae*/ 	.short	0x00ff


	//----- nvinfo : EIATTR_NUM_BARRIERS
	.align		4
        /*00b0*/ 	.byte	0x02, 0x4c
        /*00b2*/ 	.byte	0x01
	.zero		1


	//----- nvinfo : EIATTR_MERCURY_ISA_VERSION
	.align		4
        /*00b4*/ 	.byte	0x03, 0x5f
        /*00b6*/ 	.short	0x0101


	//----- nvinfo : EIATTR_VRC_CTA_INIT_COUNT
	.align		4
        /*00b8*/ 	.byte	0x02, 0x4a
	.zero		1
	.zero		1


	//----- nvinfo : EIATTR_EXIT_INSTR_OFFSETS
	.align		4
        /*00bc*/ 	.byte	0x04, 0x1c
        /*00be*/ 	.short	(.L_375 - .L_374)


	//   ....[0]....
.L_374:
        /*00c0*/ 	.word	0x00001e30


	//   ....[1]....
        /*00c4*/ 	.word	0x00002210


	//   ....[2]....
        /*00c8*/ 	.word	0x000023c0


	//----- nvinfo : EIATTR_CRS_STACK_SIZE
	.align		4
.L_375:
        /*00cc*/ 	.byte	0x04, 0x1e
        /*00ce*/ 	.short	(.L_377 - .L_376)
.L_376:
        /*00d0*/ 	.word	0x00000000


	//----- nvinfo : EIATTR_CBANK_PARAM_SIZE
	.align		4
.L_377:
        /*00d4*/ 	.byte	0x03, 0x19
        /*00d6*/ 	.short	0x0041


	//----- nvinfo : EIATTR_PARAM_CBANK
	.align		4
        /*00d8*/ 	.byte	0x04, 0x0a
        /*00da*/ 	.short	(.L_379 - .L_378)
	.align		4
.L_378:
        /*00dc*/ 	.word	index@(.nv.constant0._ZN2at6native51_GLOBAL__N__eebb21b7_18_MultiMarginLoss_cu_b86932df31MultiMarginLoss_backward_kernelILi1EdEEvPT0_PKS3_S6_PKlS6_iibS3_b)
        /*00e0*/ 	.short	0x0380
        /*00e2*/ 	.short	0x0041


	//----- nvinfo : EIATTR_SW_WAR
	.align		4
.L_379:
        /*00e4*/ 	.byte	0x04, 0x36
        /*00e6*/ 	.short	(.L_381 - .L_380)
.L_380:
        /*00e8*/ 	.word	0x00000008
.L_381:


//--------------------- .nv.info._ZN2at6native51_GLOBAL__N__eebb21b7_18_MultiMarginLoss_cu_b86932df30MultiMarginLoss_forward_kernelILi2EN3c108BFloat16EEEvPT0_PKS5_PKlS8_iibS5_ --------------------------
	.section	.nv.info._ZN2at6native51_GLOBAL__N__eebb21b7_18_MultiMarginLoss_cu_b86932df30MultiMarginLoss_forward_kernelILi2EN3c108BFloat16EEEvPT0_PKS5_PKlS8_iibS5_,"",@"SHT_CUDA_INFO"
	.sectionflags	@""
	.align	4


	//----- nvinfo : EIATTR_CUDA_API_VERSION
	.align		4
        /*0000*/ 	.byte	0x04, 0x37
        /*0002*/ 	.short	(.L_383 - .L_382)
.L_382:
        /*0004*/ 	.word	0x00000082


	//----- nvinfo : EIATTR_KPARAM_INFO
	.align		4
.L_383:
        /*0008*/ 	.byte	0x04, 0x17
        /*000a*/ 	.short	(.L_385 - .L_384)
.L_384:
        /*000c*/ 	.word	0x00000000
        /*0010*/ 	.short	0x0007
        /*0012*/ 	.short	0x002a
        /*0014*/ 	.byte	0x00, 0xf0, 0x09, 0x00


	//----- nvinfo : EIATTR_KPARAM_INFO
	.align		4
.L_385:
        /*0018*/ 	.byte	0x04, 0x17
        /*001a*/ 	.short	(.L_387 - .L_386)
.L_386:
        /*001c*/ 	.word	0x00000000
        /*0020*/ 	.short	0x0006
        /*0022*/ 	.short	0x0028
        /*0024*/ 	.byte	0x00, 0xf0, 0x05, 0x00


	//----- nvinfo : EIATTR_KPARAM_INFO
	.align		4
.L_387:
        /*0028*/ 	.byte	0x04, 0x17
        /*002a*/ 	.short	(.L_389 - .L_388)
.L_388:
        /*002c*/ 	.word	0x00000000
        /*0030*/ 	.short	0x0005
        /*0032*/ 	.short	0x0024
        /*0034*/ 	.byte	0x00, 0xf0, 0x11, 0x00


	//----- nvinfo : EIATTR_KPARAM_INFO
	.align		4
.L_389:
        /*0038*/ 	.byte	0x04, 0x17
        /*003a*/ 	.short	(.L_391 - .L_390)
.L_390:
        /*003c*/ 	.word	0x00000000
        /*0040*/ 	.short	0x0004
        /*0042*/ 	.short	0x0020
        /*0044*/ 	.byte	0x00, 0xf0, 0x11, 0x00


	//----- nvinfo : EIATTR_KPARAM_INFO
	.align		4
.L_391:
        /*0048*/ 	.byte	0x04, 0x17
        /*004a*/ 	.short	(.L_393 - .L_392)
.L_392:
        /*004c*/ 	.word	0x00000000
        /*0050*/ 	.short	0x0003
        /*0052*/ 	.short	0x0018
        /*0054*/ 	.byte	0x00, 0xf5, 0x21, 0x00


	//----- nvinfo : EIATTR_KPARAM_INFO
	.align		4
.L_393:
        /*0058*/ 	.byte	0x04, 0x17
        /*005a*/ 	.short	(.L_395 - .L_394)
.L_394:
        /*005c*/ 	.word	0x00000000
        /*0060*/ 	.short	0x0002
        /*0062*/ 	.short	0x0010
        /*0064*/ 	.byte	0x00, 0xf5, 0x21, 0x00


	//----- nvinfo : EIATTR_KPARAM_INFO
	.align		4
.L_395:
        /*0068*/ 	.byte	0x04, 0x17
        /*006a*/ 	.short	(.L_397 - .L_396)
.L_396:
        /*006c*/ 	.word	0x00000000
        /*0070*/ 	.short	0x0001
        /*0072*/ 	.short	0x0008
        /*0074*/ 	.byte	0x00, 0xf5, 0x21, 0x00


	//----- nvinfo : EIATTR_KPARAM_INFO
	.align		4
.L_397:
        /*0078*/ 	.byte	0x04, 0x17
        /*007a*/ 	.short	(.L_399 - .L_398)
.L_398:
        /*007c*/ 	.word	0x00000000
        /*0080*/ 	.short	0x0000
        /*0082*/ 	.short	0x0000
        /*0084*/ 	.byte	0x00, 0xf5, 0x21, 0x00


	//----- nvinfo : EIATTR_SPARSE_MMA_MASK
	.align		4
.L_399:
        /*0088*/ 	.byte	0x03, 0x50
        /*008a*/ 	.short	0x0000


	//----- nvinfo : EIATTR_MAXREG_COUNT
	.align		4
        /*008c*/ 	.byte	0x03, 0x1b
        /*008e*/ 	.short	0x00ff


	//----- nvinfo : EIATTR_NUM_BARRIERS
	.align		4
        /*0090*/ 	.byte	0x02, 0x4c
        /*0092*/ 	.byte	0x01
	.zero		1


	//----- nvinfo : EIATTR_EXTERNS
	.align		4
        /*0094*/ 	.byte	0x04, 0x0f
        /*0096*/ 	.short	(.L_401 - .L_400)


	//   ....[0]....
	.align		4
.L_400:
        /*0098*/ 	.word	index@(__assertfail)


	//----- nvinfo : EIATTR_MERCURY_ISA_VERSION
	.align		4
.L_401:
        /*009c*/ 	.byte	0x03, 0x5f
        /*009e*/ 	.short	0x0101


	//----- nvinfo : EIATTR_VRC_CTA_INIT_COUNT
	.align		4
        /*00a0*/ 	.byte	0x02, 0x4a
	.zero		1
	.zero		1


	//----- nvinfo : EIATTR_SYSCALL_OFFSETS
	.align		4
        /*00a4*/ 	.byte	0x04, 0x46
        /*00a6*/ 	.short	(.L_403 - .L_402)


	//   ....[0]....
.L_402:
        /*00a8*/ 	.word	0x000001c0


	//----- nvinfo : EIATTR_EXIT_INSTR_OFFSETS
	.align		4
.L_403:
        /*00ac*/ 	.byte	0x04, 0x1c
        /*00ae*/ 	.short	(.L_405 - .L_404)


	//   ....[0]....
.L_404:
        /*00b0*/ 	.word	0x000016f0


	//   ....[1]....
        /*00b4*/ 	.word	0x00001c70


	//----- nvinfo : EIATTR_CRS_STACK_SIZE
	.align		4
.L_405:
        /*00b8*/ 	.byte	0x04, 0x1e
        /*00ba*/ 	.short	(.L_407 - .L_406)
.L_406:
        /*00bc*/ 	.word	0x00000000


	//----- nvinfo : EIATTR_CBANK_PARAM_SIZE
	.align		4
.L_407:
        /*00c0*/ 	.byte	0x03, 0x19
        /*00c2*/ 	.short	0x002c


	//----- nvinfo : EIATTR_PARAM_CBANK
	.align		4
        /*00c4*/ 	.byte	0x04, 0x0a
        /*00c6*/ 	.short	(.L_409 - .L_408)
	.align		4
.L_408:
        /*00c8*/ 	.word	index@(.nv.constant0._ZN2at6native51_GLOBAL__N__eebb21b7_18_MultiMarginLoss_cu_b86932df30MultiMarginLoss_forward_kernelILi2EN3c108BFloat16EEEvPT0_PKS5_PKlS8_iibS5_)
        /*00cc*/ 	.short	0x0380
        /*00ce*/ 	.short	0x002c


	//----- nvinfo : EIATTR_SW_WAR
	.align		4
.L_409:
        /*00d0*/ 	.byte	0x04, 0x36
        /*00d2*/ 	.short	(.L_411 - .L_410)
.L_410:
        /*00d4*/ 	.word	0x00000008
.L_411:


//--------------------- .nv.info._ZN2at6native51_GLOBAL__N__eebb21b7_18_MultiMarginLoss_cu_b86932df30MultiMarginLoss_forward_kernelILi1EN3c108BFloat16EEEvPT0_PKS5_PKlS8_iibS5_ --------------------------
	.section	.nv.info._ZN2at6native51_GLOBAL__N__eebb21b7_18_MultiMarginLoss_cu_b86932df30MultiMarginLoss_forward_kernelILi1EN3c108BFloat16EEEvPT0_PKS5_PKlS8_iibS5_,"",@"SHT_CUDA_INFO"
	.sectionflags	@""
	.align	4


	//----- nvinfo : EIATTR_CUDA_API_VERSION
	.align		4
        /*0000*/ 	.byte	0x04, 0x37
        /*0002*/ 	.short	(.L_413 - .L_412)
.L_412:
        /*0004*/ 	.word	0x00000082


	//----- nvinfo : EIATTR_KPARAM_INFO
	.align		4
.L_413:
        /*0008*/ 	.byte	0x04, 0x17
        /*000a*/ 	.short	(.L_415 - .L_414)
.L_414:
        /*000c*/ 	.word	0x00000000
        /*0010*/ 	.short	0x0007
        /*0012*/ 	.short	0x002a
        /*0014*/ 	.byte	0x00, 0xf0, 0x09, 0x00


	//----- nvinfo : EIATTR_KPARAM_INFO
	.align		4
.L_415:
        /*0018*/ 	.byte	0x04, 0x17
        /*001a*/ 	.short	(.L_417 - .L_416)
.L_416:
        /*001c*/ 	.word	0x00000000
        /*0020*/ 	.short	0x0006
        /*0022*/ 	.short	0x0028
        /*0024*/ 	.byte	0x00, 0xf0, 0x05, 0x00


	//----- nvinfo : EIATTR_KPARAM_INFO
	.align		4
.L_417:
        /*0028*/ 	.byte	0x04, 0x17
        /*002a*/ 	.short	(.L_419 - .L_418)
.L_418:
        /*002c*/ 	.word	0x00000000
        /*0030*/ 	.short	0x0005
        /*0032*/ 	.short	0x0024
        /*0034*/ 	.byte	0x00, 0xf0, 0x11, 0x00


	//----- nvinfo : EIATTR_KPARAM_INFO
	.align		4
.L_419:
        /*0038*/ 	.byte	0x04, 0x17
        /*003a*/ 	.short	(.L_421 - .L_420)
.L_420:
        /*003c*/ 	.word	0x00000000
        /*0040*/ 	.short	0x0004
        /*0042*/ 	.short	0x0020
        /*0044*/ 	.byte	0x00, 0xf0, 0x11, 0x00


	//----- nvinfo : EIATTR_KPARAM_INFO
	.align		4
.L_421:
        /*0048*/ 	.byte	0x04, 0x17
        /*004a*/ 	.short	(.L_423 - .L_422)
.L_422:
        /*004c*/ 	.word	0x00000000
        /*0050*/ 	.short	0x0003
        /*0052*/ 	.short	0x0018
        /*0054*/ 	.byte	0x00, 0xf5, 0x21, 0x00


	//----- nvinfo : EIATTR_KPARAM_INFO
	.align		4
.L_423:
        /*0058*/ 	.byte	0x04, 0x17
        /*005a*/ 	.short	(.L_425 - .L_424)
.L_424:
        /*005c*/ 	.word	0x00000000
        /*0060*/ 	.short	0x0002
        /*0062*/ 	.short	0x0010
        /*0064*/ 	.byte	0x00, 0xf5, 0x21, 0x00


	//----- nvinfo : EIATTR_KPARAM_INFO
	.align		4
.L_425:
        /*0068*/ 	.byte	0x04, 0x17
        /*006a*/ 	.short	(.L_427 - .L_426)
.L_426:
        /*006c*/ 	.word	0x00000000
        /*0070*/ 	.short	0x0001
        /*0072*/ 	.short	0x0008
        /*0074*/ 	.byte	0x00, 0xf5, 0x21, 0x00


	//----- nvinfo : EIATTR_KPARAM_INFO
	.align		4
.L_427:
        /*0078*/ 	.byte	0x04, 0x17
        /*007a*/ 	.short	(.L_429 - .L_428)
.L_428:
        /*007c*/ 	.word	0x00000000
        /*0080*/ 	.short	0x0000
        /*0082*/ 	.short	0x0000
        /*0084*/ 	.byte	0x00, 0xf5, 0x21, 0x00


	//----- nvinfo : EIATTR_SPARSE_MMA_MASK
	.align		4
.L_429:
        /*0088*/ 	.byte	0x03, 0x50
        /*008a*/ 	.short	0x0000


	//----- nvinfo : EIATTR_MAXREG_COUNT
	.align		4
        /*008c*/ 	.byte	0x03, 0x1b
        /*008e*/ 	.short	0x00ff


	//----- nvinfo : EIATTR_NUM_BARRIERS
	.align		4
        /*0090*/ 	.byte	0x02, 0x4c
        /*0092*/ 	.byte	0x01
	.zero		1


	//----- nvinfo : EIATTR_EXTERNS
	.align		4
        /*0094*/ 	.byte	0x04, 0x0f
        /*0096*/ 	.short	(.L_431 - .L_430)


	//   ....[0]....
	.align		4
.L_430:
        /*0098*/ 	.word	index@(__assertfail)


	//----- nvinfo : EIATTR_MERCURY_ISA_VERSION
	.align		4
.L_431:
        /*009c*/ 	.byte	0x03, 0x5f
        /*009e*/ 	.short	0x0101


	//----- nvinfo : EIATTR_VRC_CTA_INIT_COUNT
	.align		4
        /*00a0*/ 	.byte	0x02, 0x4a
	.zero		1
	.zero		1


	//----- nvinfo : EIATTR_SYSCALL_OFFSETS
	.align		4
        /*00a4*/ 	.byte	0x04, 0x46
        /*00a6*/ 	.short	(.L_433 - .L_432)


	//   ....[0]....
.L_432:
        /*00a8*/ 	.word	0x000001c0


	//----- nvinfo : EIATTR_EXIT_INSTR_OFFSETS
	.align		4
.L_433:
        /*00ac*/ 	.byte	0x04, 0x1c
        /*00ae*/ 	.short	(.L_435 - .L_434)


	//   ....[0]....
.L_434:
        /*00b0*/ 	.word	0x00001500


	//   ....[1]....
        /*00b4*/ 	.word	0x00001a80


	//----- nvinfo : EIATTR_CRS_STACK_SIZE
	.align		4
.L_435:
        /*00b8*/ 	.byte	0x04, 0x1e
        /*00ba*/ 	.short	(.L_437 - .L_436)
.L_436:
        /*00bc*/ 	.word	0x00000000


	//----- nvinfo : EIATTR_CBANK_PARAM_SIZE
	.align		4
.L_437:
        /*00c0*/ 	.byte	0x03, 0x19
        /*00c2*/ 	.short	0x002c


	//----- nvinfo : EIATTR_PARAM_CBANK
	.align		4
        /*00c4*/ 	.byte	0x04, 0x0a
        /*00c6*/ 	.short	(.L_439 - .L_438)
	.align		4
.L_438:
        /*00c8*/ 	.word	index@(.nv.constant0._ZN2at6native51_GLOBAL__N__eebb21b7_18_MultiMarginLoss_cu_b86932df30MultiMarginLoss_forward_kernelILi1EN3c108BFloat16EEEvPT0_PKS5_PKlS8_iibS5_)
        /*00cc*/ 	.short	0x0380
        /*00ce*/ 	.short	0x002c


	//----- nvinfo : EIATTR_SW_WAR
	.align		4
.L_439:
        /*00d0*/ 	.byte	0x04, 0x36
        /*00d2*/ 	.short	(.L_441 - .L_440)
.L_440:
        /*00d4*/ 	.word	0x00000008
.L_441:


//--------------------- .nv.info._ZN2at6native51_GLOBAL__N__eebb21b7_18_MultiMarginLoss_cu_b86932df30MultiMarginLoss_forward_kernelILi2EN3c104HalfEEEvPT0_PKS5_PKlS8_iibS5_ --------------------------
	.section	.nv.info._ZN2at6native51_GLOBAL__N__eebb21b7_18_MultiMarginLoss_cu_b86932df30MultiMarginLoss_forward_kernelILi2EN3c104HalfEEEvPT0_PKS5_PKlS8_iibS5_,"",@"SHT_CUDA_INFO"
	.sectionflags	@""
	.align	4


	//----- nvinfo : EIATTR_CUDA_API_VERSION
	.align		4
        /*0000*/ 	.byte	0x04, 0x37
        /*0002*/ 	.short	(.L_443 - .L_442)
.L_442:
        /*0004*/ 	.word	0x00000082


	//----- nvinfo : EIATTR_KPARAM_INFO
	.align		4
.L_443:
        /*0008*/ 	.byte	0x04, 0x17
        /*000a*/ 	.short	(.L_445 - .L_444)
.L_444:
        /*000c*/ 	.word	0x00000000
        /*0010*/ 	.short	0x0007
        /*0012*/ 	.short	0x002a
        /*0014*/ 	.byte	0x00, 0xf0, 0x09, 0x00


	//----- nvinfo : EIATTR_KPARAM_INFO
	.align		4
.L_445:
        /*0018*/ 	.byte	0x04, 0x17
        /*001a*/ 	.short	(.L_447 - .L_446)
.L_446:
        /*001c*/ 	.word	0x00000000
        /*0020*/ 	.short	0x0006
        /*0022*/ 	.short	0x0028
        /*0024*/ 	.byte	0x00, 0xf0, 0x05, 0x00


	//----- nvinfo : EIATTR_KPARAM_INFO
	.align		4
.L_447:
        /*0028*/ 	.byte	0x04, 0x17
        /*002a*/ 	.short	(.L_449 - .L_448)
.L_448:
        /*002c*/ 	.word	0x00000000
        /*0030*/ 	.short	0x0005
        /*0032*/ 	.short	0x0024
        /*0034*/ 	.byte	0x00, 0xf0, 0x11, 0x00


	//----- nvinfo : EIATTR_KPARAM_INFO
	.align		4
.L_449:
        /*0038*/ 	.byte	0x04, 0x17
        /*003a*/ 	.short	(.L_451 - .L_450)
.L_450:
        /*003c*/ 	.word	0x00000000
        /*0040*/ 	.short	0x0004
        /*0042*/ 	.short	0x0020
        /*0044*/ 	.byte	0x00, 0xf0, 0x11, 0x00


	//----- nvinfo : EIATTR_KPARAM_INFO
	.align		4
.L_451:
        /*0048*/ 	.byte	0x04, 0x17
        /*004a*/ 	.short	(.L_453 - .L_452)
.L_452:
        /*004c*/ 	.word	0x00000000
        /*0050*/ 	.short	0x0003
        /*0052*/ 	.short	0x0018
        /*0054*/ 	.byte	0x00, 0xf5, 0x21, 0x00


	//----- nvinfo : EIATTR_KPARAM_INFO
	.align		4
.L_453:
        /*0058*/ 	.byte	0x04, 0x17
        /*005a*/ 	.short	(.L_455 - .L_454)
.L_454:
        /*005c*/ 	.word	0x00000000
        /*0060*/ 	.short	0x0002
        /*0062*/ 	.short	0x0010
        /*0064*/ 	.byte	0x00, 0xf5, 0x21, 0x00


	//----- nvinfo : EIATTR_KPARAM_INFO
	.align		4
.L_455:
        /*0068*/ 	.byte	0x04, 0x17
        /*006a*/ 	.short	(.L_457 - .L_456)
.L_456:
        /*006c*/ 	.word	0x00000000
        /*0070*/ 	.short	0x0001
        /*0072*/ 	.short	0x0008
        /*0074*/ 	.byte	0x00, 0xf5, 0x21, 0x00


	//----- nvinfo : EIATTR_KPARAM_INFO
	.align		4
.L_457:
        /*0078*/ 	.byte	0x04, 0x17
        /*007a*/ 	.short	(.L_459 - .L_458)
.L_458:
        /*007c*/ 	.word	0x00000000
        /*0080*/ 	.short	0x0000
        /*0082*/ 	.short	0x0000
        /*0084*/ 	.byte	0x00, 0xf5, 0x21, 0x00


	//----- nvinfo : EIATTR_SPARSE_MMA_MASK
	.align		4
.L_459:
        /*0088*/ 	.byte	0x03, 0x50
        /*008a*/ 	.short	0x0000


	//----- nvinfo : EIATTR_MAXREG_COUNT
	.align		4
        /*008c*/ 	.byte	0x03, 0x1b
        /*008e*/ 	.short	0x00ff


	//----- nvinfo : EIATTR_NUM_BARRIERS
	.align		4
        /*0090*/ 	.byte	0x02, 0x4c
        /*0092*/ 	.byte	0x01
	.zero		1


	//----- nvinfo : EIATTR_EXTERNS
	.align		4
        /*0094*/ 	.byte	0x04, 0x0f
        /*0096*/ 	.short	(.L_461 - .L_460)


	//   ....[0]....
	.align		4
.L_460:
        /*0098*/ 	.word	index@(__assertfail)


	//----- nvinfo : EIATTR_MERCURY_ISA_VERSION
	.align		4
.L_461:
        /*009c*/ 	.byte	0x03, 0x5f
        /*009e*/ 	.short	0x0101


	//----- nvinfo : EIATTR_VRC_CTA_INIT_COUNT
	.align		4
        /*00a0*/ 	.byte	0x02, 0x4a
	.zero		1
	.zero		1


	//----- nvinfo : EIATTR_SYSCALL_OFFSETS
	.align		4
        /*00a4*/ 	.byte	0x04, 0x46
        /*00a6*/ 	.short	(.L_463 - .L_462)


	//   ....[0]....
.L_462:
        /*00a8*/ 	.word	0x000001c0


	//----- nvinfo : EIATTR_EXIT_INSTR_OFFSETS
	.align		4
.L_463:
        /*00ac*/ 	.byte	0x04, 0x1c
        /*00ae*/ 	.short	(.L_465 - .L_464)


	//   ....[0]....
.L_464:
        /*00b0*/ 	.word	0x000016f0


	//   ....[1]....
        /*00b4*/ 	.word	0x00001c70


	//----- nvinfo : EIATTR_CRS_STACK_SIZE
	.align		4
.L_465:
        /*00b8*/ 	.byte	0x04, 0x1e
        /*00ba*/ 	.short	(.L_467 - .L_466)
.L_466:
        /*00bc*/ 	.word	0x00000000


	//----- nvinfo : EIATTR_CBANK_PARAM_SIZE
	.align		4
.L_467:
        /*00c0*/ 	.byte	0x03, 0x19
        /*00c2*/ 	.short	0x002c


	//----- nvinfo : EIATTR_PARAM_CBANK
	.align		4
        /*00c4*/ 	.byte	0x04, 0x0a
        /*00c6*/ 	.short	(.L_469 - .L_468)
	.align		4
.L_468:
        /*00c8*/ 	.word	index@(.nv.constant0._ZN2at6native51_GLOBAL__N__eebb21b7_18_MultiMarginLoss_cu_b86932df30MultiMarginLoss_forward_kernelILi2EN3c104HalfEEEvPT0_PKS5_PKlS8_iibS5_)
        /*00cc*/ 	.short	0x0380
        /*00ce*/ 	.short	0x002c


	//----- nvinfo : EIATTR_SW_WAR
	.align		4
.L_469:
        /*00d0*/ 	.byte	0x04, 0x36
        /*00d2*/ 	.short	(.L_471 - .L_470)
.L_470:
        /*00d4*/ 	.word	0x00000008
.L_471:


//--------------------- .nv.info._ZN2at6native51_GLOBAL__N__eebb21b7_18_MultiMarginLoss_cu_b86932df30MultiMarginLoss_forward_kernelILi1EN3c104HalfEEEvPT0_PKS5_PKlS8_iibS5_ --------------------------
	.section	.nv.info._ZN2at6native51_GLOBAL__N__eebb21b7_18_MultiMarginLoss_cu_b86932df30MultiMarginLoss_forward_kernelILi1EN3c104HalfEEEvPT0_PKS5_PKlS8_iibS5_,"",@"SHT_CUDA_INFO"
	.sectionflags	@""
	.align	4


	//----- nvinfo : EIATTR_CUDA_API_VERSION
	.align		4
        /*0000*/ 	.byte	0x04, 0x37
        /*0002*/ 	.short	(.L_473 - .L_472)
.L_472:
        /*0004*/ 	.word	0x00000082


	//----- nvinfo : EIATTR_KPARAM_INFO
	.align		4
.L_473:
        /*0008*/ 	.byte	0x04, 0x17
        /*000a*/ 	.short	(.L_475 - .L_474)
.L_474:
        /*000c*/ 	.word	0x00000000
        /*0010*/ 	.short	0x0007
        /*0012*/ 	.short	0x002a
        /*0014*/ 	.byte	0x00, 0xf0, 0x09, 0x00


	//----- nvinfo : EIATTR_KPARAM_INFO
	.align		4
.L_475:
        /*0018*/ 	.byte	0x04, 0x17
        /*001a*/ 	.short	(.L_477 - .L_476)
.L_476:
        /*001c*/ 	.word	0x00000000
        /*0020*/ 	.short	0x0006
        /*0022*/ 	.short	0x0028
        /*0024*/ 	.byte	0x00, 0xf0, 0x05, 0x00


	//----- nvinfo : EIATTR_KPARAM_INFO
	.align		4
.L_477:
        /*0028*/ 	.byte	0x04, 0x17
        /*002a*/ 	.short	(.L_479 - .L_478)
.L_478:
        /*002c*/ 	.word	0x00000000
        /*0030*/ 	.short	0x0005
        /*0032*/ 	.short	0x0024
        /*0034*/ 	.byte	0x00, 0xf0, 0x11, 0x00


	//----- nvinfo : EIATTR_KPARAM_INFO
	.align		4
.L_479:
        /*0038*/ 	.byte	0x04, 0x17
        /*003a*/ 	.short	(.L_481 - .L_480)
.L_480:
        /*003c*/ 	.word	0x00000000
        /*0040*/ 	.short	0x0004
        /*0042*/ 	.short	0x0020
        /*0044*/ 	.byte	0x00, 0xf0, 0x11, 0x00


	//----- nvinfo : EIATTR_KPARAM_INFO
	.align		4
.L_481:
        /*0048*/ 	.byte	0x04, 0x17
        /*004a*/ 	.short	(.L_483 - .L_482)
.L_482:
        /*004c*/ 	.word	0x00000000
        /*0050*/ 	.short	0x0003
        /*0052*/ 	.short	0x0018
        /*0054*/ 	.byte	0x00, 0xf5, 0x21, 0x00


	//----- nvinfo : EIATTR_KPARAM_INFO
	.align		4
.L_483:
        /*0058*/ 	.byte	0x04, 0x17
        /*005a*/ 	.short	(.L_485 - .L_484)
.L_484:
        /*005c*/ 	.word	0x00000000
        /*0060*/ 	.short	0x0002
        /*0062*/ 	.short	0x0010
        /*0064*/ 	.byte	0x00, 0xf5, 0x21, 0x00


	//----- nvinfo : EIATTR_KPARAM_INFO
	.align		4
.L_485:
        /*0068*/ 	.byte	0x04, 0x17
        /*006a*/ 	.short	(.L_487 - .L_486)
.L_486:
        /*006c*/ 	.word	0x00000000
        /*0070*/ 	.short	0x0001
        /*0072*/ 	.short	0x0008
        /*0074*/ 	.byte	0x00, 0xf5, 0x21, 0x00


	//----- nvinfo : EIATTR_KPARAM_INFO
	.align		4
.L_487:
        /*0078*/ 	.byte	0x04, 0x17
        /*007a*/ 	.short	(.L_489 - .L_488)
.L_488:
        /*007c*/ 	.word	0x00000000
        /*0080*/ 	.short	0x0000
        /*0082*/ 	.short	0x0000
        /*0084*/ 	.byte	0x00, 0xf5, 0x21, 0x00


	//----- nvinfo : EIATTR_SPARSE_MMA_MASK
	.align		4
.L_489:
        /*0088*/ 	.byte	0x03, 0x50
        /*008a*/ 	.short	0x0000


	//----- nvinfo : EIATTR_MAXREG_COUNT
	.align		4
        /*008c*/ 	.byte	0x03, 0x1b
        /*008e*/ 	.short	0x00ff


	//----- nvinfo : EIATTR_NUM_BARRIERS
	.align		4
        /*0090*/ 	.byte	0x02, 0x4c
        /*0092*/ 	.byte	0x01
	.zero		1


	//----- nvinfo : EIATTR_EXTERNS
	.align		4
        /*0094*/ 	.byte	0x04, 0x0f
        /*0096*/ 	.short	(.L_491 - .L_490)


	//   ....[0]....
	.align		4
.L_490:
        /*0098*/ 	.word	index@(__assertfail)


	//----- nvinfo : EIATTR_MERCURY_ISA_VERSION
	.align		4
.L_491:
        /*009c*/ 	.byte	0x03, 0x5f
        /*009e*/ 	.short	0x0101


	//----- nvinfo : EIATTR_VRC_CTA_INIT_COUNT
	.align		4
        /*00a0*/ 	.byte	0x02, 0x4a
	.zero		1
	.zero		1


	//----- nvinfo : EIATTR_SYSCALL_OFFSETS
	.align		4
        /*00a4*/ 	.byte	0x04, 0x46
        /*00a6*/ 	.short	(.L_493 - .L_492)


	//   ....[0]....
.L_492:
        /*00a8*/ 	.word	0x000001c0


	//----- nvinfo : EIATTR_EXIT_INSTR_OFFSETS
	.align		4
.L_493:
        /*00ac*/ 	.byte	0x04, 0x1c
        /*00ae*/ 	.short	(.L_495 - .L_494)


	//   ....[0]....
.L_494:
        /*00b0*/ 	.word	0x00001500


	//   ....[1]....
        /*00b4*/ 	.word	0x00001a80


	//----- nvinfo : EIATTR_CRS_STACK_SIZE
	.align		4
.L_495:
        /*00b8*/ 	.byte	0x04, 0x1e
        /*00ba*/ 	.short	(.L_497 - .L_496)
.L_496:
        /*00bc*/ 	.word	0x00000000


	//----- nvinfo : EIATTR_CBANK_PARAM_SIZE
	.align		4
.L_497:
        /*00c0*/ 	.byte	0x03, 0x19
        /*00c2*/ 	.short	0x002c


	//----- nvinfo : EIATTR_PARAM_CBANK
	.align		4
        /*00c4*/ 	.byte	0x04, 0x0a
        /*00c6*/ 	.short	(.L_499 - .L_498)
	.align		4
.L_498:
        /*00c8*/ 	.word	index@(.nv.constant0._ZN2at6native51_GLOBAL__N__eebb21b7_18_MultiMarginLoss_cu_b86932df30MultiMarginLoss_forward_kernelILi1EN3c104HalfEEEvPT0_PKS5_PKlS8_iibS5_)
        /*00cc*/ 	.short	0x0380
        /*00ce*/ 	.short	0x002c


	//----- nvinfo : EIATTR_SW_WAR
	.align		4
.L_499:
        /*00d0*/ 	.byte	0x04, 0x36
        /*00d2*/ 	.short	(.L_501 - .L_500)
.L_500:
        /*00d4*/ 	.word	0x00000008
.L_501:


//--------------------- .nv.info._ZN2at6native51_GLOBAL__N__eebb21b7_18_MultiMarginLoss_cu_b86932df30MultiMarginLoss_forward_kernelILi2EfEEvPT0_PKS3_PKlS6_iibS3_ --------------------------
	.section	.nv.info._ZN2at6native51_GLOBAL__N__eebb21b7_18_MultiMarginLoss_cu_b86932df30MultiMarginLoss_forward_kernelILi2EfEEvPT0_PKS3_PKlS6_iibS3_,"",@"SHT_CUDA_INFO"
	.sectionflags	@""
	.align	4


	//----- nvinfo : EIATTR_CUDA_API_VERSION
	.align		4
        /*0000*/ 	.byte	0x04, 0x37
        /*0002*/ 	.short	(.L_503 - .L_502)
.L_502:
        /*0004*/ 	.word	0x00000082


	//----- nvinfo : EIATTR_KPARAM_INFO
	.align		4
.L_503:
        /*0008*/ 	.byte	0x04, 0x17
        /*000a*/ 	.short	(.L_505 - .L_504)
.L_504:
        /*000c*/ 	.word	0x00000000
        /*0010*/ 	.short	0x0007
        /*0012*/ 	.short	0x002c
        /*0014*/ 	.byte	0x00, 0xf0, 0x11, 0x00


	//----- nvinfo : EIATTR_KPARAM_INFO
	.align		4
.L_505:
        /*0018*/ 	.byte	0x04, 0x17
        /*001a*/ 	.short	(.L_507 - .L_506)
.L_506:
        /*001c*/ 	.word	0x00000000
        /*0020*/ 	.short	0x0006
        /*0022*/ 	.short	0x0028
        /*0024*/ 	.byte	0x00, 0xf0, 0x05, 0x00


	//----- nvinfo : EIATTR_KPARAM_INFO
	.align		4
.L_507:
        /*0028*/ 	.byte	0x04, 0x17
        /*002a*/ 	.short	(.L_509 - .L_508)
.L_508:
        /*002c*/ 	.word	0x00000000
        /*0030*/ 	.short	0x0005
        /*0032*/ 	.short	0x0024
        /*0034*/ 	.byte	0x00, 0xf0, 0x11, 0x00


	//----- nvinfo : EIATTR_KPARAM_INFO
	.align		4
.L_509:
        /*0038*/ 	.byte	0x04, 0x17
        /*003a*/ 	.short	(.L_511 - .L_510)
.L_510:
        /*003c*/ 	.word	0x00000000
        /*0040*/ 	.short	0x0004
        /*0042*/ 	.short	0x0020
        /*0044*/ 	.byte	0x00, 0xf0, 0x11, 0x00


	//----- nvinfo : EIATTR_KPARAM_INFO
	.align		4
.L_511:
        /*0048*/ 	.byte	0x04, 0x17
        /*004a*/ 	.short	(.L_513 - .L_512)
.L_512:
        /*004c*/ 	.word	0x00000000
        /*0050*/ 	.short	0x0003
        /*0052*/ 	.short	0x0018
        /*0054*/ 	.byte	0x00, 0xf5, 0x21, 0x00


	//----- nvinfo : EIATTR_KPARAM_INFO
	.align		4
.L_513:
        /*0058*/ 	.byte	0x04, 0x17
        /*005a*/ 	.short	(.L_515 - .L_514)
.L_514:
        /*005c*/ 	.word	0x00000000
        /*0060*/ 	.short	0x0002
        /*0062*/ 	.short	0x0010
        /*0064*/ 	.byte	0x00, 0xf5, 0x21, 0x00


	//----- nvinfo : EIATTR_KPARAM_INFO
	.align		4
.L_515:
        /*0068*/ 	.byte	0x04, 0x17
        /*006a*/ 	.short	(.L_517 - .L_516)
.L_516:
        /*006c*/ 	.word	0x00000000
        /*0070*/ 	.short	0x0001
        /*0072*/ 	.short	0x0008
        /*0074*/ 	.byte	0x00, 0xf5, 0x21, 0x00


	//----- nvinfo : EIATTR_KPARAM_INFO
	.align		4
.L_517:
        /*0078*/ 	.byte	0x04, 0x17
        /*007a*/ 	.short	(.L_519 - .L_518)
.L_518:
        /*007c*/ 	.word	0x00000000
        /*0080*/ 	.short	0x0000
        /*0082*/ 	.short	0x0000
        /*0084*/ 	.byte	0x00, 0xf5, 0x21, 0x00


	//----- nvinfo : EIATTR_SPARSE_MMA_MASK
	.align		4
.L_519:
        /*0088*/ 	.byte	0x03, 0x50
        /*008a*/ 	.short	0x0000


	//----- nvinfo : EIATTR_MAXREG_COUNT
	.align		4
        /*008c*/ 	.byte	0x03, 0x1b
        /*008e*/ 	.short	0x00ff


	//----- nvinfo : EIATTR_NUM_BARRIERS
	.align		4
        /*0090*/ 	.byte	0x02, 0x4c
        /*0092*/ 	.byte	0x01
	.zero		1


	//----- nvinfo : EIATTR_EXTERNS
	.align		4
        /*0094*/ 	.byte	0x04, 0x0f
        /*0096*/ 	.short	(.L_521 - .L_520)


	//   ....[0]....
	.align		4
.L_520:
        /*0098*/ 	.word	index@(__assertfail)


	//----- nvinfo : EIATTR_MERCURY_ISA_VERSION
	.align		4
.L_521:
        /*009c*/ 	.byte	0x03, 0x5f
        /*009e*/ 	.short	0x0101


	//----- nvinfo : EIATTR_VRC_CTA_INIT_COUNT
	.align		4
        /*00a0*/ 	.byte	0x02, 0x4a
	.zero		1
	.zero		1


	//----- nvinfo : EIATTR_SYSCALL_OFFSETS
	.align		4
        /*00a4*/ 	.byte	0x04, 0x46
        /*00a6*/ 	.short	(.L_523 - .L_522)


	//   ....[0]....
.L_522:
        /*00a8*/ 	.word	0x000001c0


	//----- nvinfo : EIATTR_EXIT_INSTR_OFFSETS
	.align		4
.L_523:
        /*00ac*/ 	.byte	0x04, 0x1c
        /*00ae*/ 	.short	(.L_525 - .L_524)


	//   ....[0]....
.L_524:
        /*00b0*/ 	.word	0x00000fc0


	//   ....[1]....
        /*00b4*/ 	.word	0x00001530


	//----- nvinfo : EIATTR_CRS_STACK_SIZE
	.align		4
.L_525:
        /*00b8*/ 	.byte	0x04, 0x1e
        /*00ba*/ 	.short	(.L_527 - .L_526)
.L_526:
        /*00bc*/ 	.word	0x00000000


	//----- nvinfo : EIATTR_CBANK_PARAM_SIZE
	.align		4
.L_527:
        /*00c0*/ 	.byte	0x03, 0x19
        /*00c2*/ 	.short	0x0030


	//----- nvinfo : EIATTR_PARAM_CBANK
	.align		4
        /*00c4*/ 	.byte	0x04, 0x0a
        /*00c6*/ 	.short	(.L_529 - .L_528)
	.align		4
.L_528:
        /*00c8*/ 	.word	index@(.nv.constant0._ZN2at6native51_GLOBAL__N__eebb21b7_18_MultiMarginLoss_cu_b86932df30MultiMarginLoss_forward_kernelILi2EfEEvPT0_PKS3_PKlS6_iibS3_)
        /*00cc*/ 	.short	0x0380
        /*00ce*/ 	.short	0x0030


	//----- nvinfo : EIATTR_SW_WAR
	.align		4
.L_529:
        /*00d0*/ 	.byte	0x04, 0x36
        /*00d2*/ 	.short	(.L_531 - .L_530)
.L_530:
        /*00d4*/ 	.word	0x00000008
.L_531:


//--------------------- .nv.info._ZN2at6native51_GLOBAL__N__eebb21b7_18_MultiMarginLoss_cu_b86932df30MultiMarginLoss_forward_kernelILi1EfEEvPT0_PKS3_PKlS6_iibS3_ --------------------------
	.section	.nv.info._ZN2at6native51_GLOBAL__N__eebb21b7_18_MultiMarginLoss_cu_b86932df30MultiMarginLoss_forward_kernelILi1EfEEvPT0_PKS3_PKlS6_iibS3_,"",@"SHT_CUDA_INFO"
	.sectionflags	@""
	.align	4


	//----- nvinfo : EIATTR_CUDA_API_VERSION
	.align		4
        /*0000*/ 	.byte	0x04, 0x37
        /*0002*/ 	.short	(.L_533 - .L_532)
.L_532:
        /*0004*/ 	.word	0x00000082


	//----- nvinfo : EIATTR_KPARAM_INFO
	.align		4
.L_533:
        /*0008*/ 	.byte	0x04, 0x17
        /*000a*/ 	.short	(.L_535 - .L_534)
.L_534:
        /*000c*/ 	.word	0x00000000
        /*0010*/ 	.short	0x0007
        /*0012*/ 	.short	0x002c
        /*0014*/ 	.byte	0x00, 0xf0, 0x11, 0x00


	//----- nvinfo : EIATTR_KPARAM_INFO
	.align		4
.L_535:
        /*0018*/ 	.byte	0x04, 0x17
        /*001a*/ 	.short	(.L_537 - .L_536)
.L_536:
        /*001c*/ 	.word	0x00000000
        /*0020*/ 	.short	0x0006
        /*0022*/ 	.short	0x0028
        /*0024*/ 	.byte	0x00, 0xf0, 0x05, 0x00


	//----- nvinfo : EIATTR_KPARAM_INFO
	.align		4
.L_537:
        /*0028*/ 	.byte	0x04, 0x17
        /*002a*/ 	.short	(.L_539 - .L_538)
.L_538:
        /*002c*/ 	.word	0x00000000
        /*0030*/ 	.short	0x0005
        /*0032*/ 	.short	0x0024
        /*0034*/ 	.byte	0x00, 0xf0, 0x11, 0x00


	//----- nvinfo : EIATTR_KPARAM_INFO
	.align		4
.L_539:
        /*0038*/ 	.byte	0x04, 0x17
        /*003a*/ 	.short	(.L_541 - .L_540)
.L_540:
        /*003c*/ 	.word	0x00000000
        /*0040*/ 	.short	0x0004
        /*0042*/ 	.short	0x0020
        /*0044*/ 	.byte	0x00, 0xf0, 0x11, 0x00


	//----- nvinfo : EIATTR_KPARAM_INFO
	.align		4
.L_541:
        /*0048*/ 	.byte	0x04, 0x17
        /*004a*/ 	.short	(.L_543 - .L_542)
.L_542:
        /*004c*/ 	.word	0x00000000
        /*0050*/ 	.short	0x0003
        /*0052*/ 	.short	0x0018
        /*0054*/ 	.byte	0x00, 0xf5, 0x21, 0x00


	//----- nvinfo : EIATTR_KPARAM_INFO
	.align		4
.L_543:
        /*0058*/ 	.byte	0x04, 0x17
        /*005a*/ 	.short	(.L_545 - .L_544)
.L_544:
        /*005c*/ 	.word	0x00000000
        /*0060*/ 	.short	0x0002
        /*0062*/ 	.short	0x0010
        /*0064*/ 	.byte	0x00, 0xf5, 0x21, 0x00


	//----- nvinfo : EIATTR_KPARAM_INFO
	.align		4
.L_545:
        /*0068*/ 	.byte	0x04, 0x17
        /*006a*/ 	.short	(.L_547 - .L_546)
.L_546:
        /*006c*/ 	.word	0x00000000
        /*0070*/ 	.short	0x0001
        /*0072*/ 	.short	0x0008
        /*0074*/ 	.byte	0x00, 0xf5, 0x21, 0x00


	//----- nvinfo : EIATTR_KPARAM_INFO
	.align		4
.L_547:
        /*0078*/ 	.byte	0x04, 0x17
        /*007a*/ 	.short	(.L_549 - .L_548)
.L_548:
        /*007c*/ 	.word	0x00000000
        /*0080*/ 	.short	0x0000
        /*0082*/ 	.short	0x0000
        /*0084*/ 	.byte	0x00, 0xf5, 0x21, 0x00


	//----- nvinfo : EIATTR_SPARSE_MMA_MASK
	.align		4
.L_549:
        /*0088*/ 	.byte	0x03, 0x50
        /*008a*/ 	.short	0x0000


	//----- nvinfo : EIATTR_MAXREG_COUNT
	.align		4
        /*008c*/ 	.byte	0x03, 0x1b
        /*008e*/ 	.short	0x00ff


	//----- nvinfo : EIATTR_NUM_BARRIERS
	.align		4
        /*0090*/ 	.byte	0x02, 0x4c
        /*0092*/ 	.byte	0x01
	.zero		1


	//----- nvinfo : EIATTR_EXTERNS
	.align		4
        /*0094*/ 	.byte	0x04, 0x0f
        /*0096*/ 	.short	(.L_551 - .L_550)


	//   ....[0]....
	.align		4
.L_550:
        /*0098*/ 	.word	index@(__assertfail)


	//----- nvinfo : EIATTR_MERCURY_ISA_VERSION
	.align		4
.L_551:
        /*009c*/ 	.byte	0x03, 0x5f
        /*009e*/ 	.short	0x0101


	//----- nvinfo : EIATTR_VRC_CTA_INIT_COUNT
	.align		4
        /*00a0*/ 	.byte	0x02, 0x4a
	.zero		1
	.zero		1


	//----- nvinfo : EIATTR_SYSCALL_OFFSETS
	.align		4
        /*00a4*/ 	.byte	0x04, 0x46
        /*00a6*/ 	.short	(.L_553 - .L_552)


	//   ....[0]....
.L_552:
        /*00a8*/ 	.word	0x000001c0


	//----- nvinfo : EIATTR_EXIT_INSTR_OFFSETS
	.align		4
.L_553:
        /*00ac*/ 	.byte	0x04, 0x1c
        /*00ae*/ 	.short	(.L_555 - .L_554)


	//   ....[0]....
.L_554:
        /*00b0*/ 	.word	0x00000f70


	//   ....[1]....
        /*00b4*/ 	.word	0x000014e0


	//----- nvinfo : EIATTR_CRS_STACK_SIZE
	.align		4
.L_555:
        /*00b8*/ 	.byte	0x04, 0x1e
        /*00ba*/ 	.short	(.L_557 - .L_556)
.L_556:
        /*00bc*/ 	.word	0x00000000


	//----- nvinfo : EIATTR_CBANK_PARAM_SIZE
	.align		4
.L_557:
        /*00c0*/ 	.byte	0x03, 0x19
        /*00c2*/ 	.short	0x0030


	//----- nvinfo : EIATTR_PARAM_CBANK
	.align		4
        /*00c4*/ 	.byte	0x04, 0x0a
        /*00c6*/ 	.short	(.L_559 - .L_558)
	.align		4
.L_558:
        /*00c8*/ 	.word	index@(.nv.constant0._ZN2at6native51_GLOBAL__N__eebb21b7_18_MultiMarginLoss_cu_b86932df30MultiMarginLoss_forward_kernelILi1EfEEvPT0_PKS3_PKlS6_iibS3_)
        /*00cc*/ 	.short	0x0380
        /*00ce*/ 	.short	0x0030


	//----- nvinfo : EIATTR_SW_WAR
	.align		4
.L_559:
        /*00d0*/ 	.byte	0x04, 0x36
        /*00d2*/ 	.short	(.L_561 - .L_560)
.L_560:
        /*00d4*/ 	.word	0x00000008
.L_561:


//--------------------- .nv.info._ZN2at6native51_GLOBAL__N__eebb21b7_18_MultiMarginLoss_cu_b86932df30MultiMarginLoss_forward_kernelILi2EdEEvPT0_PKS3_PKlS6_iibS3_ --------------------------
	.section	.nv.info._ZN2at6native51_GLOBAL__N__eebb21b7_18_MultiMarginLoss_cu_b86932df30MultiMarginLoss_forward_kernelILi2EdEEvPT0_PKS3_PKlS6_iibS3_,"",@"SHT_CUDA_INFO"
	.sectionflags	@""
	.align	4


	//----- nvinfo : EIATTR_CUDA_API_VERSION
	.align		4
        /*0000*/ 	.byte	0x04, 0x37
        /*0002*/ 	.short	(.L_563 - .L_562)
.L_562:
        /*0004*/ 	.word	0x00000082


	//----- nvinfo : EIATTR_KPARAM_INFO
	.align		4
.L_563:
        /*0008*/ 	.byte	0x04, 0x17
        /*000a*/ 	.short	(.L_565 - .L_564)
.L_564:
        /*000c*/ 	.word	0x00000000
        /*0010*/ 	.short	0x0007
        /*0012*/ 	.short	0x0030
        /*0014*/ 	.byte	0x00, 0xf0, 0x21, 0x00


	//----- nvinfo : EIATTR_KPARAM_INFO
	.align		4
.L_565:
        /*0018*/ 	.byte	0x04, 0x17
        /*001a*/ 	.short	(.L_567 - .L_566)
.L_566:
        /*001c*/ 	.word	0x00000000
        /*0020*/ 	.short	0x0006
        /*0022*/ 	.short	0x0028
        /*0024*/ 	.byte	0x00, 0xf0, 0x05, 0x00


	//----- nvinfo : EIATTR_KPARAM_INFO
	.align		4
.L_567:
        /*0028*/ 	.byte	0x04, 0x17
        /*002a*/ 	.short	(.L_569 - .L_568)
.L_568:
        /*002c*/ 	.word	0x00000000
        /*0030*/ 	.short	0x0005
        /*0032*/ 	.short	0x0024
        /*0034*/ 	.byte	0x00, 0xf0, 0x11, 0x00


	//----- nvinfo : EIATTR_KPARAM_INFO
	.align		4
.L_569:
        /*0038*/ 	.byte	0x04, 0x17
        /*003a*/ 	.short	(.L_571 - .L_570)
.L_570:
        /*003c*/ 	.word	0x00000000
        /*0040*/ 	.short	0x0004
        /*0042*/ 	.short	0x0020
        /*0044*/ 	.byte	0x00, 0xf0, 0x11, 0x00


	//----- nvinfo : EIATTR_KPARAM_INFO
	.align		4
.L_571:
        /*0048*/ 	.byte	0x04, 0x17
        /*004a*/ 	.short	(.L_573 - .L_572)
.L_572:
        /*004c*/ 	.word	0x00000000
        /*0050*/ 	.short	0x0003
        /*0052*/ 	.short	0x0018
        /*0054*/ 	.byte	0x00, 0xf5, 0x21, 0x00


	//----- nvinfo : EIATTR_KPARAM_INFO
	.align		4
.L_573:
        /*0058*/ 	.byte	0x04, 0x17
        /*005a*/ 	.short	(.L_575 - .L_574)
.L_574:
        /*005c*/ 	.word	0x00000000
        /*0060*/ 	.short	0x0002
        /*0062*/ 	.short	0x0010
        /*0064*/ 	.byte	0x00, 0xf5, 0x21, 0x00


	//----- nvinfo : EIATTR_KPARAM_INFO
	.align		4
.L_575:
        /*0068*/ 	.byte	0x04, 0x17
        /*006a*/ 	.short	(.L_577 - .L_576)
.L_576:
        /*006c*/ 	.word	0x00000000
        /*0070*/ 	.short	0x0001
        /*0072*/ 	.short	0x0008
        /*0074*/ 	.byte	0x00, 0xf5, 0x21, 0x00


	//----- nvinfo : EIATTR_KPARAM_INFO
	.align		4
.L_577:
        /*0078*/ 	.byte	0x04, 0x17
        /*007a*/ 	.short	(.L_579 - .L_578)
.L_578:
        /*007c*/ 	.word	0x00000000
        /*0080*/ 	.short	0x0000
        /*0082*/ 	.short	0x0000
        /*0084*/ 	.byte	0x00, 0xf5, 0x21, 0x00


	//----- nvinfo : EIATTR_SPARSE_MMA_MASK
	.align		4
.L_579:
        /*0088*/ 	.byte	0x03, 0x50
        /*008a*/ 	.short	0x0000


	//----- nvinfo : EIATTR_MAXREG_COUNT
	.align		4
        /*008c*/ 	.byte	0x03, 0x1b
        /*008e*/ 	.short	0x00ff


	//----- nvinfo : EIATTR_NUM_BARRIERS
	.align		4
        /*0090*/ 	.byte	0x02, 0x4c
        /*0092*/ 	.byte	0x01
	.zero		1


	//----- nvinfo : EIATTR_EXTERNS
	.align		4
        /*0094*/ 	.byte	0x04, 0x0f
        /*0096*/ 	.short	(.L_581 - .L_580)


	//   ....[0]....
	.align		4
.L_580:
        /*0098*/ 	.word	index@(__assertfail)


	//----- nvinfo : EIATTR_MERCURY_ISA_VERSION
	.align		4
.L_581:
        /*009c*/ 	.byte	0x03, 0x5f
        /*009e*/ 	.short	0x0101


	//----- nvinfo : EIATTR_VRC_CTA_INIT_COUNT
	.align		4
        /*00a0*/ 	.byte	0x02, 0x4a
	.zero		1
	.zero		1


	//----- nvinfo : EIATTR_SYSCALL_OFFSETS
	.align		4
        /*00a4*/ 	.byte	0x04, 0x46
        /*00a6*/ 	.short	(.L_583 - .L_582)


	//   ....[0]....
.L_582:
        /*00a8*/ 	.word	0x000001c0


	//----- nvinfo : EIATTR_EXIT_INSTR_OFFSETS
	.align		4
.L_583:
        /*00ac*/ 	.byte	0x04, 0x1c
        /*00ae*/ 	.short	(.L_585 - .L_584)


	//   ....[0]....
.L_584:
        /*00b0*/ 	.word	0x00000fc0


	//   ....[1]....
        /*00b4*/ 	.word	0x000016a0


	//----- nvinfo : EIATTR_CRS_STACK_SIZE
	.align		4
.L_585:
        /*00b8*/ 	.byte	0x04, 0x1e
        /*00ba*/ 	.short	(.L_587 - .L_586)
.L_586:
        /*00bc*/ 	.word	0x00000000


	//----- nvinfo : EIATTR_CBANK_PARAM_SIZE
	.align		4
.L_587:
        /*00c0*/ 	.byte	0x03, 0x19
        /*00c2*/ 	.short	0x0038


	//----- nvinfo : EIATTR_PARAM_CBANK
	.align		4
        /*00c4*/ 	.byte	0x04, 0x0a
        /*00c6*/ 	.short	(.L_589 - .L_588)
	.align		4
.L_588:
        /*00c8*/ 	.word	index@(.nv.constant0._ZN2at6native51_GLOBAL__N__eebb21b7_18_MultiMarginLoss_cu_b86932df30MultiMarginLoss_forward_kernelILi2EdEEvPT0_PKS3_PKlS6_iibS3_)
        /*00cc*/ 	.short	0x0380
        /*00ce*/ 	.short	0x0038


	//----- nvinfo : EIATTR_SW_WAR
	.align		4
.L_589:
        /*00d0*/ 	.byte	0x04, 0x36
        /*00d2*/ 	.short	(.L_591 - .L_590)
.L_590:
        /*00d4*/ 	.word	0x00000008
.L_591:


//--------------------- .nv.info._ZN2at6native51_GLOBAL__N__eebb21b7_18_MultiMarginLoss_cu_b86932df30MultiMarginLoss_forward_kernelILi1EdEEvPT0_PKS3_PKlS6_iibS3_ --------------------------
	.section	.nv.info._ZN2at6native51_GLOBAL__N__eebb21b7_18_MultiMarginLoss_cu_b86932df30MultiMarginLoss_forward_kernelILi1EdEEvPT0_PKS3_PKlS6_iibS3_,"",@"SHT_CUDA_INFO"
	.sectionflags	@""
	.align	4


	//----- nvinfo : EIATTR_CUDA_API_VERSION
	.align		4
        /*0000*/ 	.byte	0x04, 0x37
        /*0002*/ 	.short	(.L_593 - .L_592)
.L_592:
        /*0004*/ 	.word	0x00000082


	//----- nvinfo : EIATTR_KPARAM_INFO
	.align		4
.L_593:
        /*0008*/ 	.byte	0x04, 0x17
        /*000a*/ 	.short	(.L_595 - .L_594)
.L_594:
        /*000c*/ 	.word	0x00000000
        /*0010*/ 	.short	0x0007
        /*0012*/ 	.short	0x0030
        /*0014*/ 	.byte	0x00, 0xf0, 0x21, 0x00


	//----- nvinfo : EIATTR_KPARAM_INFO
	.align		4
.L_595:
        /*0018*/ 	.byte	0x04, 0x17
        /*001a*/ 	.short	(.L_597 - .L_596)
.L_596:
        /*001c*/ 	.word	0x00000000
        /*0020*/ 	.short	0x0006
        /*0022*/ 	.short	0x0028
        /*0024*/ 	.byte	0x00, 0xf0, 0x05, 0x00


	//----- nvinfo : EIATTR_KPARAM_INFO
	.align		4
.L_597:
        /*0028*/ 	.byte	0x04, 0x17
        /*002a*/ 	.short	(.L_599 - .L_598)
.L_598:
        /*002c*/ 	.word	0x00000000
        /*0030*/ 	.short	0x0005
        /*0032*/ 	.short	0x0024
        /*0034*/ 	.byte	0x00, 0xf0, 0x11, 0x00


	//----- nvinfo : EIATTR_KPARAM_INFO
	.align		4
.L_599:
        /*0038*/ 	.byte	0x04, 0x17
        /*003a*/ 	.short	(.L_601 - .L_600)
.L_600:
        /*003c*/ 	.word	0x00000000
        /*0040*/ 	.short	0x0004
        /*0042*/ 	.short	0x0020
        /*0044*/ 	.byte	0x00, 0xf0, 0x11, 0x00


	//----- nvinfo : EIATTR_KPARAM_INFO
	.align		4
.L_601:
        /*0048*/ 	.byte	0x04, 0x17
        /*004a*/ 	.short	(.L_603 - .L_602)
.L_602:
        /*004c*/ 	.word	0x00000000
        /*0050*/ 	.short	0x0003
        /*0052*/ 	.short	0x0018
        /*0054*/ 	.byte	0x00, 0xf5, 0x21, 0x00


	//----- nvinfo : EIATTR_KPARAM_INFO
	.align		4
.L_603:
        /*0058*/ 	.byte	0x04, 0x17
        /*005a*/ 	.short	(.L_605 - .L_604)
.L_604:
        /*005c*/ 	.word	0x00000000
        /*0060*/ 	.short	0x0002
        /*0062*/ 	.short	0x0010
        /*0064*/ 	.byte	0x00, 0xf5, 0x21, 0x00


	//----- nvinfo : EIATTR_KPARAM_INFO
	.align		4
.L_605:
        /*0068*/ 	.byte	0x04, 0x17
        /*006a*/ 	.short	(.L_607 - .L_606)
.L_606:
        /*006c*/ 	.word	0x00000000
        /*0070*/ 	.short	0x0001
        /*0072*/ 	.short	0x0008
        /*0074*/ 	.byte	0x00, 0xf5, 0x21, 0x00


	//----- nvinfo : EIATTR_KPARAM_INFO
	.align		4
.L_607:
        /*0078*/ 	.byte	0x04, 0x17
        /*007a*/ 	.short	(.L_609 - .L_608)
.L_608:
        /*007c*/ 	.word	0x00000000
        /*0080*/ 	.short	0x0000
        /*0082*/ 	.short	0x0000
        /*0084*/ 	.byte	0x00, 0xf5, 0x21, 0x00


	//----- nvinfo : EIATTR_SPARSE_MMA_MASK
	.align		4
.L_609:
        /*0088*/ 	.byte	0x03, 0x50
        /*008a*/ 	.short	0x0000


	//----- nvinfo : EIATTR_MAXREG_COUNT
	.align		4
        /*008c*/ 	.byte	0x03, 0x1b
        /*008e*/ 	.short	0x00ff


	//----- nvinfo : EIATTR_NUM_BARRIERS
	.align		4
        /*0090*/ 	.byte	0x02, 0x4c
        /*0092*/ 	.byte	0x01
	.zero		1


	//----- nvinfo : EIATTR_EXTERNS
	.align		4
        /*0094*/ 	.byte	0x04, 0x0f
        /*0096*/ 	.short	(.L_611 - .L_610)


	//   ....[0]....
	.align		4
.L_610:
        /*0098*/ 	.word	index@(__assertfail)


	//----- nvinfo : EIATTR_MERCURY_ISA_VERSION
	.align		4
.L_611:
        /*009c*/ 	.byte	0x03, 0x5f
        /*009e*/ 	.short	0x0101


	//----- nvinfo : EIATTR_VRC_CTA_INIT_COUNT
	.align		4
        /*00a0*/ 	.byte	0x02, 0x4a
	.zero		1
	.zero		1


	//----- nvinfo : EIATTR_SYSCALL_OFFSETS
	.align		4
        /*00a4*/ 	.byte	0x04, 0x46
        /*00a6*/ 	.short	(.L_613 - .L_612)


	//   ....[0]....
.L_612:
        /*00a8*/ 	.word	0x000001c0


	//----- nvinfo : EIATTR_EXIT_INSTR_OFFSETS
	.align		4
.L_613:
        /*00ac*/ 	.byte	0x04, 0x1c
        /*00ae*/ 	.short	(.L_615 - .L_614)


	//   ....[0]....
.L_614:
        /*00b0*/ 	.word	0x00000f70


	//   ....[1]....
        /*00b4*/ 	.word	0x00001710


	//----- nvinfo : EIATTR_CRS_STACK_SIZE
	.align		4
.L_615:
        /*00b8*/ 	.byte	0x04, 0x1e
        /*00ba*/ 	.short	(.L_617 - .L_616)
.L_616:
        /*00bc*/ 	.word	0x00000000


	//----- nvinfo : EIATTR_CBANK_PARAM_SIZE
	.align		4
.L_617:
        /*00c0*/ 	.byte	0x03, 0x19
        /*00c2*/ 	.short	0x0038


	//----- nvinfo : EIATTR_PARAM_CBANK
	.align		4
        /*00c4*/ 	.byte	0x04, 0x0a
        /*00c6*/ 	.short	(.L_619 - .L_618)
	.align		4
.L_618:
        /*00c8*/ 	.word	index@(.nv.constant0._ZN2at6native51_GLOBAL__N__eebb21b7_18_MultiMarginLoss_cu_b86932df30MultiMarginLoss_forward_kernelILi1EdEEvPT0_PKS3_PKlS6_iibS3_)
        /*00cc*/ 	.short	0x0380
        /*00ce*/ 	.short	0x0038


	//----- nvinfo : EIATTR_SW_WAR
	.align		4
.L_619:
        /*00d0*/ 	.byte	0x04, 0x36
        /*00d2*/ 	.short	(.L_621 - .L_620)
.L_620:
        /*00d4*/ 	.word	0x00000008
.L_621:


//--------------------- .nv.callgraph             --------------------------
	.section	.nv.callgraph,"",@"SHT_CUDA_CALLGRAPH"
	.align	4
	.sectionentsize	8
	.align		4
        /*0000*/ 	.word	0x00000000
	.align		4
        /*0004*/ 	.word	0xffffffff
	.align		4
        /*0008*/ 	.word	index@(_ZN2at6native51_GLOBAL__N__eebb21b7_18_MultiMarginLoss_cu_b86932df30MultiMarginLoss_forward_kernelILi2EN3c108BFloat16EEEvPT0_PKS5_PKlS8_iibS5_)
	.align		4
        /*000c*/ 	.word	index@(__assertfail)
	.align		4
        /*0010*/ 	.word	index@(_ZN2at6native51_GLOBAL__N__eebb21b7_18_MultiMarginLoss_cu_b86932df30MultiMarginLoss_forward_kernelILi1EN3c108BFloat16EEEvPT0_PKS5_PKlS8_iibS5_)
	.align		4
        /*0014*/ 	.word	index@(__assertfail)
	.align		4
        /*0018*/ 	.word	index@(_ZN2at6native51_GLOBAL__N__eebb21b7_18_MultiMarginLoss_cu_b86932df30MultiMarginLoss_forward_kernelILi2EN3c104HalfEEEvPT0_PKS5_PKlS8_iibS5_)
	.align		4
        /*001c*/ 	.word	index@(__assertfail)
	.align		4
        /*0020*/ 	.word	index@(_ZN2at6native51_GLOBAL__N__eebb21b7_18_MultiMarginLoss_cu_b86932df30MultiMarginLoss_forward_kernelILi1EN3c104HalfEEEvPT0_PKS5_PKlS8_iibS5_)
	.align		4
        /*0024*/ 	.word	index@(__assertfail)
	.align		4
        /*0028*/ 	.word	index@(_ZN2at6native51_GLOBAL__N__eebb21b7_18_MultiMarginLoss_cu_b86932df30MultiMarginLoss_forward_kernelILi2EfEEvPT0_PKS3_PKlS6_iibS3_)
	.align		4
        /*002c*/ 	.word	index@(__assertfail)
	.align		4
        /*0030*/ 	.word	index@(_ZN2at6native51_GLOBAL__N__eebb21b7_18_MultiMarginLoss_cu_b86932df30MultiMarginLoss_forward_kernelILi1EfEEvPT0_PKS3_PKlS6_iibS3_)
	.align		4
        /*0034*/ 	.word	index@(__assertfail)
	.align		4
        /*0038*/ 	.word	index@(_ZN2at6native51_GLOBAL__N__eebb21b7_18_MultiMarginLoss_cu_b86932df30MultiMarginLoss_forward_kernelILi2EdEEvPT0_PKS3_PKlS6_iibS3_)
	.align		4
        /*003c*/ 	.word	index@(__assertfail)
	.align		4
        /*0040*/ 	.word	index@(_ZN2at6native51_GLOBAL__N__eebb21b7_18_MultiMarginLoss_cu_b86932df30MultiMarginLoss_forward_kernelILi1EdEEvPT0_PKS3_PKlS6_iibS3_)
	.align		4
        /*0044*/ 	.word	index@(__assertfail)
	.align		4
        /*0048*/ 	.word	0x00000000
	.align		4
        /*004c*/ 	.word	0xfffffffe
	.align		4
        /*0050*/ 	.word	0x00000000
	.align		4
        /*0054*/ 	.word	0xfffffffd
	.align		4
        /*0058*/ 	.word	0x00000000
	.align		4
        /*005c*/ 	.word	0xfffffffc


//--------------------- .nv.constant4             --------------------------
	.section	.nv.constant4,"a",@progbits
	.align	8
	.align		8
.nv.constant4:
        /*0000*/ 	.dword	__unnamed_1
	.align		8
        /*0008*/ 	.dword	__unnamed_2
	.align		8
        /*0010*/ 	.dword	__unnamed_3
	.align		8
        /*0018*/ 	.dword	__unnamed_4
	.align		8
        /*0020*/ 	.dword	__unnamed_5
	.align		8
        /*0028*/ 	.dword	__unnamed_6
	.align		8
        /*0030*/ 	.dword	__unnamed_7
	.align		8
        /*0038*/ 	.dword	__unnamed_8
	.align		8
        /*0040*/ 	.dword	_ZN49_INTERNAL_eebb21b7_18_MultiMarginLoss_cu_b86932df4cuda3std3__45__cpo5beginE
	.align		8
        /*0048*/ 	.dword	_ZN49_INTERNAL_eebb21b7_18_MultiMarginLoss_cu_b86932df4cuda3std3__45__cpo3endE
	.align		8
        /*0050*/ 	.dword	_ZN49_INTERNAL_eebb21b7_18_MultiMarginLoss_cu_b86932df4cuda3std3__45__cpo6cbeginE
	.align		8
        /*0058*/ 	.dword	_ZN49_INTERNAL_eebb21b7_18_MultiMarginLoss_cu_b86932df4cuda3std3__45__cpo4cendE
	.align		8
        /*0060*/ 	.dword	_ZN49_INTERNAL_eebb21b7_18_MultiMarginLoss_cu_b86932df4cuda3std3__45__cpo6rbeginE
	.align		8
        /*0068*/ 	.dword	_ZN49_INTERNAL_eebb21b7_18_MultiMarginLoss_cu_b86932df4cuda3std3__45__cpo4rendE
	.align		8
        /*0070*/ 	.dword	_ZN49_INTERNAL_eebb21b7_18_MultiMarginLoss_cu_b86932df4cuda3std3__45__cpo7crbeginE
	.align		8
        /*0078*/ 	.dword	_ZN49_INTERNAL_eebb21b7_18_MultiMarginLoss_cu_b86932df4cuda3std3__45__cpo5crendE
	.align		8
        /*0080*/ 	.dword	_ZN49_INTERNAL_eebb21b7_18_MultiMarginLoss_cu_b86932df4cuda3std3__451_GLOBAL__N__eebb21b7_18_MultiMarginLoss_cu_b86932df6ignoreE
	.align		8
        /*0088*/ 	.dword	_ZN49_INTERNAL_eebb21b7_18_MultiMarginLoss_cu_b86932df4cuda3std3__419piecewise_constructE
	.align		8
        /*0090*/ 	.dword	_ZN49_INTERNAL_eebb21b7_18_MultiMarginLoss_cu_b86932df4cuda3std3__48in_placeE
	.align		8
        /*0098*/ 	.dword	_ZN49_INTERNAL_eebb21b7_18_MultiMarginLoss_cu_b86932df4cuda3std3__420unreachable_sentinelE
	.align		8
        /*00a0*/ 	.dword	_ZN49_INTERNAL_eebb21b7_18_MultiMarginLoss_cu_b86932df4cuda3std6ranges3__45__cpo4swapE
	.align		8
        /*00a8*/ 	.dword	_ZN49_INTERNAL_eebb21b7_18_MultiMarginLoss_cu_b86932df4cuda3std6ranges3__45__cpo9iter_moveE
	.align		8
        /*00b0*/ 	.dword	_ZN49_INTERNAL_eebb21b7_18_MultiMarginLoss_cu_b86932df4cuda3std6ranges3__45__cpo5beginE
	.align		8
        /*00b8*/ 	.dword	_ZN49_INTERNAL_eebb21b7_18_MultiMarginLoss_cu_b86932df4cuda3std6ranges3__45__cpo3endE
	.align		8
        /*00c0*/ 	.dword	_ZN49_INTERNAL_eebb21b7_18_MultiMarginLoss_cu_b86932df4cuda3std6ranges3__45__cpo6cbeginE
	.align		8
        /*00c8*/ 	.dword	_ZN49_INTERNAL_eebb21b7_18_MultiMarginLoss_cu_b86932df4cuda3std6ranges3__45__cpo4cendE
	.align		8
        /*00d0*/ 	.dword	_ZN49_INTERNAL_eebb21b7_18_MultiMarginLoss_cu_b86932df4cuda3std6ranges3__45__cpo7advanceE
	.align		8
        /*00d8*/ 	.dword	_ZN49_INTERNAL_eebb21b7_18_MultiMarginLoss_cu_b86932df4cuda3std6ranges3__45__cpo9iter_swapE
	.align		8
        /*00e0*/ 	.dword	_ZN49_INTERNAL_eebb21b7_18_MultiMarginLoss_cu_b86932df4cuda3std6ranges3__45__cpo4nextE
	.align		8
        /*00e8*/ 	.dword	_ZN49_INTERNAL_eebb21b7_18_MultiMarginLoss_cu_b86932df4cuda3std6ranges3__45__cpo4prevE
	.align		8
        /*00f0*/ 	.dword	_ZN49_INTERNAL_eebb21b7_18_MultiMarginLoss_cu_b86932df4cuda3std6ranges3__45__cpo4dataE
	.align		8
        /*00f8*/ 	.dword	_ZN49_INTERNAL_eebb21b7_18_MultiMarginLoss_cu_b86932df4cuda3std6ranges3__45__cpo5cdataE
	.align		8
        /*0100*/ 	.dword	_ZN49_INTERNAL_eebb21b7_18_MultiMarginLoss_cu_b86932df4cuda3std6ranges3__45__cpo4sizeE
	.align		8
        /*0108*/ 	.dword	_ZN49_INTERNAL_eebb21b7_18_MultiMarginLoss_cu_b86932df4cuda3std6ranges3__45__cpo5ssizeE
	.align		8
        /*0110*/ 	.dword	_ZN49_INTERNAL_eebb21b7_18_MultiMarginLoss_cu_b86932df4cuda3std6ranges3__45__cpo8distanceE
	.align		8
        /*0118*/ 	.dword	_ZN49_INTERNAL_eebb21b7_18_MultiMarginLoss_cu_b86932df6thrust24THRUST_300001_SM_1000_NS6system6detail10sequential3seqE
	.align		8
        /*0120*/ 	.dword	$str
	.align		8
        /*0128*/ 	.dword	$str$1
	.align		8
        /*0130*/ 	.dword	__assertfail


//--------------------- .text._ZN2at6native51_GLOBAL__N__eebb21b7_18_MultiMarginLoss_cu_b86932df31MultiMarginLoss_backward_kernelILi2EN3c108BFloat16EEEvPT0_PKS5_S8_PKlS8_iibS5_b --------------------------
	.section	.text._ZN2at6native51_GLOBAL__N__eebb21b7_18_MultiMarginLoss_cu_b86932df31MultiMarginLoss_backward_kernelILi2EN3c108BFloat16EEEvPT0_PKS5_S8_PKlS8_iibS5_b,"ax",@progbits
	.align	128
.text._ZN2at6native51_GLOBAL__N__eebb21b7_18_MultiMarginLoss_cu_b86932df31MultiMarginLoss_backward_kernelILi2EN3c108BFloat16EEEvPT0_PKS5_S8_PKlS8_iibS5_b:
        .type           _ZN2at6native51_GLOBAL__N__eebb21b7_18_MultiMarginLoss_cu_b86932df31MultiMarginLoss_backward_kernelILi2EN3c108BFloat16EEEvPT0_PKS5_S8_PKlS8_iibS5_b,@function
        .size           _ZN2at6native51_GLOBAL__N__eebb21b7_18_MultiMarginLoss_cu_b86932df31MultiMarginLoss_backward_kernelILi2EN3c108BFloat16EEEvPT0_PKS5_S8_PKlS8_iibS5_b,(.L_x_628 - _ZN2at6native51_GLOBAL__N__eebb21b7_18_MultiMarginLoss_cu_b86932df31MultiMarginLoss_backward_kernelILi2EN3c108BFloat16EEEvPT0_PKS5_S8_PKlS8_iibS5_b)
        .other          _ZN2at6native51_GLOBAL__N__eebb21b7_18_MultiMarginLoss_cu_b86932df31MultiMarginLoss_backward_kernelILi2EN3c108BFloat16EEEvPT0_PKS5_S8_PKlS8_iibS5_b,@"STO_CUDA_ENTRY STV_DEFAULT"
_ZN2at6native51_GLOBAL__N__eebb21b7_18_MultiMarginLoss_cu_b86932df31MultiMarginLoss_backward_kernelILi2EN3c108BFloat16EEEvPT0_PKS5_S8_PKlS8_iibS5_b:
[----:B------:R-:W-:Y:S01]  /*0000*/  LDC R1, c[0x0][0x37c] ;  /* 0x0000df00ff017b82 */ /* 0x000fe20000000800 */
[----:B------:R-:W0:Y:S07]  /*0010*/  S2R R8, SR_CTAID.X ;  /* 0x0000000000087919 */ /* 0x000e2e0000002500 */
[----:B------:R-:W0:Y:S01]  /*0020*/  LDC.64 R6, c[0x0][0x398] ;  /* 0x0000e600ff067b82 */ /* 0x000e220000000a00 */
[----:B------:R-:W1:Y:S01]  /*0030*/  LDCU.64 UR6, c[0x0][0x358] ;  /* 0x00006b00ff0677ac */ /* 0x000e620008000a00 */
[----:B------:R-:W2:Y:S01]  /*0040*/  S2R R3, SR_TID.X ;  /* 0x0000000000037919 */ /* 0x000ea20000002100 */
[----:B------:R-:W3:Y:S05]  /*0050*/  LDCU.64 UR8, c[0x0][0x390] ;  /* 0x00007200ff0877ac */ /* 0x000eea0008000a00 */
[----:B------:R-:W4:Y:S08]  /*0060*/  S2UR UR5, SR_CgaCtaId ;  /* 0x00000000000579c3 */ /* 0x000f300000008800 */
[----:B------:R-:W5:Y:S08]  /*0070*/  LDC.64 R4, c[0x0][0x3a8] ;  /* 0x0000ea00ff047b82 */ /* 0x000f700000000a00 */
[----:B------:R-:W3:Y:S01]  /*0080*/  LDC.U8 R0, c[0x0][0x3b4] ;  /* 0x0000ed00ff007b82 */ /* 0x000ee20000000000 */
[----:B------:R-:W-:Y:S01]  /*0090*/  UMOV UR4, 0x400 ;  /* 0x0000040000047882 */ /* 0x000fe20000000000 */
[----:B------:R-:W0:Y:S01]  /*00a0*/  LDCU UR14, c[0x0][0x3ac] ;  /* 0x00007580ff0e77ac */ /* 0x000e220008000800 */
[----:B------:R-:W0:Y:S02]  /*00b0*/  LDCU UR15, c[0x0][0x3ac] ;  /* 0x00007580ff0f77ac */ /* 0x000e240008000800 */
[----:B0-----:R-:W-:-:S03]  /*00c0*/  IMAD.WIDE.U32 R6, R8, 0x8, R6 ;  /* 0x0000000808067825 */ /* 0x001fc600078e0006 */
[----:B------:R-:W0:Y:S01]  /*00d0*/  LDC.64 R26, c[0x0][0x380] ;  /* 0x0000e000ff1a7b82 */ /* 0x000e220000000a00 */
[----:B------:R-:W0:Y:S01]  /*00e0*/  LDCU.64 UR12, c[0x0][0x380] ;  /* 0x00007000ff0c77ac */ /* 0x000e220008000a00 */
[----:B-1----:R-:W3:Y:S01]  /*00f0*/  LDG.E R2, desc[UR6][R6.64] ;  /* 0x0000000606027981 */ /* 0x002ee2000c1e1900 */
[----:B------:R-:W-:Y:S01]  /*0100*/  BSSY.RECONVERGENT B0, `(.L_x_0) ;  /* 0x000017f000007945 */ /* 0x000fe20003800200 */
[----:B----4-:R-:W-:-:S04]  /*0110*/  ULEA UR4, UR5, UR4, 0x18 ;  /* 0x0000000405047291 */ /* 0x010fc8000f8ec0ff */
[----:B------:R-:W1:Y:S01]  /*0120*/  LDC.U8 R9, c[0x0][0x3b0] ;  /* 0x0000ec00ff097b82 */ /* 0x000e620000000000 */
[----:B-----5:R-:W-:Y:S01]  /*0130*/  IMAD R20, R8, R5, RZ ;  /* 0x0000000508147224 */ /* 0x020fe200078e02ff */
[----:B------:R-:W4:Y:S01]  /*0140*/  LDCU.64 UR18, c[0x0][0x380] ;  /* 0x00007000ff1277ac */ /* 0x000f220008000a00 */
[----:B--2---:R-:W-:Y:S02]  /*0150*/  LEA R19, R3, UR4, 0x2 ;  /* 0x0000000403137c11 */ /* 0x004fe4000f8e10ff */
[----:B------:R-:W-:Y:S01]  /*0160*/  IMAD.WIDE R12, R20, 0x2, RZ ;  /* 0x00000002140c7825 */ /* 0x000fe200078e02ff */
[----:B------:R-:W2:Y:S02]  /*0170*/  LDCU.64 UR16, c[0x0][0x390] ;  /* 0x00007200ff1077ac */ /* 0x000ea40008000a00 */
[----:B------:R-:W5:Y:S01]  /*0180*/  LDC.64 R24, c[0x0][0x388] ;  /* 0x0000e200ff187b82 */ /* 0x000f620000000a00 */
[----:B---3--:R-:W-:Y:S01]  /*0190*/  PRMT R0, R0, 0x8880, RZ ;  /* 0x0000888000007816 */ /* 0x008fe200000000ff */
[----:B------:R3:W-:Y:S01]  /*01a0*/  STS [R19], RZ ;  /* 0x000000ff13007388 */ /* 0x0007e20000000800 */
[----:B------:R-:W-:Y:S01]  /*01b0*/  IADD3 R10, P3, PT, R12, UR8, RZ ;  /* 0x000000080c0a7c10 */ /* 0x000fe2000ff7e0ff */
[----:B------:R-:W0:Y:S01]  /*01c0*/  LDCU.64 UR10, c[0x0][0x390] ;  /* 0x00007200ff0a77ac */ /* 0x000e220008000a00 */
[----:B------:R-:W-:-:S02]  /*01d0*/  ISETP.NE.AND P2, PT, R0, RZ, PT ;  /* 0x000000ff0000720c */ /* 0x000fc40003f45270 */
[----:B------:R-:W-:Y:S01]  /*01e0*/  IADD3.X R11, PT, PT, R13, UR9, RZ, P3, !PT ;  /* 0x000000090d0b7c10 */ /* 0x000fe20009ffe4ff */
[----:B------:R-:W2:Y:S01]  /*01f0*/  LDC R22, c[0x0][0x360] ;  /* 0x0000d800ff167b82 */ /* 0x000ea20000000800 */
[----:B------:R-:W-:Y:S02]  /*0200*/  SEL R8, R8, RZ, !P2 ;  /* 0x000000ff08087207 */ /* 0x000fe40005000000 */
[----:B------:R-:W-:Y:S02]  /*0210*/  ISETP.GE.AND P2, PT, R3, R5, PT ;  /* 0x000000050300720c */ /* 0x000fe40003f46270 */
[----:B0-----:R-:W-:Y:S02]  /*0220*/  IADD3 R26, P3, PT, R12, R26, RZ ;  /* 0x0000001a0c1a7210 */ /* 0x001fe40007f7e0ff */
[----:B------:R-:W-:Y:S02]  /*0230*/  ISETP.NE.AND P0, PT, R0, RZ, PT ;  /* 0x000000ff0000720c */ /* 0x000fe40003f05270 */
[----:B-1----:R-:W-:Y:S01]  /*0240*/  PRMT R0, R9, 0x8880, RZ ;  /* 0x0000888009007816 */ /* 0x002fe200000000ff */
[----:B------:R-:W-:Y:S01]  /*0250*/  IMAD.X R27, R13, 0x1, R27, P3 ;  /* 0x000000010d1b7824 */ /* 0x000fe200018e061b */
[----:B------:R-:W-:-:S02]  /*0260*/  SEL R4, R4, 0x1, P0 ;  /* 0x0000000104047807 */ /* 0x000fc40000000000 */
[----:B------:R-:W-:Y:S02]  /*0270*/  ISETP.NE.AND P1, PT, R0, RZ, PT ;  /* 0x000000ff0000720c */ /* 0x000fe40003f25270 */
[----:B-----5:R-:W-:Y:S02]  /*0280*/  LEA R24, P4, R8, R24, 0x1 ;  /* 0x0000001808187211 */ /* 0x020fe400078808ff */
[----:B------:R-:W-:Y:S02]  /*0290*/  SEL R4, R4, 0x1, P1 ;  /* 0x0000000104047807 */ /* 0x000fe40000800000 */
[----:B------:R-:W-:Y:S02]  /*02a0*/  LEA.HI.X R25, R8, R25, RZ, 0x1, P4 ;  /* 0x0000001908197211 */ /* 0x000fe400020f0cff */
[--C-:B------:R-:W-:Y:S02]  /*02b0*/  SHF.R.S64 R7, RZ, 0x1f, R2.reuse ;  /* 0x0000001fff077819 */ /* 0x100fe40000001002 */
[----:B------:R-:W-:-:S02]  /*02c0*/  SHF.R.S32.HI R9, RZ, 0x1f, R2 ;  /* 0x0000001fff097819 */ /* 0x000fc40000011402 */
[----:B------:R-:W-:-:S05]  /*02d0*/  IADD3 R6, P3, PT, R7, R10, RZ ;  /* 0x0000000a07067210 */ /* 0x000fca0007f7e0ff */
[----:B------:R-:W-:Y:S01]  /*02e0*/  IMAD.X R7, R9, 0x1, R11, P3 ;  /* 0x0000000109077824 */ /* 0x000fe200018e060b */
[----:B--234-:R-:W-:Y:S07]  /*02f0*/  @P2 BRA `(.L_x_1) ;  /* 0x00000014007c2947 */ /* 0x01cfee0003800000 */
[----:B------:R-:W2:Y:S01]  /*0300*/  LDG.E.U16 R6, desc[UR6][R6.64] ;  /* 0x0000000606067981 */ /* 0x000ea2000c1e1500 */
[----:B------:R-:W0:Y:S01]  /*0310*/  LDCU.U16 UR4, c[0x0][0x3b2] ;  /* 0x00007640ff0477ac */ /* 0x000e220008000400 */
[----:B------:R-:W-:Y:S01]  /*0320*/  IMAD R4, R4, R5, RZ ;  /* 0x0000000504047224 */ /* 0x000fe200078e02ff */
[----:B------:R-:W1:Y:S04]  /*0330*/  LDCU.64 UR8, c[0x0][0x3a0] ;  /* 0x00007400ff0877ac */ /* 0x000e680008000a00 */
[----:B------:R-:W-:-:S06]  /*0340*/  I2FP.F32.S32 R4, R4 ;  /* 0x0000000400047245 */ /* 0x000fcc0000201400 */
[----:B------:R-:W3:Y:S01]  /*0350*/  MUFU.RCP R4, R4 ;  /* 0x0000000400047308 */ /* 0x000ee20000001000 */
[----:B0-----:R-:W-:Y:S02]  /*0360*/  USHF.L.U32 UR4, UR4, 0x10, URZ ;  /* 0x0000001004047899 */ /* 0x001fe400080006ff */
[----:B-1----:R-:W-:-:S04]  /*0370*/  UISETP.NE.U32.AND UP0, UPT, UR8, URZ, UPT ;  /* 0x000000ff0800728c */ /* 0x002fc8000bf05070 */
[----:B------:R-:W-:Y:S01]  /*0380*/  UISETP.NE.AND.EX UP0, UPT, UR9, URZ, UPT, UP0 ;  /* 0x000000ff0900728c */ /* 0x000fe2000bf05300 */
[----:B---3--:R-:W-:Y:S01]  /*0390*/  FADD.FTZ R17, R4, R4 ;  /* 0x0000000404117221 */ /* 0x008fe20000010000 */
[----:B--2---:R-:W-:-:S05]  /*03a0*/  SHF.L.U32 R0, R6, 0x10, RZ ;  /* 0x0000001006007819 */ /* 0x004fca00000006ff */
[----:B------:R-:W-:-:S06]  /*03b0*/  FADD.FTZ R0, -R0, UR4 ;  /* 0x0000000400007e21 */ /* 0x000fcc0008010100 */
[----:B------:R-:W0:Y:S02]  /*03c0*/  F2F.BF16.F32 R0, R0 ;  /* 0x0000000000007304 */ /* 0x000e240000202000 */
[----:B0-----:R-:W-:Y:S01]  /*03d0*/  IMAD.U32 R16, R0, 0x10000, RZ ;  /* 0x0001000000107824 */ /* 0x001fe200078e00ff */
[----:B------:R-:W-:Y:S06]  /*03e0*/  BRA.U UP0, `(.L_x_2) ;  /* 0x0000000900707547 */ /* 0x000fec000b800000 */
[----:B------:R-:W0:Y:S01]  /*03f0*/  I2F.U32.RP R8, R22 ;  /* 0x0000001600087306 */ /* 0x000e220000209000 */
[----:B------:R-:W-:Y:S01]  /*0400*/  IMAD.IADD R0, R3, 0x1, R22 ;  /* 0x0000000103007824 */ /* 0x000fe200078e0216 */
[----:B------:R-:W-:Y:S01]  /*0410*/  ISETP.NE.U32.AND P2, PT, R22, RZ, PT ;  /* 0x000000ff1600720c */ /* 0x000fe20003f45070 */
[----:B------:R-:W-:Y:S01]  /*0420*/  BSSY.RECONVERGENT B1, `(.L_x_3) ;  /* 0x0000041000017945 */ /* 0x000fe20003800200 */
[----:B------:R-:W-:Y:S02]  /*0430*/  MOV R15, R3 ;  /* 0x00000003000f7202 */ /* 0x000fe40000000f00 */
[CC--:B------:R-:W-:Y:S02]  /*0440*/  ISETP.GE.U32.AND P0, PT, R0.reuse, R5.reuse, PT ;  /* 0x000000050000720c */ /* 0x0c0fe40003f06070 */
[----:B------:R-:W-:Y:S02]  /*0450*/  VIMNMX.U32 R5, PT, PT, R0, R5, !PT ;  /* 0x0000000500057248 */ /* 0x000fe40007fe0000 */
[----:B------:R-:W-:-:S04]  /*0460*/  SEL R4, RZ, 0x1, P0 ;  /* 0x00000001ff047807 */ /* 0x000fc80000000000 */
[----:B------:R-:W-:Y:S01]  /*0470*/  IADD3 R5, PT, PT, R5, -R0, -R4 ;  /* 0x8000000005057210 */ /* 0x000fe20007ffe804 */
[----:B0-----:R-:W0:Y:S02]  /*0480*/  MUFU.RCP R8, R8 ;  /* 0x0000000800087308 */ /* 0x001e240000001000 */
[----:B0-----:R-:W-:-:S06]  /*0490*/  VIADD R6, R8, 0xffffffe ;  /* 0x0ffffffe08067836 */ /* 0x001fcc0000000000 */
[----:B------:R0:W1:Y:S02]  /*04a0*/  F2I.FTZ.U32.TRUNC.NTZ R7, R6 ;  /* 0x0000000600077305 */ /* 0x000064000021f000 */
[----:B0-----:R-:W-:Y:S01]  /*04b0*/  IMAD.MOV.U32 R6, RZ, RZ, RZ ;  /* 0x000000ffff067224 */ /* 0x001fe200078e00ff */
[----:B-1----:R-:W-:-:S05]  /*04c0*/  IADD3 R9, PT, PT, RZ, -R7, RZ ;  /* 0x80000007ff097210 */ /* 0x002fca0007ffe0ff */
[----:B------:R-:W-:-:S04]  /*04d0*/  IMAD R9, R9, R22, RZ ;  /* 0x0000001609097224 */ /* 0x000fc800078e02ff */
[----:B------:R-:W-:-:S06]  /*04e0*/  IMAD.HI.U32 R8, R7, R9, R6 ;  /* 0x0000000907087227 */ /* 0x000fcc00078e0006 */
[----:B------:R-:W-:-:S05]  /*04f0*/  IMAD.HI.U32 R7, R8, R5, RZ ;  /* 0x0000000508077227 */ /* 0x000fca00078e00ff */
[----:B------:R-:W-:-:S05]  /*0500*/  IADD3 R0, PT, PT, -R7, RZ, RZ ;  /* 0x000000ff07007210 */ /* 0x000fca0007ffe1ff */
[----:B------:R-:W-:-:S05]  /*0510*/  IMAD R5, R22, R0, R5 ;  /* 0x0000000016057224 */ /* 0x000fca00078e0205 */
[----:B------:R-:W-:-:S13]  /*0520*/  ISETP.GE.U32.AND P0, PT, R5, R22, PT ;  /* 0x000000160500720c */ /* 0x000fda0003f06070 */
[----:B------:R-:W-:Y:S02]  /*0530*/  @P0 IMAD.IADD R5, R5, 0x1, -R22 ;  /* 0x0000000105050824 */ /* 0x000fe400078e0a16 */
[----:B------:R-:W-:-:S03]  /*0540*/  @P0 VIADD R7, R7, 0x1 ;  /* 0x0000000107070836 */ /* 0x000fc60000000000 */
[----:B------:R-:W-:-:S13]  /*0550*/  ISETP.GE.U32.AND P1, PT, R5, R22, PT ;  /* 0x000000160500720c */ /* 0x000fda0003f26070 */
[----:B------:R-:W-:Y:S02]  /*0560*/  @P1 IADD3 R7, PT, PT, R7, 0x1, RZ ;  /* 0x0000000107071810 */ /* 0x000fe40007ffe0ff */
[----:B------:R-:W-:-:S05]  /*0570*/  @!P2 LOP3.LUT R7, RZ, R22, RZ, 0x33, !PT ;  /* 0x00000016ff07a212 */ /* 0x000fca00078e33ff */
[----:B------:R-:W-:-:S05]  /*0580*/  IMAD.IADD R4, R4, 0x1, R7 ;  /* 0x0000000104047824 */ /* 0x000fca00078e0207 */
[----:B------:R-:W-:-:S04]  /*0590*/  LOP3.LUT R0, R4, 0x3, RZ, 0xc0, !PT ;  /* 0x0000000304007812 */ /* 0x000fc800078ec0ff */
[----:B------:R-:W-:Y:S01]  /*05a0*/  ISETP.NE.AND P0, PT, R0, 0x3, PT ;  /* 0x000000030000780c */ /* 0x000fe20003f05270 */
[----:B------:R-:W-:-:S12]  /*05b0*/  IMAD.MOV.U32 R0, RZ, RZ, RZ ;  /* 0x000000ffff007224 */ /* 0x000fd800078e00ff */
[----:B------:R-:W-:Y:S05]  /*05c0*/  @!P0 BRA `(.L_x_4) ;  /* 0x0000000000988947 */ /* 0x000fea0003800000 */
[----:B------:R-:W-:Y:S02]  /*05d0*/  VIADD R0, R4, 0x1 ;  /* 0x0000000104007836 */ /* 0x000fe40000000000 */
[----:B------:R-:W-:-:S03]  /*05e0*/  IMAD.WIDE.U32 R12, R3, 0x2, R12 ;  /* 0x00000002030c7825 */ /* 0x000fc600078e000c */
[----:B------:R-:W-:Y:S01]  /*05f0*/  LOP3.LUT R14, R0, 0x3, RZ, 0xc0, !PT ;  /* 0x00000003000e7812 */ /* 0x000fe200078ec0ff */
[----:B------:R-:W-:Y:S02]  /*0600*/  HFMA2 R0, -RZ, RZ, 0, 0 ;  /* 0x00000000ff007431 */ /* 0x000fe400000001ff */
[----:B------:R-:W-:Y:S02]  /*0610*/  IMAD.IADD R5, R3, 0x1, -R2 ;  /* 0x0000000103057824 */ /* 0x000fe400078e0a02 */
[----:B------:R-:W-:Y:S02]  /*0620*/  IMAD.MOV.U32 R15, RZ, RZ, R3 ;  /* 0x000000ffff0f7224 */ /* 0x000fe400078e0003 */
[----:B------:R-:W-:-:S07]  /*0630*/  IMAD.MOV R14, RZ, RZ, -R14 ;  /* 0x000000ffff0e7224 */ /* 0x000fce00078e0a0e */
.L_x_7:
[----:B------:R-:W-:Y:S01]  /*0640*/  ISETP.NE.AND P1, PT, R5, RZ, PT ;  /* 0x000000ff0500720c */ /* 0x000fe20003f25270 */
[----:B------:R-:W-:Y:S01]  /*0650*/  BSSY.RECONVERGENT B2, `(.L_x_5) ;  /* 0x000001a000027945 */ /* 0x000fe20003800200 */
[----:B------:R-:W-:Y:S01]  /*0660*/  IADD3 R14, PT, PT, R14, 0x1, RZ ;  /* 0x000000010e0e7810 */ /* 0x000fe20007ffe0ff */
[----:B------:R-:W-:Y:S01]  /*0670*/  IMAD.IADD R15, R22, 0x1, R15 ;  /* 0x00000001160f7824 */ /* 0x000fe200078e020f */
[----:B------:R-:W-:Y:S02]  /*0680*/  IADD3 R8, P2, PT, R12, UR10, RZ ;  /* 0x0000000a0c087c10 */ /* 0x000fe4000ff5e0ff */
[----:B------:R-:W-:Y:S02]  /*0690*/  ISETP.NE.AND P0, PT, R14, RZ, PT ;  /* 0x000000ff0e00720c */ /* 0x000fe40003f05270 */
[----:B-1----:R-:W-:-:S05]  /*06a0*/  IADD3.X R9, PT, PT, R13, UR11, RZ, P2, !PT ;  /* 0x0000000b0d097c10 */ /* 0x002fca00097fe4ff */
[----:B0-----:R-:W-:Y:S06]  /*06b0*/  @!P1 BRA `(.L_x_6) ;  /* 0x00000000004c9947 */ /* 0x001fec0003800000 */
[----:B------:R-:W2:Y:S02]  /*06c0*/  LDG.E.U16 R8, desc[UR6][R8.64] ;  /* 0x0000000608087981 */ /* 0x000ea4000c1e1500 */
[----:B--2---:R-:W-:-:S05]  /*06d0*/  SHF.L.U32 R7, R8, 0x10, RZ ;  /* 0x0000001008077819 */ /* 0x004fca00000006ff */
[----:B------:R-:W-:-:S06]  /*06e0*/  FADD.FTZ R18, R16, R7 ;  /* 0x0000000710127221 */ /* 0x000fcc0000010000 */
[----:B------:R-:W0:Y:S02]  /*06f0*/  F2F.BF16.F32 R18, R18 ;  /* 0x0000001200127304 */ /* 0x000e240000202000 */
[----:B0-----:R-:W-:-:S05]  /*0700*/  IMAD.U32 R28, R18, 0x10000, RZ ;  /* 0x00010000121c7824 */ /* 0x001fca00078e00ff */
[----:B------:R-:W-:-:S13]  /*0710*/  FSETP.GT.FTZ.AND P1, PT, R28, RZ, PT ;  /* 0x000000ff1c00720b */ /* 0x000fda0003f34000 */
[----:B------:R-:W0:Y:S02]  /*0720*/  @!P1 LDC.64 R6, c[0x0][0x380] ;  /* 0x0000e000ff069b82 */ /* 0x000e240000000a00 */
[----:B0-----:R-:W-:-:S04]  /*0730*/  @!P1 IADD3 R6, P2, PT, R12, R6, RZ ;  /* 0x000000060c069210 */ /* 0x001fc80007f5e0ff */
[----:B------:R-:W-:-:S05]  /*0740*/  @!P1 IADD3.X R7, PT, PT, R13, R7, RZ, P2, !PT ;  /* 0x000000070d079210 */ /* 0x000fca00017fe4ff */
[----:B------:R0:W-:Y:S01]  /*0750*/  @!P1 STG.E.U16 desc[UR6][R6.64], RZ ;  /* 0x000000ff06009986 */ /* 0x0001e2000c101506 */
[----:B------:R-:W-:Y:S05]  /*0760*/  @!P1 BRA `(.L_x_6) ;  /* 0x0000000000209947 */ /* 0x000fea0003800000 */
[----:B------:R-:W-:Y:S01]  /*0770*/  FMUL.FTZ R8, R17, R28 ;  /* 0x0000001c11087220 */ /* 0x000fe20000410000 */
[----:B0-----:R-:W-:-:S03]  /*0780*/  IADD3 R6, P1, PT, R12, UR12, RZ ;  /* 0x0000000c0c067c10 */ /* 0x001fc6000ff3e0ff */
[----:B------:R-:W0:Y:S01]  /*0790*/  F2F.BF16.F32 R9, R8 ;  /* 0x0000000800097304 */ /* 0x000e220000202000 */
[----:B------:R-:W-:Y:S01]  /*07a0*/  IADD3.X R7, PT, PT, R13, UR13, RZ, P1, !PT ;  /* 0x0000000d0d077c10 */ /* 0x000fe20008ffe4ff */
[----:B0-----:R-:W-:-:S04]  /*07b0*/  IMAD.U32 R21, R9, 0x10000, RZ ;  /* 0x0001000009157824 */ /* 0x001fc800078e00ff */
[----:B------:R1:W-:Y:S01]  /*07c0*/  STG.E.U16 desc[UR6][R6.64], R9 ;  /* 0x0000000906007986 */ /* 0x0003e2000c101506 */
[----:B------:R-:W-:-:S05]  /*07d0*/  FADD.FTZ R0, R0, -R21 ;  /* 0x8000001500007221 */ /* 0x000fca0000010000 */
[----:B------:R1:W-:Y:S02]  /*07e0*/  STS [R19], R0 ;  /* 0x0000000013007388 */ /* 0x0003e40000000800 */
.L_x_6:
[----:B------:R-:W-:Y:S05]  /*07f0*/  BSYNC.RECONVERGENT B2 ;  /* 0x0000000000027941 */ /* 0x000fea0003800200 */
.L_x_5:
[C---:B------:R-:W-:Y:S01]  /*0800*/  IADD3 R5, PT, PT, R22.reuse, R5, RZ ;  /* 0x0000000516057210 */ /* 0x040fe20007ffe0ff */
[----:B------:R-:W-:Y:S01]  /*0810*/  IMAD.WIDE.U32 R12, R22, 0x2, R12 ;  /* 0x00000002160c7825 */ /* 0x000fe200078e000c */
[----:B------:R-:W-:Y:S06]  /*0820*/  @P0 BRA `(.L_x_7) ;  /* 0xfffffffc00840947 */ /* 0x000fec000383ffff */
.L_x_4:
[----:B------:R-:W-:Y:S05]  /*0830*/  BSYNC.RECONVERGENT B1 ;  /* 0x0000000000017941 */ /* 0x000fea0003800200 */
.L_x_3:
[----:B------:R-:W-:-:S13]  /*0840*/  ISETP.GE.U32.AND P0, PT, R4, 0x3, PT ;  /* 0x000000030400780c */ /* 0x000fda0003f06070 */
[----:B------:R-:W-:Y:S05]  /*0850*/  @!P0 BRA `(.L_x_1) ;  /* 0x0000001000248947 */ /* 0x000fea0003800000 */
[----:B------:R-:W-:Y:S01]  /*0860*/  BSSY.RECONVERGENT B1, `(.L_x_8) ;  /* 0x0000053000017945 */ /* 0x000fe20003800200 */
.L_x_17:
[----:B------:R-:W-:Y:S01]  /*0870*/  IMAD.IADD R21, R22, 0x1, R15 ;  /* 0x0000000116157824 */ /* 0x000fe200078e020f */
[----:B------:R-:W-:Y:S01]  /*0880*/  ISETP.NE.AND P2, PT, R15, R2, PT ;  /* 0x000000020f00720c */ /* 0x000fe20003f45270 */
[----:B------:R-:W-:Y:S03]  /*0890*/  BSSY.RECONVERGENT B2, `(.L_x_9) ;  /* 0x0000016000027945 */ /* 0x000fe60003800200 */
[C---:B----4-:R-:W-:Y:S02]  /*08a0*/  IADD3 R13, PT, PT, R21.reuse, R22, RZ ;  /* 0x00000016150d7210 */ /* 0x050fe40007ffe0ff */
[-C--:B------:R-:W-:Y:S02]  /*08b0*/  ISETP.NE.AND P3, PT, R21, R2.reuse, PT ;  /* 0x000000021500720c */ /* 0x080fe40003f65270 */
[C---:B------:R-:W-:Y:S01]  /*08c0*/  ISETP.NE.AND P1, PT, R13.reuse, R2, PT ;  /* 0x000000020d00720c */ /* 0x040fe20003f25270 */
[----:B-1----:R-:W-:-:S05]  /*08d0*/  IMAD.IADD R9, R13, 0x1, R22 ;  /* 0x000000010d097824 */ /* 0x002fca00078e0216 */
[----:B------:R-:W-:Y:S01]  /*08e0*/  ISETP.NE.AND P0, PT, R9, R2, PT ;  /* 0x000000020900720c */ /* 0x000fe20003f05270 */
[----:B------:R-:W-:-:S12]  /*08f0*/  @!P2 BRA `(.L_x_10) ;  /* 0x00000000003ca947 */ /* 0x000fd80003800000 */
[----:B------:R-:W-:-:S06]  /*0900*/  IMAD.WIDE.U32 R4, R15, 0x2, R10 ;  /* 0x000000020f047825 */ /* 0x000fcc00078e000a */
[----:B------:R-:W0:Y:S02]  /*0910*/  LDG.E.U16 R4, desc[UR6][R4.64] ;  /* 0x0000000604047981 */ /* 0x000e24000c1e1500 */
[----:B0-----:R-:W-:-:S05]  /*0920*/  SHF.L.U32 R7, R4, 0x10, RZ ;  /* 0x0000001004077819 */ /* 0x001fca00000006ff */
[----:B------:R-:W-:Y:S01]  /*0930*/  FADD.FTZ R8, R16, R7 ;  /* 0x0000000710087221 */ /* 0x000fe20000010000 */
[----:B------:R-:W-:-:S05]  /*0940*/  IMAD.WIDE.U32 R6, R15, 0x2, R26 ;  /* 0x000000020f067825 */ /* 0x000fca00078e001a */
[----:B------:R-:W0:Y:S02]  /*0950*/  F2F.BF16.F32 R8, R8 ;  /* 0x0000000800087304 */ /* 0x000e240000202000 */
[----:B0-----:R-:W-:-:S05]  /*0960*/  IMAD.U32 R12, R8, 0x10000, RZ ;  /* 0x00010000080c7824 */ /* 0x001fca00078e00ff */
[----:B------:R-:W-:-:S13]  /*0970*/  FSETP.GT.FTZ.AND P2, PT, R12, RZ, PT ;  /* 0x000000ff0c00720b */ /* 0x000fda0003f54000 */
[----:B------:R-:W-:Y:S01]  /*0980*/  @P2 FMUL.FTZ R12, R17, R12 ;  /* 0x0000000c110c2220 */ /* 0x000fe20000410000 */
[----:B------:R1:W-:Y:S03]  /*0990*/  @!P2 STG.E.U16 desc[UR6][R6.64], RZ ;  /* 0x000000ff0600a986 */ /* 0x0003e6000c101506 */
[----:B------:R-:W0:Y:S02]  /*09a0*/  @P2 F2F.BF16.F32 R23, R12 ;  /* 0x0000000c00172304 */ /* 0x000e240000202000 */
[----:B0-----:R-:W-:Y:S01]  /*09b0*/  @P2 SHF.L.U32 R29, R23, 0x10, RZ ;  /* 0x00000010171d2819 */ /* 0x001fe200000006ff */
[----:B------:R1:W-:Y:S04]  /*09c0*/  @P2 STG.E.U16 desc[UR6][R6.64], R23 ;  /* 0x0000001706002986 */ /* 0x0003e8000c101506 */
[----:B------:R-:W-:-:S05]  /*09d0*/  @P2 FADD.FTZ R0, R0, -R29 ;  /* 0x8000001d00002221 */ /* 0x000fca0000010000 */
[----:B------:R1:W-:Y:S02]  /*09e0*/  @P2 STS [R19], R0 ;  /* 0x0000000013002388 */ /* 0x0003e40000000800 */
.L_x_10:
[----:B------:R-:W-:Y:S05]  /*09f0*/  BSYNC.RECONVERGENT B2 ;  /* 0x0000000000027941 */ /* 0x000fea0003800200 */
.L_x_9:
[----:B------:R-:W-:Y:S04]  /*0a00*/  BSSY.RECONVERGENT B2, `(.L_x_11) ;  /* 0x0000011000027945 */ /* 0x000fe80003800200 */
[----:B------:R-:W-:Y:S05]  /*0a10*/  @!P3 BRA `(.L_x_12) ;  /* 0x00000000003cb947 */ /* 0x000fea0003800000 */
[----:B------:R-:W-:-:S06]  /*0a20*/  IMAD.WIDE.U32 R4, R21, 0x2, R10 ;  /* 0x0000000215047825 */ /* 0x000fcc00078e000a */
[----:B------:R-:W0:Y:S02]  /*0a30*/  LDG.E.U16 R4, desc[UR6][R4.64] ;  /* 0x0000000604047981 */ /* 0x000e24000c1e1500 */
[----:B01----:R-:W-:-:S04]  /*0a40*/  IMAD.U32 R7, R4, 0x10000, RZ ;  /* 0x0001000004077824 */ /* 0x003fc800078e00ff */
[----:B------:R-:W-:Y:S01]  /*0a50*/  FADD.FTZ R8, R16, R7 ;  /* 0x0000000710087221 */ /* 0x000fe20000010000 */
[----:B------:R-:W-:-:S05]  /*0a60*/  IMAD.WIDE.U32 R6, R21, 0x2, R26 ;  /* 0x0000000215067825 */ /* 0x000fca00078e001a */
[----:B------:R-:W0:Y:S02]  /*0a70*/  F2F.BF16.F32 R8, R8 ;  /* 0x0000000800087304 */ /* 0x000e240000202000 */
[----:B0-----:R-:W-:-:S04]  /*0a80*/  SHF.L.U32 R12, R8, 0x10, RZ ;  /* 0x00000010080c7819 */ /* 0x001fc800000006ff */
[----:B------:R-:W-:-:S13]  /*0a90*/  FSETP.GT.FTZ.AND P2, PT, R12, RZ, PT ;  /* 0x000000ff0c00720b */ /* 0x000fda0003f54000 */
[----:B------:R-:W-:Y:S01]  /*0aa0*/  @P2 FMUL.FTZ R12, R17, R12 ;  /* 0x0000000c110c2220 */ /* 0x000fe20000410000 */
[----:B------:R2:W-:Y:S03]  /*0ab0*/  @!P2 STG.E.U16 desc[UR6][R6.64], RZ ;  /* 0x000000ff0600a986 */ /* 0x0005e6000c101506 */
[----:B------:R-:W0:Y:S02]  /*0ac0*/  @P2 F2F.BF16.F32 R15, R12 ;  /* 0x0000000c000f2304 */ /* 0x000e240000202000 */
[----:B0-----:R-:W-:Y:S01]  /*0ad0*/  @P2 IMAD.U32 R23, R15, 0x10000, RZ ;  /* 0x000100000f172824 */ /* 0x001fe200078e00ff */
[----:B------:R2:W-:Y:S03]  /*0ae0*/  @P2 STG.E.U16 desc[UR6][R6.64], R15 ;  /* 0x0000000f06002986 */ /* 0x0005e6000c101506 */
[----:B------:R-:W-:-:S05]  /*0af0*/  @P2 FADD.FTZ R0, R0, -R23 ;  /* 0x8000001700002221 */ /* 0x000fca0000010000 */
[----:B------:R2:W-:Y:S02]  /*0b00*/  @P2 STS [R19], R0 ;  /* 0x0000000013002388 */ /* 0x0005e40000000800 */
.L_x_12:
[----:B------:R-:W-:Y:S05]  /*0b10*/  BSYNC.RECONVERGENT B2 ;  /* 0x0000000000027941 */ /* 0x000fea0003800200 */
.L_x_11:
[----:B------:R-:W-:Y:S04]  /*0b20*/  BSSY.RECONVERGENT B2, `(.L_x_13) ;  /* 0x0000011000027945 */ /* 0x000fe80003800200 */
[----:B------:R-:W-:Y:S05]  /*0b30*/  @!P1 BRA `(.L_x_14) ;  /* 0x00000000003c9947 */ /* 0x000fea0003800000 */
[----:B012---:R-:W-:-:S06]  /*0b40*/  IMAD.WIDE.U32 R6, R13, 0x2, R10 ;  /* 0x000000020d067825 */ /* 0x007fcc00078e000a */
[----:B------:R-:W2:Y:S02]  /*0b50*/  LDG.E.U16 R6, desc[UR6][R6.64] ;  /* 0x0000000606067981 */ /* 0x000ea4000c1e1500 */
[----:B--2---:R-:W-:-:S05]  /*0b60*/  SHF.L.U32 R5, R6, 0x10, RZ ;  /* 0x0000001006057819 */ /* 0x004fca00000006ff */
        /* <DEDUP_REMOVED lines=12> */
.L_x_14:
[----:B------:R-:W-:Y:S05]  /*0c30*/  BSYNC.RECONVERGENT B2 ;  /* 0x0000000000027941 */ /* 0x000fea0003800200 */
.L_x_13:
[----:B------:R-:W-:Y:S04]  /*0c40*/  BSSY.RECONVERGENT B2, `(.L_x_15) ;  /* 0x0000011000027945 */ /* 0x000fe80003800200 */
[----:B------:R-:W-:Y:S05]  /*0c50*/  @!P0 BRA `(.L_x_16) ;  /* 0x00000000003c8947 */ /* 0x000fea0003800000 */
[----:B012---:R-:W-:-:S06]  /*0c60*/  IMAD.WIDE.U32 R6, R9, 0x2, R10 ;  /* 0x0000000209067825 */ /* 0x007fcc00078e000a */
[----:B------:R-:W3:Y:S02]  /*0c70*/  LDG.E.U16 R6, desc[UR6][R6.64] ;  /* 0x0000000606067981 */ /* 0x000ee4000c1e1500 */
[----:B---3--:R-:W-:-:S04]  /*0c80*/  IMAD.U32 R5, R6, 0x10000, RZ ;  /* 0x0001000006057824 */ /* 0x008fc800078e00ff */
        /* <DEDUP_REMOVED lines=12> */
.L_x_16:
[----:B------:R-:W-:Y:S05]  /*0d50*/  BSYNC.RECONVERGENT B2 ;  /* 0x0000000000027941 */ /* 0x000fea0003800200 */
.L_x_15:
[----:B--23--:R-:W-:-:S04]  /*0d60*/  IADD3 R15, PT, PT, R9, R22, RZ ;  /* 0x00000016090f7210 */ /* 0x00cfc80007ffe0ff */
[----:B------:R-:W-:-:S13]  /*0d70*/  ISETP.GE.AND P0, PT, R15, UR14, PT ;  /* 0x0000000e0f007c0c */ /* 0x000fda000bf06270 */
[----:B------:R-:W-:Y:S05]  /*0d80*/  @!P0 BRA `(.L_x_17) ;  /* 0xfffffff800b88947 */ /* 0x000fea000383ffff */
[----:B------:R-:W-:Y:S05]  /*0d90*/  BSYNC.RECONVERGENT B1 ;  /* 0x0000000000017941 */ /* 0x000fea0003800200 */
.L_x_8:
[----:B------:R-:W-:Y:S05]  /*0da0*/  BRA `(.L_x_1) ;  /* 0x0000000800d07947 */ /* 0x000fea0003800000 */
.L_x_2:
[----:B------:R-:W0:Y:S01]  /*0db0*/  I2F.U32.RP R8, R22 ;  /* 0x0000001600087306 */ /* 0x000e220000209000 */
[----:B------:R-:W-:Y:S01]  /*0dc0*/  IMAD.IADD R0, R3, 0x1, R22 ;  /* 0x0000000103007824 */ /* 0x000fe200078e0216 */
[----:B------:R-:W-:Y:S01]  /*0dd0*/  ISETP.NE.U32.AND P2, PT, R22, RZ, PT ;  /* 0x000000ff1600720c */ /* 0x000fe20003f45070 */
[----:B------:R-:W-:Y:S03]  /*0de0*/  BSSY.RECONVERGENT B1, `(.L_x_18) ;  /* 0x0000047000017945 */ /* 0x000fe60003800200 */
[CC--:B------:R-:W-:Y:S02]  /*0df0*/  ISETP.GE.U32.AND P0, PT, R0.reuse, R5.reuse, PT ;  /* 0x000000050000720c */ /* 0x0c0fe40003f06070 */
[----:B------:R-:W-:Y:S02]  /*0e00*/  VIMNMX.U32 R5, PT, PT, R0, R5, !PT ;  /* 0x0000000500057248 */ /* 0x000fe40007fe0000 */
[----:B------:R-:W-:-:S04]  /*0e10*/  SEL R4, RZ, 0x1, P0 ;  /* 0x00000001ff047807 */ /* 0x000fc80000000000 */
[----:B------:R-:W-:Y:S01]  /*0e20*/  IADD3 R5, PT, PT, R5, -R0, -R4 ;  /* 0x8000000005057210 */ /* 0x000fe20007ffe804 */
[----:B0-----:R-:W0:Y:S02]  /*0e30*/  MUFU.RCP R8, R8 ;  /* 0x0000000800087308 */ /* 0x001e240000001000 */
[----:B0-----:R-:W-:-:S06]  /*0e40*/  VIADD R6, R8, 0xffffffe ;  /* 0x0ffffffe08067836 */ /* 0x001fcc0000000000 */
[----:B------:R0:W1:Y:S02]  /*0e50*/  F2I.FTZ.U32.TRUNC.NTZ R7, R6 ;  /* 0x0000000600077305 */ /* 0x000064000021f000 */
[----:B0-----:R-:W-:Y:S02]  /*0e60*/  MOV R6, RZ ;  /* 0x000000ff00067202 */ /* 0x001fe40000000f00 */
[----:B-1----:R-:W-:-:S05]  /*0e70*/  IADD3 R15, PT, PT, RZ, -R7, RZ ;  /* 0x80000007ff0f7210 */ /* 0x002fca0007ffe0ff */
[----:B------:R-:W-:-:S04]  /*0e80*/  IMAD R15, R15, R22, RZ ;  /* 0x000000160f0f7224 */ /* 0x000fc800078e02ff */
[----:B------:R-:W-:-:S06]  /*0e90*/  IMAD.HI.U32 R8, R7, R15, R6 ;  /* 0x0000000f07087227 */ /* 0x000fcc00078e0006 */
[----:B------:R-:W-:Y:S01]  /*0ea0*/  IMAD.HI.U32 R7, R8, R5, RZ ;  /* 0x0000000508077227 */ /* 0x000fe200078e00ff */
[----:B------:R-:W-:-:S03]  /*0eb0*/  SHF.R.S64 R8, RZ, 0x1f, R2 ;  /* 0x0000001fff087819 */ /* 0x000fc60000001002 */
[----:B------:R-:W-:-:S04]  /*0ec0*/  IMAD.MOV R0, RZ, RZ, -R7 ;  /* 0x000000ffff007224 */ /* 0x000fc800078e0a07 */
[----:B------:R-:W-:-:S05]  /*0ed0*/  IMAD R5, R22, R0, R5 ;  /* 0x0000000016057224 */ /* 0x000fca00078e0205 */
[----:B------:R-:W-:-:S13]  /*0ee0*/  ISETP.GE.U32.AND P0, PT, R5, R22, PT ;  /* 0x000000160500720c */ /* 0x000fda0003f06070 */
[----:B------:R-:W-:Y:S01]  /*0ef0*/  @P0 IADD3 R5, PT, PT, R5, -R22, RZ ;  /* 0x8000001605050210 */ /* 0x000fe20007ffe0ff */
[----:B------:R-:W-:-:S03]  /*0f00*/  @P0 VIADD R7, R7, 0x1 ;  /* 0x0000000107070836 */ /* 0x000fc60000000000 */
[----:B------:R-:W-:-:S13]  /*0f10*/  ISETP.GE.U32.AND P1, PT, R5, R22, PT ;  /* 0x000000160500720c */ /* 0x000fda0003f26070 */
[----:B------:R-:W-:Y:S02]  /*0f20*/  @P1 IADD3 R7, PT, PT, R7, 0x1, RZ ;  /* 0x0000000107071810 */ /* 0x000fe40007ffe0ff */
[----:B------:R-:W-:Y:S02]  /*0f30*/  @!P2 LOP3.LUT R7, RZ, R22, RZ, 0x33, !PT ;  /* 0x00000016ff07a212 */ /* 0x000fe400078e33ff */
[----:B------:R-:W-:-:S03]  /*0f40*/  IADD3 R8, P1, PT, R8, UR8, RZ ;  /* 0x0000000808087c10 */ /* 0x000fc6000ff3e0ff */
[----:B------:R-:W-:Y:S01]  /*0f50*/  IMAD.IADD R6, R4, 0x1, R7 ;  /* 0x0000000104067824 */ /* 0x000fe200078e0207 */
[----:B------:R-:W-:Y:S01]  /*0f60*/  IADD3.X R9, PT, PT, R9, UR9, RZ, P1, !PT ;  /* 0x0000000909097c10 */ /* 0x000fe20008ffe4ff */
[----:B------:R-:W-:Y:S02]  /*0f70*/  HFMA2 R4, -RZ, RZ, 0, 0 ;  /* 0x00000000ff047431 */ /* 0x000fe400000001ff */
[----:B------:R-:W-:Y:S01]  /*0f80*/  IMAD.MOV.U32 R7, RZ, RZ, R3 ;  /* 0x000000ffff077224 */ /* 0x000fe200078e0003 */
[----:B------:R-:W-:-:S04]  /*0f90*/  LOP3.LUT R0, R6, 0x3, RZ, 0xc0, !PT ;  /* 0x0000000306007812 */ /* 0x000fc800078ec0ff */
[----:B------:R-:W-:-:S13]  /*0fa0*/  ISETP.NE.AND P0, PT, R0, 0x3, PT ;  /* 0x000000030000780c */ /* 0x000fda0003f05270 */
[----:B------:R-:W-:Y:S05]  /*0fb0*/  @!P0 BRA `(.L_x_19) ;  /* 0x0000000000a48947 */ /* 0x000fea0003800000 */
[----:B------:R-:W-:Y:S01]  /*0fc0*/  IADD3 R0, PT, PT, R6, 0x1, RZ ;  /* 0x0000000106007810 */ /* 0x000fe20007ffe0ff */
[C---:B------:R-:W-:Y:S01]  /*0fd0*/  IMAD.WIDE.U32 R12, R3.reuse, 0x2, R12 ;  /* 0x00000002030c7825 */ /* 0x040fe200078e000c */
[----:B------:R-:W-:Y:S02]  /*0fe0*/  MOV R4, RZ ;  /* 0x000000ff00047202 */ /* 0x000fe40000000f00 */
[----:B------:R-:W-:Y:S01]  /*0ff0*/  LOP3.LUT R0, R0, 0x3, RZ, 0xc0, !PT ;  /* 0x0000000300007812 */ /* 0x000fe200078ec0ff */
[----:B------:R-:W-:Y:S02]  /*1000*/  IMAD.IADD R5, R3, 0x1, -R2 ;  /* 0x0000000103057824 */ /* 0x000fe400078e0a02 */
[----:B------:R-:W-:Y:S01]  /*1010*/  IMAD.MOV.U32 R7, RZ, RZ, R3 ;  /* 0x000000ffff077224 */ /* 0x000fe200078e0003 */
[----:B------:R-:W-:-:S07]  /*1020*/  IADD3 R0, PT, PT, -R0, RZ, RZ ;  /* 0x000000ff00007210 */ /* 0x000fce0007ffe1ff */
.L_x_22:
[----:B------:R-:W-:Y:S01]  /*1030*/  ISETP.NE.AND P1, PT, R5, RZ, PT ;  /* 0x000000ff0500720c */ /* 0x000fe20003f25270 */
[----:B------:R-:W-:Y:S01]  /*1040*/  VIADD R0, R0, 0x1 ;  /* 0x0000000100007836 */ /* 0x000fe20000000000 */
[----:B------:R-:W-:Y:S01]  /*1050*/  IADD3 R28, P2, PT, R12, UR16, RZ ;  /* 0x000000100c1c7c10 */ /* 0x000fe2000ff5e0ff */
[----:B------:R-:W-:Y:S03]  /*1060*/  BSSY.RECONVERGENT B2, `(.L_x_20) ;  /* 0x000001a000027945 */ /* 0x000fe60003800200 */
[----:B------:R-:W-:Y:S02]  /*1070*/  ISETP.NE.AND P0, PT, R0, RZ, PT ;  /* 0x000000ff0000720c */ /* 0x000fe40003f05270 */
[----:B------:R-:W-:-:S05]  /*1080*/  IADD3.X R29, PT, PT, R13, UR17, RZ, P2, !PT ;  /* 0x000000110d1d7c10 */ /* 0x000fca00097fe4ff */
[----:B01----:R-:W-:Y:S06]  /*1090*/  @!P1 BRA `(.L_x_21) ;  /* 0x0000000000589947 */ /* 0x003fec0003800000 */
        /* <DEDUP_REMOVED lines=11> */
[----:B0-----:R-:W2:Y:S02]  /*1150*/  LDG.E.U16 R14, desc[UR6][R8.64] ;  /* 0x00000006080e7981 */ /* 0x001ea4000c1e1500 */
[----:B--2---:R-:W-:Y:S02]  /*1160*/  IMAD.U32 R15, R14, 0x10000, RZ ;  /* 0x000100000e0f7824 */ /* 0x004fe400078e00ff */
[----:B------:R-:W-:-:S04]  /*1170*/  FMUL.FTZ R14, R17, R21 ;  /* 0x00000015110e7220 */ /* 0x000fc80000410000 */
[----:B------:R-:W-:Y:S01]  /*1180*/  FMUL.FTZ R18, R14, R15 ;  /* 0x0000000f0e127220 */ /* 0x000fe20000410000 */
[----:B------:R-:W-:-:S03]  /*1190*/  IADD3 R14, P1, PT, R12, UR18, RZ ;  /* 0x000000120c0e7c10 */ /* 0x000fc6000ff3e0ff */
[----:B------:R-:W0:Y:S02]  /*11a0*/  F2F.BF16.F32 R21, R18 ;  /* 0x0000001200157304 */ /* 0x000e240000202000 */
[----:B0-----:R-:W-:-:S05]  /*11b0*/  SHF.L.U32 R15, R21, 0x10, RZ ;  /* 0x00000010150f7819 */ /* 0x001fca00000006ff */
[----:B------:R-:W-:Y:S01]  /*11c0*/  FADD.FTZ R4, R4, -R15 ;  /* 0x8000000f04047221 */ /* 0x000fe20000010000 */
[----:B------:R-:W-:-:S04]  /*11d0*/  IADD3.X R15, PT, PT, R13, UR19, RZ, P1, !PT ;  /* 0x000000130d0f7c10 */ /* 0x000fc80008ffe4ff */
[----:B------:R1:W-:Y:S04]  /*11e0*/  STS [R19], R4 ;  /* 0x0000000413007388 */ /* 0x0003e80000000800 */
[----:B------:R1:W-:Y:S02]  /*11f0*/  STG.E.U16 desc[UR6][R14.64], R21 ;  /* 0x000000150e007986 */ /* 0x0003e4000c101506 */
.L_x_21:
[----:B------:R-:W-:Y:S05]  /*1200*/  BSYNC.RECONVERGENT B2 ;  /* 0x0000000000027941 */ /* 0x000fea0003800200 */
.L_x_20:
[C---:B------:R-:W-:Y:S01]  /*1210*/  IMAD.IADD R7, R22.reuse, 0x1, R7 ;  /* 0x0000000116077824 */ /* 0x040fe200078e0207 */
[C---:B------:R-:W-:Y:S01]  /*1220*/  IADD3 R5, PT, PT, R22.reuse, R5, RZ ;  /* 0x0000000516057210 */ /* 0x040fe20007ffe0ff */
[----:B------:R-:W-:Y:S01]  /*1230*/  IMAD.WIDE.U32 R12, R22, 0x2, R12 ;  /* 0x00000002160c7825 */ /* 0x000fe200078e000c */
[----:B------:R-:W-:Y:S06]  /*1240*/  @P0 BRA `(.L_x_22) ;  /* 0xfffffffc00780947 */ /* 0x000fec000383ffff */
.L_x_19:
[----:B------:R-:W-:Y:S05]  /*1250*/  BSYNC.RECONVERGENT B1 ;  /* 0x0000000000017941 */ /* 0x000fea0003800200 */
.L_x_18:
[----:B------:R-:W-:-:S13]  /*1260*/  ISETP.GE.U32.AND P0, PT, R6, 0x3, PT ;  /* 0x000000030600780c */ /* 0x000fda0003f06070 */
[----:B------:R-:W-:Y:S05]  /*1270*/  @!P0 BRA `(.L_x_1) ;  /* 0x00000004009c8947 */ /* 0x000fea0003800000 */
.L_x_32:
[----:B------:R-:W-:Y:S01]  /*1280*/  ISETP.NE.AND P0, PT, R7, R2, PT ;  /* 0x000000020700720c */ /* 0x000fe20003f05270 */
[----:B------:R-:W-:-:S12]  /*1290*/  BSSY.RECONVERGENT B1, `(.L_x_23) ;  /* 0x0000017000017945 */ /* 0x000fd80003800200 */
[----:B--23--:R-:W-:Y:S05]  /*12a0*/  @!P0 BRA `(.L_x_24) ;  /* 0x0000000000548947 */ /* 0x00cfea0003800000 */
[----:B------:R-:W-:-:S06]  /*12b0*/  IMAD.WIDE.U32 R12, R7, 0x2, R10 ;  /* 0x00000002070c7825 */ /* 0x000fcc00078e000a */
[----:B------:R-:W2:Y:S02]  /*12c0*/  LDG.E.U16 R12, desc[UR6][R12.64] ;  /* 0x000000060c0c7981 */ /* 0x000ea4000c1e1500 */
[----:B--2---:R-:W-:-:S04]  /*12d0*/  IMAD.U32 R5, R12, 0x10000, RZ ;  /* 0x000100000c057824 */ /* 0x004fc800078e00ff */
[----:B------:R-:W-:-:S06]  /*12e0*/  FADD.FTZ R5, R16, R5 ;  /* 0x0000000510057221 */ /* 0x000fcc0000010000 */
[----:B------:R-:W2:Y:S02]  /*12f0*/  F2F.BF16.F32 R5, R5 ;  /* 0x0000000500057304 */ /* 0x000ea40000202000 */
[----:B--2---:R-:W-:-:S04]  /*1300*/  SHF.L.U32 R6, R5, 0x10, RZ ;  /* 0x0000001005067819 */ /* 0x004fc800000006ff */
[----:B------:R-:W-:-:S13]  /*1310*/  FSETP.GT.FTZ.AND P0, PT, R6, RZ, PT ;  /* 0x000000ff0600720b */ /* 0x000fda0003f14000 */
[----:B------:R-:W-:Y:S05]  /*1320*/  @!P0 BRA `(.L_x_25) ;  /* 0x00000000002c8947 */ /* 0x000fea0003800000 */
[----:B------:R-:W2:Y:S01]  /*1330*/  LDG.E.U16 R0, desc[UR6][R8.64] ;  /* 0x0000000608007981 */ /* 0x000ea2000c1e1500 */
[----:B------:R-:W-:-:S04]  /*1340*/  IMAD.WIDE.U32 R12, R7, 0x2, R26 ;  /* 0x00000002070c7825 */ /* 0x000fc800078e001a */
[----:B--2---:R-:W-:Y:S02]  /*1350*/  IMAD.U32 R5, R0, 0x10000, RZ ;  /* 0x0001000000057824 */ /* 0x004fe400078e00ff */
[----:B------:R-:W-:-:S04]  /*1360*/  FMUL.FTZ R0, R17, R6 ;  /* 0x0000000611007220 */ /* 0x000fc80000410000 */
[----:B------:R-:W-:-:S04]  /*1370*/  FMUL.FTZ R0, R0, R5 ;  /* 0x0000000500007220 */ /* 0x000fc80000410000 */
[----:B------:R-:W0:Y:S02]  /*1380*/  F2F.BF16.F32 R5, R0 ;  /* 0x0000000000057304 */ /* 0x000e240000202000 */
[----:B01----:R-:W-:Y:S01]  /*1390*/  SHF.L.U32 R15, R5, 0x10, RZ ;  /* 0x00000010050f7819 */ /* 0x003fe200000006ff */
[----:B------:R2:W-:Y:S04]  /*13a0*/  STG.E.U16 desc[UR6][R12.64], R5 ;  /* 0x000000050c007986 */ /* 0x0005e8000c101506 */
[----:B------:R-:W-:-:S05]  /*13b0*/  FADD.FTZ R4, R4, -R15 ;  /* 0x8000000f04047221 */ /* 0x000fca0000010000 */
[----:B------:R2:W-:Y:S01]  /*13c0*/  STS [R19], R4 ;  /* 0x0000000413007388 */ /* 0x0005e20000000800 */
[----:B------:R-:W-:Y:S05]  /*13d0*/  BRA `(.L_x_24) ;  /* 0x0000000000087947 */ /* 0x000fea0003800000 */
.L_x_25:
[----:B------:R-:W-:-:S05]  /*13e0*/  IMAD.WIDE.U32 R12, R7, 0x2, R26 ;  /* 0x00000002070c7825 */ /* 0x000fca00078e001a */
[----:B------:R3:W-:Y:S02]  /*13f0*/  STG.E.U16 desc[UR6][R12.64], RZ ;  /* 0x000000ff0c007986 */ /* 0x0007e4000c101506 */
.L_x_24:
[----:B------:R-:W-:Y:S05]  /*1400*/  BSYNC.RECONVERGENT B1 ;  /* 0x0000000000017941 */ /* 0x000fea0003800200 */
.L_x_23:
[----:B-1----:R-:W-:Y:S01]  /*1410*/  IMAD.IADD R21, R22, 0x1, R7 ;  /* 0x0000000116157824 */ /* 0x002fe200078e0207 */
[----:B------:R-:W-:Y:S04]  /*1420*/  BSSY.RECONVERGENT B1, `(.L_x_26) ;  /* 0x000001b000017945 */ /* 0x000fe80003800200 */
[C---:B------:R-:W-:Y:S02]  /*1430*/  ISETP.NE.AND P0, PT, R21.reuse, R2, PT ;  /* 0x000000021500720c */ /* 0x040fe40003f05270 */
[----:B0-----:R-:W-:-:S04]  /*1440*/  IADD3 R15, PT, PT, R21, R22, RZ ;  /* 0x00000016150f7210 */ /* 0x001fc80007ffe0ff */
[C---:B------:R-:W-:Y:S01]  /*1450*/  ISETP.NE.AND P1, PT, R15.reuse, R2, PT ;  /* 0x000000020f00720c */ /* 0x040fe20003f25270 */
[----:B--2---:R-:W-:-:S05]  /*1460*/  IMAD.IADD R5, R15, 0x1, R22 ;  /* 0x000000010f057824 */ /* 0x004fca00078e0216 */
[----:B------:R-:W-:Y:S01]  /*1470*/  ISETP.NE.AND P2, PT, R5, R2, PT ;  /* 0x000000020500720c */ /* 0x000fe20003f45270 */
[----:B------:R-:W-:-:S12]  /*1480*/  @!P0 BRA `(.L_x_27) ;  /* 0x0000000000508947 */ /* 0x000fd80003800000 */
[----:B------:R-:W-:-:S06]  /*1490*/  IMAD.WIDE.U32 R6, R21, 0x2, R10 ;  /* 0x0000000215067825 */ /* 0x000fcc00078e000a */
[----:B------:R-:W3:Y:S02]  /*14a0*/  LDG.E.U16 R6, desc[UR6][R6.64] ;  /* 0x0000000606067981 */ /* 0x000ee4000c1e1500 */
[----:B---3--:R-:W-:-:S05]  /*14b0*/  SHF.L.U32 R13, R6, 0x10, RZ ;  /* 0x00000010060d7819 */ /* 0x008fca00000006ff */
[----:B------:R-:W-:-:S06]  /*14c0*/  FADD.FTZ R0, R16, R13 ;  /* 0x0000000d10007221 */ /* 0x000fcc0000010000 */
[----:B------:R-:W0:Y:S02]  /*14d0*/  F2F.BF16.F32 R0, R0 ;  /* 0x0000000000007304 */ /* 0x000e240000202000 */
[----:B0-----:R-:W-:-:S05]  /*14e0*/  IMAD.U32 R14, R0, 0x10000, RZ ;  /* 0x00010000000e7824 */ /* 0x001fca00078e00ff */
[----:B------:R-:W-:-:S13]  /*14f0*/  FSETP.GT.FTZ.AND P0, PT, R14, RZ, PT ;  /* 0x000000ff0e00720b */ /* 0x000fda0003f14000 */
[----:B------:R-:W-:-:S05]  /*1500*/  @!P0 IMAD.WIDE.U32 R12, R21, 0x2, R26 ;  /* 0x00000002150c8825 */ /* 0x000fca00078e001a */
[----:B------:R0:W-:Y:S01]  /*1510*/  @!P0 STG.E.U16 desc[UR6][R12.64], RZ ;  /* 0x000000ff0c008986 */ /* 0x0001e2000c101506 */
[----:B------:R-:W-:Y:S05]  /*1520*/  @!P0 BRA `(.L_x_27) ;  /* 0x0000000000288947 */ /* 0x000fea0003800000 */
[----:B------:R-:W2:Y:S02]  /*1530*/  LDG.E.U16 R0, desc[UR6][R8.64] ;  /* 0x0000000608007981 */ /* 0x000ea4000c1e1500 */
[----:B--2---:R-:W-:Y:S01]  /*1540*/  SHF.L.U32 R7, R0, 0x10, RZ ;  /* 0x0000001000077819 */ /* 0x004fe200000006ff */
[----:B------:R-:W-:-:S04]  /*1550*/  FMUL.FTZ R0, R17, R14 ;  /* 0x0000000e11007220 */ /* 0x000fc80000410000 */
[----:B------:R-:W-:Y:S01]  /*1560*/  FMUL.FTZ R0, R0, R7 ;  /* 0x0000000700007220 */ /* 0x000fe20000410000 */
[----:B------:R-:W-:-:S03]  /*1570*/  IMAD.WIDE.U32 R6, R21, 0x2, R26 ;  /* 0x0000000215067825 */ /* 0x000fc600078e001a */
[----:B0-----:R-:W0:Y:S02]  /*1580*/  F2F.BF16.F32 R13, R0 ;  /* 0x00000000000d7304 */ /* 0x001e240000202000 */
[----:B0-----:R-:W-:Y:S01]  /*1590*/  IMAD.U32 R23, R13, 0x10000, RZ ;  /* 0x000100000d177824 */ /* 0x001fe200078e00ff */
[----:B------:R1:W-:Y:S03]  /*15a0*/  STG.E.U16 desc[UR6][R6.64], R13 ;  /* 0x0000000d06007986 */ /* 0x0003e6000c101506 */
[----:B------:R-:W-:-:S05]  /*15b0*/  FADD.FTZ R4, R4, -R23 ;  /* 0x8000001704047221 */ /* 0x000fca0000010000 */
[----:B------:R1:W-:Y:S02]  /*15c0*/  STS [R19], R4 ;  /* 0x0000000413007388 */ /* 0x0003e40000000800 */
.L_x_27:
[----:B------:R-:W-:Y:S05]  /*15d0*/  BSYNC.RECONVERGENT B1 ;  /* 0x0000000000017941 */ /* 0x000fea0003800200 */
.L_x_26:
[----:B------:R-:W-:Y:S04]  /*15e0*/  BSSY.RECONVERGENT B1, `(.L_x_28) ;  /* 0x0000016000017945 */ /* 0x000fe80003800200 */
[----:B------:R-:W-:Y:S05]  /*15f0*/  @!P1 BRA `(.L_x_29) ;  /* 0x0000000000509947 */ /* 0x000fea0003800000 */
[----:B-1----:R-:W-:-:S06]  /*1600*/  IMAD.WIDE.U32 R6, R15, 0x2, R10 ;  /* 0x000000020f067825 */ /* 0x002fcc00078e000a */
[----:B------:R-:W0:Y:S02]  /*1610*/  LDG.E.U16 R6, desc[UR6][R6.64] ;  /* 0x0000000606067981 */ /* 0x000e24000c1e1500 */
[----:B0--3--:R-:W-:-:S05]  /*1620*/  SHF.L.U32 R13, R6, 0x10, RZ ;  /* 0x00000010060d7819 */ /* 0x009fca00000006ff */
[----:B------:R-:W-:-:S06]  /*1630*/  FADD.FTZ R0, R16, R13 ;  /* 0x0000000d10007221 */ /* 0x000fcc0000010000 */
[----:B------:R-:W0:Y:S02]  /*1640*/  F2F.BF16.F32 R0, R0 ;  /* 0x0000000000007304 */ /* 0x000e240000202000 */
[----:B0-----:R-:W-:-:S05]  /*1650*/  IMAD.U32 R14, R0, 0x10000, RZ ;  /* 0x00010000000e7824 */ /* 0x001fca00078e00ff */
[----:B------:R-:W-:-:S13]  /*1660*/  FSETP.GT.FTZ.AND P0, PT, R14, RZ, PT ;  /* 0x000000ff0e00720b */ /* 0x000fda0003f14000 */
[----:B------:R-:W-:-:S05]  /*1670*/  @!P0 IMAD.WIDE.U32 R12, R15, 0x2, R26 ;  /* 0x000000020f0c8825 */ /* 0x000fca00078e001a */
[----:B------:R2:W-:Y:S01]  /*1680*/  @!P0 STG.E.U16 desc[UR6][R12.64], RZ ;  /* 0x000000ff0c008986 */ /* 0x0005e2000c101506 */
[----:B------:R-:W-:Y:S05]  /*1690*/  @!P0 BRA `(.L_x_29) ;  /* 0x0000000000288947 */ /* 0x000fea0003800000 */
[----:B------:R-:W3:Y:S02]  /*16a0*/  LDG.E.U16 R0, desc[UR6][R8.64] ;  /* 0x0000000608007981 */ /* 0x000ee4000c1e1500 */
[----:B---3--:R-:W-:Y:S01]  /*16b0*/  SHF.L.U32 R7, R0, 0x10, RZ ;  /* 0x0000001000077819 */ /* 0x008fe200000006ff */
[----:B------:R-:W-:-:S04]  /*16c0*/  FMUL.FTZ R0, R17, R14 ;  /* 0x0000000e11007220 */ /* 0x000fc80000410000 */
[----:B------:R-:W-:Y:S01]  /*16d0*/  FMUL.FTZ R0, R0, R7 ;  /* 0x0000000700007220 */ /* 0x000fe20000410000 */
[----:B------:R-:W-:-:S03]  /*16e0*/  IMAD.WIDE.U32 R6, R15, 0x2, R26 ;  /* 0x000000020f067825 */ /* 0x000fc600078e001a */
[----:B--2---:R-:W0:Y:S02]  /*16f0*/  F2F.BF16.F32 R13, R0 ;  /* 0x00000000000d7304 */ /* 0x004e240000202000 */
[----:B0-----:R-:W-:Y:S01]  /*1700*/  IMAD.U32 R21, R13, 0x10000, RZ ;  /* 0x000100000d157824 */ /* 0x001fe200078e00ff */
[----:B------:R4:W-:Y:S03]  /*1710*/  STG.E.U16 desc[UR6][R6.64], R13 ;  /* 0x0000000d06007986 */ /* 0x0009e6000c101506 */
[----:B------:R-:W-:-:S05]  /*1720*/  FADD.FTZ R4, R4, -R21 ;  /* 0x8000001504047221 */ /* 0x000fca0000010000 */
[----:B------:R4:W-:Y:S02]  /*1730*/  STS [R19], R4 ;  /* 0x0000000413007388 */ /* 0x0009e40000000800 */
.L_x_29:
[----:B------:R-:W-:Y:S05]  /*1740*/  BSYNC.RECONVERGENT B1 ;  /* 0x0000000000017941 */ /* 0x000fea0003800200 */
.L_x_28:
[----:B------:R-:W-:Y:S04]  /*1750*/  BSSY.RECONVERGENT B1, `(.L_x_30) ;  /* 0x0000016000017945 */ /* 0x000fe80003800200 */
[----:B------:R-:W-:Y:S05]  /*1760*/  @!P2 BRA `(.L_x_31) ;  /* 0x000000000050a947 */ /* 0x000fea0003800000 */
[----:B01234-:R-:W-:-:S06]  /*1770*/  IMAD.WIDE.U32 R12, R5, 0x2, R10 ;  /* 0x00000002050c7825 */ /* 0x01ffcc00078e000a */
[----:B------:R-:W2:Y:S02]  /*1780*/  LDG.E.U16 R12, desc[UR6][R12.64] ;  /* 0x000000060c0c7981 */ /* 0x000ea4000c1e1500 */
[----:B--2---:R-:W-:-:S05]  /*1790*/  SHF.L.U32 R7, R12, 0x10, RZ ;  /* 0x000000100c077819 */ /* 0x004fca00000006ff */
[----:B------:R-:W-:-:S06]  /*17a0*/  FADD.FTZ R0, R16, R7 ;  /* 0x0000000710007221 */ /* 0x000fcc0000010000 */
[----:B------:R-:W0:Y:S02]  /*17b0*/  F2F.BF16.F32 R0, R0 ;  /* 0x0000000000007304 */ /* 0x000e240000202000 */
[----:B0-----:R-:W-:-:S05]  /*17c0*/  IMAD.U32 R14, R0, 0x10000, RZ ;  /* 0x00010000000e7824 */ /* 0x001fca00078e00ff */
[----:B------:R-:W-:-:S13]  /*17d0*/  FSETP.GT.FTZ.AND P0, PT, R14, RZ, PT ;  /* 0x000000ff0e00720b */ /* 0x000fda0003f14000 */
[----:B------:R-:W-:-:S05]  /*17e0*/  @!P0 IMAD.WIDE.U32 R6, R5, 0x2, R26 ;  /* 0x0000000205068825 */ /* 0x000fca00078e001a */
[----:B------:R0:W-:Y:S01]  /*17f0*/  @!P0 STG.E.U16 desc[UR6][R6.64], RZ ;  /* 0x000000ff06008986 */ /* 0x0001e2000c101506 */
[----:B------:R-:W-:Y:S05]  /*1800*/  @!P0 BRA `(.L_x_31) ;  /* 0x0000000000288947 */ /* 0x000fea0003800000 */
[----:B------:R-:W0:Y:S02]  /*1810*/  LDG.E.U16 R0, desc[UR6][R8.64] ;  /* 0x0000000608007981 */ /* 0x000e24000c1e1500 */
[----:B0-----:R-:W-:Y:S01]  /*1820*/  SHF.L.U32 R7, R0, 0x10, RZ ;  /* 0x0000001000077819 */ /* 0x001fe200000006ff */
[----:B------:R-:W-:-:S04]  /*1830*/  FMUL.FTZ R0, R17, R14 ;  /* 0x0000000e11007220 */ /* 0x000fc80000410000 */
[----:B------:R-:W-:Y:S01]  /*1840*/  FMUL.FTZ R0, R0, R7 ;  /* 0x0000000700007220 */ /* 0x000fe20000410000 */
[----:B------:R-:W-:-:S03]  /*1850*/  IMAD.WIDE.U32 R6, R5, 0x2, R26 ;  /* 0x0000000205067825 */ /* 0x000fc600078e001a */
[----:B------:R-:W0:Y:S02]  /*1860*/  F2F.BF16.F32 R13, R0 ;  /* 0x00000000000d7304 */ /* 0x000e240000202000 */
[----:B0-----:R-:W-:Y:S01]  /*1870*/  IMAD.U32 R15, R13, 0x10000, RZ ;  /* 0x000100000d0f7824 */ /* 0x001fe200078e00ff */
[----:B------:R0:W-:Y:S03]  /*1880*/  STG.E.U16 desc[UR6][R6.64], R13 ;  /* 0x0000000d06007986 */ /* 0x0001e6000c101506 */
[----:B------:R-:W-:-:S05]  /*1890*/  FADD.FTZ R4, R4, -R15 ;  /* 0x8000000f04047221 */ /* 0x000fca0000010000 */
[----:B------:R0:W-:Y:S02]  /*18a0*/  STS [R19], R4 ;  /* 0x0000000413007388 */ /* 0x0001e40000000800 */
.L_x_31:
[----:B------:R-:W-:Y:S05]  /*18b0*/  BSYNC.RECONVERGENT B1 ;  /* 0x0000000000017941 */ /* 0x000fea0003800200 */
.L_x_30:
[----:B01--4-:R-:W-:-:S04]  /*18c0*/  IADD3 R7, PT, PT, R5, R22, RZ ;  /* 0x0000001605077210 */ /* 0x013fc80007ffe0ff */
[----:B------:R-:W-:-:S13]  /*18d0*/  ISETP.GE.AND P0, PT, R7, UR15, PT ;  /* 0x0000000f07007c0c */ /* 0x000fda000bf06270 */
[----:B------:R-:W-:Y:S05]  /*18e0*/  @!P0 BRA `(.L_x_32) ;  /* 0xfffffff800648947 */ /* 0x000fea000383ffff */
.L_x_1:
[----:B------:R-:W-:Y:S05]  /*18f0*/  BSYNC.RECONVERGENT B0 ;  /* 0x0000000000007941 */ /* 0x000fea0003800200 */
.L_x_0:
[----:B------:R-:W-:Y:S01]  /*1900*/  BAR.SYNC.DEFER_BLOCKING 0x0 ;  /* 0x0000000000007b1d */ /* 0x000fe20000010000 */
[----:B------:R-:W-:-:S05]  /*1910*/  ISETP.NE.AND P0, PT, R3, RZ, PT ;  /* 0x000000ff0300720c */ /* 0x000fca0003f05270 */
[----:B------:R-:W-:Y:S08]  /*1920*/  BSSY.RECONVERGENT B0, `(.L_x_33) ;  /* 0x0000060000007945 */ /* 0x000ff00003800200 */
[----:B------:R-:W-:Y:S05]  /*1930*/  @P0 BRA `(.L_x_34) ;  /* 0x0000000400780947 */ /* 0x000fea0003800000 */
[C---:B------:R-:W-:Y:S01]  /*1940*/  ISETP.GE.U32.AND P0, PT, R22.reuse, 0x10, PT ;  /* 0x000000101600780c */ /* 0x040fe20003f06070 */
[----:B-1--4-:R-:W-:Y:S01]  /*1950*/  IMAD.MOV.U32 R19, RZ, RZ, RZ ;  /* 0x000000ffff137224 */ /* 0x012fe200078e00ff */
[----:B------:R-:W-:Y:S02]  /*1960*/  LOP3.LUT R23, R22, 0xf, RZ, 0xc0, !PT ;  /* 0x0000000f16177812 */ /* 0x000fe400078ec0ff */
[----:B------:R-:W-:Y:S02]  /*1970*/  MOV R0, RZ ;  /* 0x000000ff00007202 */ /* 0x000fe40000000f00 */
[----:B------:R-:W-:-:S07]  /*1980*/  ISETP.NE.AND P1, PT, R23, RZ, PT ;  /* 0x000000ff1700720c */ /* 0x000fce0003f25270 */
[----:B------:R-:W-:Y:S06]  /*1990*/  @!P0 BRA `(.L_x_35) ;  /* 0x0000000000808947 */ /* 0x000fec0003800000 */
[----:B------:R-:W1:Y:S01]  /*19a0*/  S2UR UR5, SR_CgaCtaId ;  /* 0x00000000000579c3 */ /* 0x000e620000008800 */
[C---:B------:R-:W-:Y:S01]  /*19b0*/  LOP3.LUT R21, R22.reuse, 0xfffffff0, RZ, 0xc0, !PT ;  /* 0xfffffff016157812 */ /* 0x040fe200078ec0ff */
[----:B------:R-:W-:Y:S01]  /*19c0*/  UMOV UR4, 0x400 ;  /* 0x0000040000047882 */ /* 0x000fe20000000000 */
[----:B------:R-:W-:Y:S01]  /*19d0*/  LOP3.LUT R0, R22, 0x7f0, RZ, 0xc0, !PT ;  /* 0x000007f016007812 */ /* 0x000fe200078ec0ff */
[----:B------:R-:W-:Y:S01]  /*19e0*/  IMAD.MOV.U32 R19, RZ, RZ, RZ ;  /* 0x000000ffff137224 */ /* 0x000fe200078e00ff */
[----:B------:R-:W-:Y:S01]  /*19f0*/  IADD3 R21, PT, PT, -R21, RZ, RZ ;  /* 0x000000ff15157210 */ /* 0x000fe20007ffe1ff */
[----:B-1----:R-:W-:-:S04]  /*1a00*/  ULEA UR4, UR5, UR4, 0x18 ;  /* 0x0000000405047291 */ /* 0x002fc8000f8ec0ff */
[----:B------:R-:W-:-:S12]  /*1a10*/  UIADD3 UR4, UPT, UPT, UR4, 0x20, URZ ;  /* 0x0000002004047890 */ /* 0x000fd8000fffe0ff */
.L_x_36:
[----:B0-----:R-:W0:Y:S01]  /*1a20*/  LDS.128 R4, [UR4+-0x20] ;  /* 0xffffe004ff047984 */ /* 0x001e220008000c00 */
[----:B------:R-:W-:-:S03]  /*1a30*/  VIADD R21, R21, 0x10 ;  /* 0x0000001015157836 */ /* 0x000fc60000000000 */
[----:B------:R-:W1:Y:S02]  /*1a40*/  LDS.128 R8, [UR4+-0x10] ;  /* 0xfffff004ff087984 */ /* 0x000e640008000c00 */
[----:B------:R-:W-:Y:S02]  /*1a50*/  ISETP.NE.AND P0, PT, R21, RZ, PT ;  /* 0x000000ff1500720c */ /* 0x000fe40003f05270 */
[----:B--23--:R-:W2:Y:S01]  /*1a60*/  LDS.128 R12, [UR4] ;  /* 0x00000004ff0c7984 */ /* 0x00cea20008000c00 */
[----:B0-----:R-:W-:-:S03]  /*1a70*/  FADD.FTZ R4, R4, R19 ;  /* 0x0000001304047221 */ /* 0x001fc60000010000 */
[----:B------:R-:W0:Y:S01]  /*1a80*/  LDS.128 R16, [UR4+0x10] ;  /* 0x00001004ff107984 */ /* 0x000e220008000c00 */
[----:B------:R-:W-:Y:S01]  /*1a90*/  UIADD3 UR4, UPT, UPT, UR4, 0x40, URZ ;  /* 0x0000004004047890 */ /* 0x000fe2000fffe0ff */
[----:B------:R-:W-:-:S04]  /*1aa0*/  FADD.FTZ R5, R4, R5 ;  /* 0x0000000504057221 */ /* 0x000fc80000010000 */
[----:B------:R-:W-:-:S04]  /*1ab0*/  FADD.FTZ R6, R5, R6 ;  /* 0x0000000605067221 */ /* 0x000fc80000010000 */
[----:B------:R-:W-:-:S04]  /*1ac0*/  FADD.FTZ R7, R6, R7 ;  /* 0x0000000706077221 */ /* 0x000fc80000010000 */
[----:B-1----:R-:W-:-:S04]  /*1ad0*/  FADD.FTZ R8, R7, R8 ;  /* 0x0000000807087221 */ /* 0x002fc80000010000 */
[----:B------:R-:W-:-:S04]  /*1ae0*/  FADD.FTZ R9, R8, R9 ;  /* 0x0000000908097221 */ /* 0x000fc80000010000 */
[----:B------:R-:W-:-:S04]  /*1af0*/  FADD.FTZ R10, R9, R10 ;  /* 0x0000000a090a7221 */ /* 0x000fc80000010000 */
[----:B------:R-:W-:-:S04]  /*1b00*/  FADD.FTZ R11, R10, R11 ;  /* 0x0000000b0a0b7221 */ /* 0x000fc80000010000 */
[----:B--2---:R-:W-:-:S04]  /*1b10*/  FADD.FTZ R12, R11, R12 ;  /* 0x0000000c0b0c7221 */ /* 0x004fc80000010000 */
[----:B------:R-:W-:-:S04]  /*1b20*/  FADD.FTZ R13, R12, R13 ;  /* 0x0000000d0c0d7221 */ /* 0x000fc80000010000 */
[----:B------:R-:W-:-:S04]  /*1b30*/  FADD.FTZ R14, R13, R14 ;  /* 0x0000000e0d0e7221 */ /* 0x000fc80000010000 */
[----:B------:R-:W-:-:S04]  /*1b40*/  FADD.FTZ R15, R14, R15 ;  /* 0x0000000f0e0f7221 */ /* 0x000fc80000010000 */
[----:B0-----:R-:W-:-:S04]  /*1b50*/  FADD.FTZ R16, R15, R16 ;  /* 0x000000100f107221 */ /* 0x001fc80000010000 */
[----:B------:R-:W-:-:S04]  /*1b60*/  FADD.FTZ R17, R16, R17 ;  /* 0x0000001110117221 */ /* 0x000fc80000010000 */
[----:B------:R-:W-:-:S04]  /*1b70*/  FADD.FTZ R18, R17, R18 ;  /* 0x0000001211127221 */ /* 0x000fc80000010000 */
[----:B------:R-:W-:Y:S01]  /*1b80*/  FADD.FTZ R19, R18, R19 ;  /* 0x0000001312137221 */ /* 0x000fe20000010000 */
[----:B------:R-:W-:Y:S06]  /*1b90*/  @P0 BRA `(.L_x_36) ;  /* 0xfffffffc00a00947 */ /* 0x000fec000383ffff */
.L_x_35:
[----:B------:R-:W-:Y:S05]  /*1ba0*/  @!P1 BRA `(.L_x_37) ;  /* 0x0000000000b89947 */ /* 0x000fea0003800000 */
[----:B------:R-:W-:Y:S02]  /*1bb0*/  ISETP.GE.U32.AND P0, PT, R23, 0x8, PT ;  /* 0x000000081700780c */ /* 0x000fe40003f06070 */
[----:B--23--:R-:W-:-:S04]  /*1bc0*/  LOP3.LUT R13, R22, 0x7, RZ, 0xc0, !PT ;  /* 0x00000007160d7812 */ /* 0x00cfc800078ec0ff */
[----:B------:R-:W-:-:S07]  /*1bd0*/  ISETP.NE.AND P1, PT, R13, RZ, PT ;  /* 0x000000ff0d00720c */ /* 0x000fce0003f25270 */
[----:B------:R-:W-:Y:S06]  /*1be0*/  @!P0 BRA `(.L_x_38) ;  /* 0x00000000003c8947 */ /* 0x000fec0003800000 */
[----:B------:R-:W1:Y:S01]  /*1bf0*/  S2R R5, SR_CgaCtaId ;  /* 0x0000000000057919 */ /* 0x000e620000008800 */
[----:B------:R-:W-:-:S04]  /*1c00*/  MOV R4, 0x400 ;  /* 0x0000040000047802 */ /* 0x000fc80000000f00 */
[----:B-1----:R-:W-:-:S04]  /*1c10*/  LEA R5, R5, R4, 0x18 ;  /* 0x0000000405057211 */ /* 0x002fc800078ec0ff */
[C---:B------:R-:W-:Y:S01]  /*1c20*/  LEA R12, R0.reuse, R5, 0x2 ;  /* 0x00000005000c7211 */ /* 0x040fe200078e10ff */
[----:B------:R-:W-:-:S04]  /*1c30*/  VIADD R0, R0, 0x8 ;  /* 0x0000000800007836 */ /* 0x000fc80000000000 */
[----:B0-----:R-:W0:Y:S04]  /*1c40*/  LDS.128 R4, [R12] ;  /* 0x000000000c047984 */ /* 0x001e280000000c00 */
[----:B------:R-:W1:Y:S01]  /*1c50*/  LDS.128 R8, [R12+0x10] ;  /* 0x000010000c087984 */ /* 0x000e620000000c00 */
[----:B0-----:R-:W-:-:S04]  /*1c60*/  FADD.FTZ R4, R19, R4 ;  /* 0x0000000413047221 */ /* 0x001fc80000010000 */
[----:B------:R-:W-:-:S04]  /*1c70*/  FADD.FTZ R5, R4, R5 ;  /* 0x0000000504057221 */ /* 0x000fc80000010000 */
[----:B------:R-:W-:-:S04]  /*1c80*/  FADD.FTZ R6, R5, R6 ;  /* 0x0000000605067221 */ /* 0x000fc80000010000 */
[----:B------:R-:W-:-:S04]  /*1c90*/  FADD.FTZ R7, R6, R7 ;  /* 0x0000000706077221 */ /* 0x000fc80000010000 */
[----:B-1----:R-:W-:-:S04]  /*1ca0*/  FADD.FTZ R8, R7, R8 ;  /* 0x0000000807087221 */ /* 0x002fc80000010000 */
[----:B------:R-:W-:-:S04]  /*1cb0*/  FADD.FTZ R9, R8, R9 ;  /* 0x0000000908097221 */ /* 0x000fc80000010000 */
[----:B------:R-:W-:-:S04]  /*1cc0*/  FADD.FTZ R10, R9, R10 ;  /* 0x0000000a090a7221 */ /* 0x000fc80000010000 */
[----:B------:R-:W-:-:S07]  /*1cd0*/  FADD.FTZ R19, R10, R11 ;  /* 0x0000000b0a137221 */ /* 0x000fce0000010000 */
.L_x_38:
[----:B------:R-:W-:Y:S05]  /*1ce0*/  @!P1 BRA `(.L_x_37) ;  /* 0x0000000000689947 */ /* 0x000fea0003800000 */
[----:B------:R-:W-:Y:S02]  /*1cf0*/  ISETP.GE.U32.AND P0, PT, R13, 0x4, PT ;  /* 0x000000040d00780c */ /* 0x000fe40003f06070 */
[----:B------:R-:W-:-:S04]  /*1d00*/  LOP3.LUT R8, R22, 0x3, RZ, 0xc0, !PT ;  /* 0x0000000316087812 */ /* 0x000fc800078ec0ff */
[----:B------:R-:W-:-:S07]  /*1d10*/  ISETP.NE.AND P1, PT, R8, RZ, PT ;  /* 0x000000ff0800720c */ /* 0x000fce0003f25270 */
[----:B------:R-:W-:Y:S06]  /*1d20*/  @!P0 BRA `(.L_x_39) ;  /* 0x0000000000288947 */ /* 0x000fec0003800000 */
[----:B------:R-:W1:Y:S01]  /*1d30*/  S2R R5, SR_CgaCtaId ;  /* 0x0000000000057919 */ /* 0x000e620000008800 */
[----:B------:R-:W-:-:S04]  /*1d40*/  MOV R4, 0x400 ;  /* 0x0000040000047802 */ /* 0x000fc80000000f00 */
[----:B-1----:R-:W-:-:S04]  /*1d50*/  LEA R5, R5, R4, 0x18 ;  /* 0x0000000405057211 */ /* 0x002fc800078ec0ff */
[C---:B------:R-:W-:Y:S01]  /*1d60*/  LEA R5, R0.reuse, R5, 0x2 ;  /* 0x0000000500057211 */ /* 0x040fe200078e10ff */
[----:B------:R-:W-:-:S05]  /*1d70*/  VIADD R0, R0, 0x4 ;  /* 0x0000000400007836 */ /* 0x000fca0000000000 */
[----:B0-----:R-:W0:Y:S02]  /*1d80*/  LDS.128 R4, [R5] ;  /* 0x0000000005047984 */ /* 0x001e240000000c00 */
[----:B0-----:R-:W-:-:S04]  /*1d90*/  FADD.FTZ R4, R19, R4 ;  /* 0x0000000413047221 */ /* 0x001fc80000010000 */
[----:B------:R-:W-:-:S04]  /*1da0*/  FADD.FTZ R9, R4, R5 ;  /* 0x0000000504097221 */ /* 0x000fc80000010000 */
[----:B------:R-:W-:-:S04]  /*1db0*/  FADD.FTZ R6, R9, R6 ;  /* 0x0000000609067221 */ /* 0x000fc80000010000 */
[----:B------:R-:W-:-:S07]  /*1dc0*/  FADD.FTZ R19, R6, R7 ;  /* 0x0000000706137221 */ /* 0x000fce0000010000 */
.L_x_39:
[----:B------:R-:W-:Y:S05]  /*1dd0*/  @!P1 BRA `(.L_x_37) ;  /* 0x00000000002c9947 */ /* 0x000fea0003800000 */
[----:B------:R-:W1:Y:S01]  /*1de0*/  S2R R5, SR_CgaCtaId ;  /* 0x0000000000057919 */ /* 0x000e620000008800 */
[----:B------:R-:W-:Y:S02]  /*1df0*/  MOV R4, 0x400 ;  /* 0x0000040000047802 */ /* 0x000fe40000000f00 */
[----:B------:R-:W-:Y:S02]  /*1e00*/  IADD3 R8, PT, PT, -R8, RZ, RZ ;  /* 0x000000ff08087210 */ /* 0x000fe40007ffe1ff */
[----:B-1----:R-:W-:-:S05]  /*1e10*/  LEA R5, R5, R4, 0x18 ;  /* 0x0000000405057211 */ /* 0x002fca00078ec0ff */
[----:B------:R-:W-:-:S07]  /*1e20*/  IMAD R0, R0, 0x4, R5 ;  /* 0x0000000400007824 */ /* 0x000fce00078e0205 */
.L_x_40:
[----:B------:R1:W2:Y:S01]  /*1e30*/  LDS R4, [R0] ;  /* 0x0000000000047984 */ /* 0x0002a20000000800 */
[----:B------:R-:W-:-:S04]  /*1e40*/  IADD3 R8, PT, PT, R8, 0x1, RZ ;  /* 0x0000000108087810 */ /* 0x000fc80007ffe0ff */
[----:B------:R-:W-:Y:S01]  /*1e50*/  ISETP.NE.AND P0, PT, R8, RZ, PT ;  /* 0x000000ff0800720c */ /* 0x000fe20003f05270 */
[----:B-1----:R-:W-:Y:S02]  /*1e60*/  VIADD R0, R0, 0x4 ;  /* 0x0000000400007836 */ /* 0x002fe40000000000 */
[----:B--2---:R-:W-:-:S10]  /*1e70*/  FADD.FTZ R19, R4, R19 ;  /* 0x0000001304137221 */ /* 0x004fd40000010000 */
[----:B------:R-:W-:Y:S05]  /*1e80*/  @P0 BRA `(.L_x_40) ;  /* 0xfffffffc00e80947 */ /* 0x000fea000383ffff */
.L_x_37:
[----:B------:R-:W0:Y:S01]  /*1e90*/  LDCU UR4, c[0x0][0x380] ;  /* 0x00007000ff0477ac */ /* 0x000e220008000800 */
[----:B------:R-:W-:Y:S02]  /*1ea0*/  SHF.L.U32 R0, R20, 0x1, RZ ;  /* 0x0000000114007819 */ /* 0x000fe400000006ff */
[--C-:B------:R-:W-:Y:S02]  /*1eb0*/  SHF.R.S64 R4, RZ, 0x1f, R2.reuse ;  /* 0x0000001fff047819 */ /* 0x100fe40000001002 */
[----:B------:R-:W-:Y:S02]  /*1ec0*/  SHF.R.S32.HI R5, RZ, 0x1f, R2 ;  /* 0x0000001fff057819 */ /* 0x000fe40000011402 */
[----:B------:R-:W-:Y:S01]  /*1ed0*/  F2FP.BF16.F32.PACK_AB R19, RZ, R19 ;  /* 0x00000013ff13723e */ /* 0x000fe200000010ff */
[----:B0-----:R-:W-:-:S05]  /*1ee0*/  VIADD R7, R0, UR4 ;  /* 0x0000000400077c36 */ /* 0x001fca0008000000 */
[----:B------:R-:W-:-:S04]  /*1ef0*/  IADD3 R4, P0, PT, R4, R7, RZ ;  /* 0x0000000704047210 */ /* 0x000fc80007f1e0ff */
[----:B------:R-:W-:-:S05]  /*1f00*/  IADD3.X R5, PT, PT, R5, R27, RZ, P0, !PT ;  /* 0x0000001b05057210 */ /* 0x000fca00007fe4ff */
[----:B------:R0:W-:Y:S04]  /*1f10*/  STG.E.U16 desc[UR6][R4.64], R19 ;  /* 0x0000001304007986 */ /* 0x0001e8000c101506 */
.L_x_34:
[----:B------:R-:W-:Y:S05]  /*1f20*/  BSYNC.RECONVERGENT B0 ;  /* 0x0000000000007941 */ /* 0x000fea0003800200 */
.L_x_33:
[----:B------:R-:W5:Y:S01]  /*1f30*/  LDCU UR4, c[0x0][0x3ac] ;  /* 0x00007580ff0477ac */ /* 0x000f620008000800 */
[----:B------:R-:W-:Y:S01]  /*1f40*/  BAR.SYNC.DEFER_BLOCKING 0x0 ;  /* 0x0000000000007b1d */ /* 0x000fe20000010000 */
[----:B-----5:R-:W-:-:S13]  /*1f50*/  ISETP.GE.AND P0, PT, R3, UR4, PT ;  /* 0x0000000403007c0c */ /* 0x020fda000bf06270 */
[----:B------:R-:W-:Y:S05]  /*1f60*/  @P0 EXIT ;  /* 0x000000000000094d */ /* 0x000fea0003800000 */
[----:B01----:R-:W0:Y:S01]  /*1f70*/  I2F.U32.RP R6, R22 ;  /* 0x0000001600067306 */ /* 0x003e220000209000 */
[----:B------:R-:W-:Y:S01]  /*1f80*/  IMAD.IADD R2, R3, 0x1, R22 ;  /* 0x0000000103027824 */ /* 0x000fe200078e0216 */
[----:B------:R-:W-:Y:S01]  /*1f90*/  ISETP.NE.U32.AND P2, PT, R22, RZ, PT ;  /* 0x000000ff1600720c */ /* 0x000fe20003f45070 */
[----:B------:R-:W-:Y:S03]  /*1fa0*/  BSSY.RECONVERGENT B0, `(.L_x_41) ;  /* 0x0000030000007945 */ /* 0x000fe60003800200 */
[C---:B------:R-:W-:Y:S02]  /*1fb0*/  ISETP.GE.AND P0, PT, R2.reuse, UR4, PT ;  /* 0x0000000402007c0c */ /* 0x040fe4000bf06270 */
[----:B----4-:R-:W-:Y:S02]  /*1fc0*/  VIMNMX R0, PT, PT, R2, UR4, !PT ;  /* 0x0000000402007c48 */ /* 0x010fe4000ffe0100 */
[----:B------:R-:W-:Y:S01]  /*1fd0*/  SEL R7, RZ, 0x1, P0 ;  /* 0x00000001ff077807 */ /* 0x000fe20000000000 */
[----:B0-----:R-:W0:Y:S02]  /*1fe0*/  MUFU.RCP R6, R6 ;  /* 0x0000000600067308 */ /* 0x001e240000001000 */
[----:B0-----:R-:W-:-:S06]  /*1ff0*/  VIADD R4, R6, 0xffffffe ;  /* 0x0ffffffe06047836 */ /* 0x001fcc0000000000 */
[----:B------:R0:W1:Y:S02]  /*2000*/  F2I.FTZ.U32.TRUNC.NTZ R5, R4 ;  /* 0x0000000400057305 */ /* 0x000064000021f000 */
[----:B0-----:R-:W-:Y:S01]  /*2010*/  HFMA2 R4, -RZ, RZ, 0, 0 ;  /* 0x00000000ff047431 */ /* 0x001fe200000001ff */
[----:B-1----:R-:W-:-:S05]  /*2020*/  IADD3 R9, PT, PT, RZ, -R5, RZ ;  /* 0x80000005ff097210 */ /* 0x002fca0007ffe0ff */
[----:B------:R-:W-:-:S04]  /*2030*/  IMAD R9, R9, R22, RZ ;  /* 0x0000001609097224 */ /* 0x000fc800078e02ff */
[----:B------:R-:W-:Y:S01]  /*2040*/  IMAD.HI.U32 R6, R5, R9, R4 ;  /* 0x0000000905067227 */ /* 0x000fe200078e0004 */
[----:B------:R-:W-:-:S05]  /*2050*/  IADD3 R5, PT, PT, R0, -R2, -R7 ;  /* 0x8000000200057210 */ /* 0x000fca0007ffe807 */
[----:B------:R-:W-:-:S04]  /*2060*/  IMAD.HI.U32 R0, R6, R5, RZ ;  /* 0x0000000506007227 */ /* 0x000fc800078e00ff */
[----:B------:R-:W-:-:S04]  /*2070*/  IMAD.MOV R2, RZ, RZ, -R0 ;  /* 0x000000ffff027224 */ /* 0x000fc800078e0a00 */
[----:B------:R-:W-:-:S05]  /*2080*/  IMAD R5, R22, R2, R5 ;  /* 0x0000000216057224 */ /* 0x000fca00078e0205 */
[----:B------:R-:W-:-:S13]  /*2090*/  ISETP.GE.U32.AND P0, PT, R5, R22, PT ;  /* 0x000000160500720c */ /* 0x000fda0003f06070 */
[----:B------:R-:W-:Y:S01]  /*20a0*/  @P0 IADD3 R5, PT, PT, R5, -R22, RZ ;  /* 0x8000001605050210 */ /* 0x000fe20007ffe0ff */
[----:B------:R-:W-:-:S03]  /*20b0*/  @P0 VIADD R0, R0, 0x1 ;  /* 0x0000000100000836 */ /* 0x000fc60000000000 */
[----:B------:R-:W-:-:S13]  /*20c0*/  ISETP.GE.U32.AND P1, PT, R5, R22, PT ;  /* 0x000000160500720c */ /* 0x000fda0003f26070 */
[----:B------:R-:W-:Y:S02]  /*20d0*/  @P1 IADD3 R0, PT, PT, R0, 0x1, RZ ;  /* 0x0000000100001810 */ /* 0x000fe40007ffe0ff */
[----:B------:R-:W-:-:S05]  /*20e0*/  @!P2 LOP3.LUT R0, RZ, R22, RZ, 0x33, !PT ;  /* 0x00000016ff00a212 */ /* 0x000fca00078e33ff */
[----:B------:R-:W-:-:S05]  /*20f0*/  IMAD.IADD R0, R7, 0x1, R0 ;  /* 0x0000000107007824 */ /* 0x000fca00078e0200 */
[C---:B------:R-:W-:Y:S02]  /*2100*/  LOP3.LUT R2, R0.reuse, 0x3, RZ, 0xc0, !PT ;  /* 0x0000000300027812 */ /* 0x040fe400078ec0ff */
[----:B------:R-:W-:Y:S02]  /*2110*/  ISETP.GE.U32.AND P1, PT, R0, 0x3, PT ;  /* 0x000000030000780c */ /* 0x000fe40003f26070 */
[----:B------:R-:W-:-:S13]  /*2120*/  ISETP.NE.AND P0, PT, R2, 0x3, PT ;  /* 0x000000030200780c */ /* 0x000fda0003f05270 */
[----:B------:R-:W-:Y:S05]  /*2130*/  @!P0 BRA `(.L_x_42) ;  /* 0x0000000000588947 */ /* 0x000fea0003800000 */
[----:B------:R-:W0:Y:S01]  /*2140*/  LDCU.64 UR8, c[0x0][0x380] ;  /* 0x00007000ff0877ac */ /* 0x000e220008000a00 */
[----:B------:R-:W-:Y:S01]  /*2150*/  IMAD.WIDE.U32 R4, R3, 0x2, RZ ;  /* 0x0000000203047825 */ /* 0x000fe200078e00ff */
[----:B------:R-:W-:-:S04]  /*2160*/  IADD3 R0, PT, PT, R0, 0x1, RZ ;  /* 0x0000000100007810 */ /* 0x000fc80007ffe0ff */
[----:B------:R-:W-:Y:S01]  /*2170*/  LOP3.LUT R0, R0, 0x3, RZ, 0xc0, !PT ;  /* 0x0000000300007812 */ /* 0x000fe200078ec0ff */
[----:B------:R-:W-:-:S04]  /*2180*/  IMAD.WIDE R4, R20, 0x2, R4 ;  /* 0x0000000214047825 */ /* 0x000fc800078e0204 */
[----:B------:R-:W-:Y:S02]  /*2190*/  IMAD R3, R0, R22, R3 ;  /* 0x0000001600037224 */ /* 0x000fe400078e0203 */
[----:B------:R-:W-:Y:S01]  /*21a0*/  IMAD.MOV R0, RZ, RZ, -R0 ;  /* 0x000000ffff007224 */ /* 0x000fe200078e0a00 */
[----:B0-----:R-:W-:-:S04]  /*21b0*/  IADD3 R4, P0, PT, R4, UR8, RZ ;  /* 0x0000000804047c10 */ /* 0x001fc8000ff1e0ff */
[----:B------:R-:W-:-:S09]  /*21c0*/  IADD3.X R5, PT, PT, R5, UR9, RZ, P0, !PT ;  /* 0x0000000905057c10 */ /* 0x000fd200087fe4ff */
.L_x_43:
[----:B0-----:R-:W-:Y:S01]  /*21d0*/  MOV R6, R4 ;  /* 0x0000000400067202 */ /* 0x001fe20000000f00 */
[----:B------:R-:W-:Y:S01]  /*21e0*/  IMAD.MOV.U32 R7, RZ, RZ, R5 ;  /* 0x000000ffff077224 */ /* 0x000fe200078e0005 */
[----:B------:R-:W4:Y:S04]  /*21f0*/  LDG.E.U16 R4, desc[UR6][R24.64] ;  /* 0x0000000618047981 */ /* 0x000f28000c1e1500 */
[----:B------:R-:W5:Y:S01]  /*2200*/  LDG.E.U16 R2, desc[UR6][R6.64] ;  /* 0x0000000606027981 */ /* 0x000f62000c1e1500 */
[----:B------:R-:W-:-:S04]  /*2210*/  IADD3 R0, PT, PT, R0, 0x1, RZ ;  /* 0x0000000100007810 */ /* 0x000fc80007ffe0ff */
[----:B------:R-:W-:Y:S02]  /*2220*/  ISETP.NE.AND P0, PT, R0, RZ, PT ;  /* 0x000000ff0000720c */ /* 0x000fe40003f05270 */
[----:B----4-:R-:W-:Y:S01]  /*2230*/  SHF.L.U32 R5, R4, 0x10, RZ ;  /* 0x0000001004057819 */ /* 0x010fe200000006ff */
[----:B-----5:R-:W-:-:S04]  /*2240*/  IMAD.U32 R2, R2, 0x10000, RZ ;  /* 0x0001000002027824 */ /* 0x020fc800078e00ff */
[----:B------:R-:W-:Y:S01]  /*2250*/  FMUL.FTZ R2, R2, R5 ;  /* 0x0000000502027220 */ /* 0x000fe20000410000 */
[----:B------:R-:W-:-:S04]  /*2260*/  IMAD.WIDE.U32 R4, R22, 0x2, R6 ;  /* 0x0000000216047825 */ /* 0x000fc800078e0006 */
[----:B------:R-:W-:-:S05]  /*2270*/  F2FP.BF16.F32.PACK_AB R2, RZ, R2 ;  /* 0x00000002ff02723e */ /* 0x000fca00000010ff */
[----:B------:R0:W-:Y:S01]  /*2280*/  STG.E.U16 desc[UR6][R6.64], R2 ;  /* 0x0000000206007986 */ /* 0x0001e2000c101506 */
[----:B------:R-:W-:Y:S05]  /*2290*/  @P0 BRA `(.L_x_43) ;  /* 0xfffffffc00cc0947 */ /* 0x000fea000383ffff */
.L_x_42:
[----:B------:R-:W-:Y:S05]  /*22a0*/  BSYNC.RECONVERGENT B0 ;  /* 0x0000000000007941 */ /* 0x000fea0003800200 */
.L_x_41:
[----:B------:R-:W-:Y:S05]  /*22b0*/  @!P1 EXIT ;  /* 0x000000000000994d */ /* 0x000fea0003800000 */
.L_x_44:
[----:B0-----:R-:W-:Y:S01]  /*22c0*/  IMAD.WIDE.U32 R6, R3, 0x2, R26 ;  /* 0x0000000203067825 */ /* 0x001fe200078e001a */
[----:B------:R-:W4:Y:S04]  /*22d0*/  LDG.E.U16 R2, desc[UR6][R24.64] ;  /* 0x0000000618027981 */ /* 0x000f28000c1e1500 */
[----:B------:R-:W5:Y:S01]  /*22e0*/  LDG.E.U16 R0, desc[UR6][R6.64] ;  /* 0x0000000606007981 */ /* 0x000f62000c1e1500 */
[----:B----4-:R-:W-:Y:S01]  /*22f0*/  IMAD.U32 R5, R2, 0x10000, RZ ;  /* 0x0001000002057824 */ /* 0x010fe200078e00ff */
[----:B-----5:R-:W-:-:S05]  /*2300*/  SHF.L.U32 R0, R0, 0x10, RZ ;  /* 0x0000001000007819 */ /* 0x020fca00000006ff */
[----:B------:R-:W-:Y:S01]  /*2310*/  FMUL.FTZ R0, R0, R5 ;  /* 0x0000000500007220 */ /* 0x000fe20000410000 */
[----:B------:R-:W-:-:S04]  /*2320*/  IMAD.IADD R5, R22, 0x1, R3 ;  /* 0x0000000116057824 */ /* 0x000fc800078e0203 */
[----:B------:R-:W-:Y:S01]  /*2330*/  F2FP.BF16.F32.PACK_AB R0, RZ, R0 ;  /* 0x00000000ff00723e */ /* 0x000fe200000010ff */
[----:B------:R-:W-:-:S03]  /*2340*/  IMAD.WIDE.U32 R2, R5, 0x2, R26 ;  /* 0x0000000205027825 */ /* 0x000fc600078e001a */
[----:B------:R-:W-:-:S05]  /*2350*/  PRMT R8, R0, 0x7610, R8 ;  /* 0x0000761000087816 */ /* 0x000fca0000000008 */
[----:B------:R0:W-:Y:S04]  /*2360*/  STG.E.U16 desc[UR6][R6.64], R8 ;  /* 0x0000000806007986 */ /* 0x0001e8000c101506 */
[----:B------:R-:W4:Y:S04]  /*2370*/  LDG.E.U16 R4, desc[UR6][R24.64] ;  /* 0x0000000618047981 */ /* 0x000f28000c1e1500 */
[----:B------:R-:W5:Y:S01]  /*2380*/  LDG.E.U16 R0, desc[UR6][R2.64] ;  /* 0x0000000602007981 */ /* 0x000f62000c1e1500 */
[----:B----4-:R-:W-:Y:S01]  /*2390*/  SHF.L.U32 R9, R4, 0x10, RZ ;  /* 0x0000001004097819 */ /* 0x010fe200000006ff */
[----:B-----5:R-:W-:-:S04]  /*23a0*/  IMAD.U32 R0, R0, 0x10000, RZ ;  /* 0x0001000000007824 */ /* 0x020fc800078e00ff */
[----:B------:R-:W-:Y:S01]  /*23b0*/  FMUL.FTZ R0, R0, R9 ;  /* 0x0000000900007220 */ /* 0x000fe20000410000 */
[----:B------:R-:W-:-:S04]  /*23c0*/  IADD3 R9, PT, PT, R5, R22, RZ ;  /* 0x0000001605097210 */ /* 0x000fc80007ffe0ff */
[----:B------:R-:W-:Y:S01]  /*23d0*/  F2FP.BF16.F32.PACK_AB R0, RZ, R0 ;  /* 0x00000000ff00723e */ /* 0x000fe200000010ff */
[----:B------:R-:W-:-:S03]  /*23e0*/  IMAD.WIDE.U32 R4, R9, 0x2, R26 ;  /* 0x0000000209047825 */ /* 0x000fc600078e001a */
[----:B------:R-:W-:-:S05]  /*23f0*/  PRMT R10, R0, 0x7610, R10 ;  /* 0x00007610000a7816 */ /* 0x000fca000000000a */
[----:B------:R1:W-:Y:S04]  /*2400*/  STG.E.U16 desc[UR6][R2.64], R10 ;  /* 0x0000000a02007986 */ /* 0x0003e8000c101506 */
[----:B------:R-:W4:Y:S04]  /*2410*/  LDG.E.U16 R0, desc[UR6][R4.64] ;  /* 0x0000000604007981 */ /* 0x000f28000c1e1500 */
[----:B0-----:R-:W5:Y:S01]  /*2420*/  LDG.E.U16 R6, desc[UR6][R24.64] ;  /* 0x0000000618067981 */ /* 0x001f62000c1e1500 */
[----:B------:R-:W-:Y:S01]  /*2430*/  IMAD.IADD R9, R9, 0x1, R22 ;  /* 0x0000000109097824 */ /* 0x000fe200078e0216 */
[----:B----4-:R-:W-:Y:S01]  /*2440*/  SHF.L.U32 R0, R0, 0x10, RZ ;  /* 0x0000001000007819 */ /* 0x010fe200000006ff */
[----:B-----5:R-:W-:-:S04]  /*2450*/  IMAD.U32 R7, R6, 0x10000, RZ ;  /* 0x0001000006077824 */ /* 0x020fc800078e00ff */
[----:B------:R-:W-:-:S05]  /*2460*/  FMUL.FTZ R0, R0, R7 ;  /* 0x0000000700007220 */ /* 0x000fca0000410000 */
[----:B------:R-:W-:Y:S01]  /*2470*/  F2FP.BF16.F32.PACK_AB R0, RZ, R0 ;  /* 0x00000000ff00723e */ /* 0x000fe200000010ff */
[----:B------:R-:W-:-:S03]  /*2480*/  IMAD.WIDE.U32 R6, R9, 0x2, R26 ;  /* 0x0000000209067825 */ /* 0x000fc600078e001a */
[----:B------:R-:W-:-:S05]  /*2490*/  PRMT R8, R0, 0x7610, R8 ;  /* 0x0000761000087816 */ /* 0x000fca0000000008 */
[----:B------:R4:W-:Y:S04]  /*24a0*/  STG.E.U16 desc[UR6][R4.64], R8 ;  /* 0x0000000804007986 */ /* 0x0009e8000c101506 */
[----:B-1----:R-:W5:Y:S04]  /*24b0*/  LDG.E.U16 R2, desc[UR6][R24.64] ;  /* 0x0000000618027981 */ /* 0x002f68000c1e1500 */
[----:B------:R-:W2:Y:S01]  /*24c0*/  LDG.E.U16 R0, desc[UR6][R6.64] ;  /* 0x0000000606007981 */ /* 0x000ea2000c1e1500 */
[----:B-----5:R-:W-:Y:S01]  /*24d0*/  SHF.L.U32 R3, R2, 0x10, RZ ;  /* 0x0000001002037819 */ /* 0x020fe200000006ff */
[----:B--2---:R-:W-:-:S04]  /*24e0*/  IMAD.U32 R0, R0, 0x10000, RZ ;  /* 0x0001000000007824 */ /* 0x004fc800078e00ff */
[----:B------:R-:W-:-:S05]  /*24f0*/  FMUL.FTZ R0, R0, R3 ;  /* 0x0000000300007220 */ /* 0x000fca0000410000 */
[----:B------:R-:W-:Y:S02]  /*2500*/  F2FP.BF16.F32.PACK_AB R0, RZ, R0 ;  /* 0x00000000ff00723e */ /* 0x000fe400000010ff */
[----:B------:R-:W-:-:S03]  /*2510*/  IADD3 R3, PT, PT, R9, R22, RZ ;  /* 0x0000001609037210 */ /* 0x000fc60007ffe0ff */
[----:B------:R4:W-:Y:S01]  /*2520*/  STG.E.U16 desc[UR6][R6.64], R0 ;  /* 0x0000000006007986 */ /* 0x0009e2000c101506 */
[----:B------:R-:W-:-:S13]  /*2530*/  ISETP.GE.AND P0, PT, R3, UR4, PT ;  /* 0x0000000403007c0c */ /* 0x000fda000bf06270 */
[----:B----4-:R-:W-:Y:S05]  /*2540*/  @!P0 BRA `(.L_x_44) ;  /* 0xfffffffc005c8947 */ /* 0x010fea000383ffff */
[----:B------:R-:W-:Y:S05]  /*2550*/  EXIT ;  /* 0x000000000000794d */ /* 0x000fea0003800000 */
.L_x_45:
[----:B------:R-:W-:-:S00]  /*2560*/  BRA `(.L_x_45) ;  /* 0xfffffffc00fc7947 */ /* 0x000fc0000383ffff */
[----:B------:R-:W-:-:S00]  /*2570*/  NOP ;  /* 0x0000000000007918 */ /* 0x000fc00000000000 */
        /* <DEDUP_REMOVED lines=8> */
.L_x_628:


//--------------------- .text._ZN2at6native51_GLOBAL__N__eebb21b7_18_MultiMarginLoss_cu_b86932df31MultiMarginLoss_backward_kernelILi1EN3c108BFloat16EEEvPT0_PKS5_S8_PKlS8_iibS5_b --------------------------
	.section	.text._ZN2at6native51_GLOBAL__N__eebb21b7_18_MultiMarginLoss_cu_b86932df31MultiMarginLoss_backward_kernelILi1EN3c108BFloat16EEEvPT0_PKS5_S8_PKlS8_iibS5_b,"ax",@progbits
	.align	128
.text._ZN2at6native51_GLOBAL__N__eebb21b7_18_MultiMarginLoss_cu_b86932df31MultiMarginLoss_backward_kernelILi1EN3c108BFloat16EEEvPT0_PKS5_S8_PKlS8_iibS5_b:
        .type           _ZN2at6native51_GLOBAL__N__eebb21b7_18_MultiMarginLoss_cu_b86932df31MultiMarginLoss_backward_kernelILi1EN3c108BFloat16EEEvPT0_PKS5_S8_PKlS8_iibS5_b,@function
        .size           _ZN2at6native51_GLOBAL__N__eebb21b7_18_MultiMarginLoss_cu_b86932df31MultiMarginLoss_backward_kernelILi1EN3c108BFloat16EEEvPT0_PKS5_S8_PKlS8_iibS5_b,(.L_x_629 - _ZN2at6native51_GLOBAL__N__eebb21b7_18_MultiMarginLoss_cu_b86932df31MultiMarginLoss_backward_kernelILi1EN3c108BFloat16EEEvPT0_PKS5_S8_PKlS8_iibS5_b)
        .other          _ZN2at6native51_GLOBAL__N__eebb21b7_18_MultiMarginLoss_cu_b86932df31MultiMarginLoss_backward_kernelILi1EN3c108BFloat16EEEvPT0_PKS5_S8_PKlS8_iibS5_b,@"STO_CUDA_ENTRY STV_DEFAULT"
_ZN2at6native51_GLOBAL__N__eebb21b7_18_MultiMarginLoss_cu_b86932df31MultiMarginLoss_backward_kernelILi1EN3c108BFloat16EEEvPT0_PKS5_S8_PKlS8_iibS5_b:
[----:B------:R-:W-:Y:S08]  /*0000*/  LDC R1, c[0x0][0x37c] ;  /* 0x0000df00ff017b82 */ /* 0x000ff00000000800 */
[----:B------:R-:W0:Y:S01]  /*0010*/  S2UR UR6, SR_CTAID.X ;  /* 0x00000000000679c3 */ /* 0x000e220000002500 */
[----:B------:R-:W0:Y:S01]  /*0020*/  LDCU.64 UR4, c[0x0][0x398] ;  /* 0x00007300ff0477ac */ /* 0x000e220008000a00 */
[----:B------:R-:W1:Y:S01]  /*0030*/  LDCU.64 UR20, c[0x0][0x358] ;  /* 0x00006b00ff1477ac */ /* 0x000e620008000a00 */
[----:B------:R-:W2:Y:S05]  /*0040*/  S2R R5, SR_TID.X ;  /* 0x0000000000057919 */ /* 0x000eaa0000002100 */
[----:B------:R-:W3:Y:S01]  /*0050*/  S2UR UR14, SR_CgaCtaId ;  /* 0x00000000000e79c3 */ /* 0x000ee20000008800 */
[----:B------:R-:W4:Y:S01]  /*0060*/  LDCU.128 UR16, c[0x0][0x380] ;  /* 0x00007000ff1077ac */ /* 0x000f220008000c00 */
[----:B------:R-:W5:Y:S01]  /*0070*/  LDCU.U8 UR7, c[0x0][0x3b4] ;  /* 0x00007680ff0777ac */ /* 0x000f620008000000 */
[----:B------:R-:W4:Y:S01]  /*0080*/  LDCU.U8 UR15, c[0x0][0x3b0] ;  /* 0x00007600ff0f77ac */ /* 0x000f220008000000 */
[----:B------:R-:W2:Y:S01]  /*0090*/  LDCU.64 UR10, c[0x0][0x390] ;  /* 0x00007200ff0a77ac */ /* 0x000ea20008000a00 */
[----:B0-----:R-:W-:Y:S01]  /*00a0*/  UIMAD.WIDE.U32 UR4, UR6, 0x8, UR4 ;  /* 0x00000008060478a5 */ /* 0x001fe2000f8e0004 */
[----:B------:R-:W-:Y:S01]  /*00b0*/  UMOV UR12, 0x400 ;  /* 0x00000400000c7882 */ /* 0x000fe20000000000 */
[----:B------:R-:W0:Y:S04]  /*00c0*/  LDCU UR23, c[0x0][0x3ac] ;  /* 0x00007580ff1777ac */ /* 0x000e280008000800 */
[----:B------:R-:W-:Y:S01]  /*00d0*/  MOV R2, UR4 ;  /* 0x0000000400027c02 */ /* 0x000fe20008000f00 */
[----:B------:R-:W-:Y:S01]  /*00e0*/  IMAD.U32 R3, RZ, RZ, UR5 ;  /* 0x00000005ff037e24 */ /* 0x000fe2000f8e00ff */
[----:B------:R-:W0:Y:S04]  /*00f0*/  LDCU UR34, c[0x0][0x3ac] ;  /* 0x00007580ff2277ac */ /* 0x000e280008000800 */
[----:B-1----:R1:W2:Y:S01]  /*0100*/  LDG.E R2, desc[UR20][R2.64] ;  /* 0x0000001402027981 */ /* 0x0022a2000c1e1900 */
[----:B------:R-:W1:Y:S01]  /*0110*/  LDCU.64 UR4, c[0x0][0x3a8] ;  /* 0x00007500ff0477ac */ /* 0x000e620008000a00 */
[----:B------:R-:W-:Y:S01]  /*0120*/  BSSY.RECONVERGENT B0, `(.L_x_46) ;  /* 0x0000186000007945 */ /* 0x000fe20003800200 */
[----:B---3--:R-:W-:-:S02]  /*0130*/  ULEA UR12, UR14, UR12, 0x18 ;  /* 0x0000000c0e0c7291 */ /* 0x008fc4000f8ec0ff */
[----:B-----5:R-:W-:Y:S02]  /*0140*/  UPRMT UR13, UR7, 0x8880, URZ ;  /* 0x00008880070d7896 */ /* 0x020fe400080000ff */
[----:B----4-:R-:W-:Y:S02]  /*0150*/  UPRMT UR15, UR15, 0x8880, URZ ;  /* 0x000088800f0f7896 */ /* 0x010fe400080000ff */
[----:B------:R-:W-:Y:S01]  /*0160*/  UISETP.NE.AND UP0, UPT, UR13, URZ, UPT ;  /* 0x000000ff0d00728c */ /* 0x000fe2000bf05270 */
[----:B--2---:R-:W-:Y:S01]  /*0170*/  LEA R0, R5, UR12, 0x2 ;  /* 0x0000000c05007c11 */ /* 0x004fe2000f8e10ff */
[----:B------:R-:W2:Y:S02]  /*0180*/  LDCU.64 UR28, c[0x0][0x380] ;  /* 0x00007000ff1c77ac */ /* 0x000ea40008000a00 */
[----:B------:R-:W-:Y:S02]  /*0190*/  USEL UR7, UR6, URZ, !UP0 ;  /* 0x000000ff06077287 */ /* 0x000fe4000c000000 */
[----:B------:R3:W-:Y:S01]  /*01a0*/  STS [R0], RZ ;  /* 0x000000ff00007388 */ /* 0x0007e20000000800 */
[----:B-1----:R-:W-:-:S02]  /*01b0*/  UIMAD UR22, UR6, UR5, URZ ;  /* 0x00000005061672a4 */ /* 0x002fc4000f8e02ff */
[----:B------:R-:W-:Y:S01]  /*01c0*/  ISETP.GE.AND P0, PT, R5, UR5, PT ;  /* 0x0000000505007c0c */ /* 0x000fe2000bf06270 */
[----:B------:R-:W-:Y:S02]  /*01d0*/  ULEA UR6, UP2, UR7, UR18, 0x1 ;  /* 0x0000001207067291 */ /* 0x000fe4000f8408ff */
[----:B------:R-:W-:Y:S02]  /*01e0*/  UIMAD.WIDE UR24, UR22, 0x2, URZ ;  /* 0x00000002161878a5 */ /* 0x000fe4000f8e02ff */
[----:B------:R-:W-:Y:S02]  /*01f0*/  ULEA.HI.X UR7, UR7, UR19, URZ, 0x1, UP2 ;  /* 0x0000001307077291 */ /* 0x000fe400090f0cff */
[----:B------:R-:W-:Y:S02]  /*0200*/  UIADD3 UR8, UP1, UPT, UR24, UR16, URZ ;  /* 0x0000001018087290 */ /* 0x000fe4000ff3e0ff */
[----:B------:R-:W-:Y:S02]  /*0210*/  UIADD3 UR10, UP0, UPT, UR24, UR10, URZ ;  /* 0x0000000a180a7290 */ /* 0x000fe4000ff1e0ff */
[----:B------:R-:W-:-:S02]  /*0220*/  UIADD3.X UR9, UPT, UPT, UR25, UR17, URZ, UP1, !UPT ;  /* 0x0000001119097290 */ /* 0x000fc40008ffe4ff */
[----:B------:R-:W-:Y:S02]  /*0230*/  UISETP.NE.AND UP1, UPT, UR13, URZ, UPT ;  /* 0x000000ff0d00728c */ /* 0x000fe4000bf25270 */
[----:B------:R-:W-:Y:S01]  /*0240*/  UIADD3.X UR11, UPT, UPT, UR25, UR11, URZ, UP0, !UPT ;  /* 0x0000000b190b7290 */ /* 0x000fe200087fe4ff */
[----:B------:R-:W-:Y:S01]  /*0250*/  UMOV UR12, UR15 ;  /* 0x0000000f000c7c82 */ /* 0x000fe20008000000 */
[----:B------:R-:W-:Y:S01]  /*0260*/  USEL UR4, UR4, 0x1, UP1 ;  /* 0x0000000104047887 */ /* 0x000fe20008800000 */
[----:B------:R-:W-:Y:S01]  /*0270*/  IMAD.U32 R3, RZ, RZ, UR9 ;  /* 0x00000009ff037e24 */ /* 0x000fe2000f8e00ff */
[----:B------:R-:W-:Y:S01]  /*0280*/  UISETP.NE.AND UP0, UPT, UR12, URZ, UPT ;  /* 0x000000ff0c00728c */ /* 0x000fe2000bf05270 */
[----:B------:R-:W1:Y:S01]  /*0290*/  LDCU UR16, c[0x0][0x360] ;  /* 0x00006c00ff1077ac */ /* 0x000e620008000800 */
[----:B------:R-:W4:Y:S01]  /*02a0*/  LDCU.64 UR32, c[0x0][0x380] ;  /* 0x00007000ff2077ac */ /* 0x000f220008000a00 */
[----:B------:R-:W0:Y:S01]  /*02b0*/  LDCU.64 UR30, c[0x0][0x390] ;  /* 0x00007200ff1e77ac */ /* 0x000e220008000a00 */
[----:B------:R-:W0:Y:S01]  /*02c0*/  LDCU.64 UR26, c[0x0][0x390] ;  /* 0x00007200ff1a77ac */ /* 0x000e220008000a00 */
[----:B------:R-:W-:Y:S01]  /*02d0*/  USEL UR4, UR4, 0x1, UP0 ;  /* 0x0000000104047887 */ /* 0x000fe20008000000 */
[----:B------:R-:W-:-:S02]  /*02e0*/  R2UR UR17, R2 ;  /* 0x00000000021172ca */ /* 0x000fc400000e0000 */
[----:B------:R-:W-:-:S11]  /*02f0*/  MOV R2, UR8 ;  /* 0x0000000800027c02 */ /* 0x000fd60008000f00 */
[----:B------:R-:W-:Y:S02]  /*0300*/  USHF.R.S64 UR18, URZ, 0x1f, UR17 ;  /* 0x0000001fff127899 */ /* 0x000fe40008001011 */
[----:B------:R-:W-:Y:S02]  /*0310*/  USHF.R.S32.HI UR19, URZ, 0x1f, UR17 ;  /* 0x0000001fff137899 */ /* 0x000fe40008011411 */
[----:B------:R-:W-:-:S04]  /*0320*/  UIADD3 UR13, UP2, UPT, UR18, UR10, URZ ;  /* 0x0000000a120d7290 */ /* 0x000fc8000ff5e0ff */
[----:B------:R-:W-:Y:S02]  /*0330*/  UIADD3.X UR12, UPT, UPT, UR19, UR11, URZ, UP2, !UPT ;  /* 0x0000000b130c7290 */ /* 0x000fe400097fe4ff */
[----:B------:R-:W-:-:S04]  /*0340*/  MOV R6, UR13 ;  /* 0x0000000d00067c02 */ /* 0x000fc80008000f00 */
[----:B------:R-:W-:Y:S01]  /*0350*/  IMAD.U32 R7, RZ, RZ, UR12 ;  /* 0x0000000cff077e24 */ /* 0x000fe2000f8e00ff */
[----:B01234-:R-:W-:Y:S06]  /*0360*/  @P0 BRA `(.L_x_47) ;  /* 0x0000001400840947 */ /* 0x01ffec0003800000 */
[----:B------:R-:W2:Y:S01]  /*0370*/  LDG.E.U16 R6, desc[UR20][R6.64] ;  /* 0x0000001406067981 */ /* 0x000ea2000c1e1500 */
[----:B------:R-:W0:Y:S01]  /*0380*/  LDCU.U16 UR12, c[0x0][0x3b2] ;  /* 0x00007640ff0c77ac */ /* 0x000e220008000400 */
[----:B------:R-:W1:Y:S01]  /*0390*/  LDCU.64 UR14, c[0x0][0x3a0] ;  /* 0x00007400ff0e77ac */ /* 0x000e620008000a00 */
[----:B------:R-:W-:Y:S02]  /*03a0*/  UIMAD UR13, UR4, UR5, URZ ;  /* 0x00000005040d72a4 */ /* 0x000fe4000f8e02ff */
[----:B0-----:R-:W-:Y:S02]  /*03b0*/  USHF.L.U32 UR12, UR12, 0x10, URZ ;  /* 0x000000100c0c7899 */ /* 0x001fe400080006ff */
[----:B-1----:R-:W-:-:S04]  /*03c0*/  UISETP.NE.U32.AND UP0, UPT, UR14, URZ, UPT ;  /* 0x000000ff0e00728c */ /* 0x002fc8000bf05070 */
[----:B------:R-:W-:Y:S01]  /*03d0*/  UISETP.NE.AND.EX UP0, UPT, UR15, URZ, UPT, UP0 ;  /* 0x000000ff0f00728c */ /* 0x000fe2000bf05300 */
[----:B--2---:R-:W-:-:S05]  /*03e0*/  SHF.L.U32 R4, R6, 0x10, RZ ;  /* 0x0000001006047819 */ /* 0x004fca00000006ff */
[----:B------:R-:W-:Y:S01]  /*03f0*/  FADD.FTZ R8, -R4, UR12 ;  /* 0x0000000c04087e21 */ /* 0x000fe20008010100 */
[----:B------:R-:W-:-:S05]  /*0400*/  I2FP.F32.S32 R4, UR13 ;  /* 0x0000000d00047c45 */ /* 0x000fca0008201400 */
[----:B------:R-:W0:Y:S08]  /*0410*/  F2F.BF16.F32 R8, R8 ;  /* 0x0000000800087304 */ /* 0x000e300000202000 */
[----:B------:R-:W1:Y:S01]  /*0420*/  MUFU.RCP R4, R4 ;  /* 0x0000000400047308 */ /* 0x000e620000001000 */
[----:B0-----:R-:W-:Y:S01]  /*0430*/  IMAD.U32 R6, R8, 0x10000, RZ ;  /* 0x0001000008067824 */ /* 0x001fe200078e00ff */
[----:B------:R-:W-:Y:S06]  /*0440*/  BRA.U UP0, `(.L_x_48) ;  /* 0x0000000900747547 */ /* 0x000fec000b800000 */
[----:B------:R-:W0:Y:S01]  /*0450*/  I2F.U32.RP R12, UR16 ;  /* 0x00000010000c7d06 */ /* 0x000e220008209000 */
[----:B------:R-:W-:Y:S01]  /*0460*/  IADD3 R7, PT, PT, R5, UR16, RZ ;  /* 0x0000001005077c10 */ /* 0x000fe2000fffe0ff */
[----:B------:R-:W-:Y:S01]  /*0470*/  BSSY.RECONVERGENT B1, `(.L_x_49) ;  /* 0x0000043000017945 */ /* 0x000fe20003800200 */
[----:B------:R-:W-:Y:S02]  /*0480*/  ISETP.NE.U32.AND P2, PT, RZ, UR16, PT ;  /* 0x00000010ff007c0c */ /* 0x000fe4000bf45070 */
[C---:B------:R-:W-:Y:S02]  /*0490*/  ISETP.GE.U32.AND P0, PT, R7.reuse, UR5, PT ;  /* 0x0000000507007c0c */ /* 0x040fe4000bf06070 */
[----:B------:R-:W-:Y:S02]  /*04a0*/  VIMNMX.U32 R10, PT, PT, R7, UR5, !PT ;  /* 0x00000005070a7c48 */ /* 0x000fe4000ffe0000 */
[----:B------:R-:W-:-:S04]  /*04b0*/  SEL R11, RZ, 0x1, P0 ;  /* 0x00000001ff0b7807 */ /* 0x000fc80000000000 */
[----:B------:R-:W-:Y:S01]  /*04c0*/  IADD3 R10, PT, PT, R10, -R7, -R11 ;  /* 0x800000070a0a7210 */ /* 0x000fe20007ffe80b */
[----:B0-----:R-:W0:Y:S02]  /*04d0*/  MUFU.RCP R12, R12 ;  /* 0x0000000c000c7308 */ /* 0x001e240000001000 */
[----:B0-----:R-:W-:-:S06]  /*04e0*/  IADD3 R8, PT, PT, R12, 0xffffffe, RZ ;  /* 0x0ffffffe0c087810 */ /* 0x001fcc0007ffe0ff */
[----:B------:R0:W2:Y:S02]  /*04f0*/  F2I.FTZ.U32.TRUNC.NTZ R9, R8 ;  /* 0x0000000800097305 */ /* 0x0000a4000021f000 */
[----:B0-----:R-:W-:Y:S02]  /*0500*/  IMAD.MOV.U32 R8, RZ, RZ, RZ ;  /* 0x000000ffff087224 */ /* 0x001fe400078e00ff */
[----:B--2---:R-:W-:-:S04]  /*0510*/  IMAD.MOV R13, RZ, RZ, -R9 ;  /* 0x000000ffff0d7224 */ /* 0x004fc800078e0a09 */
[----:B------:R-:W-:-:S04]  /*0520*/  IMAD R13, R13, UR16, RZ ;  /* 0x000000100d0d7c24 */ /* 0x000fc8000f8e02ff */
[----:B------:R-:W-:-:S06]  /*0530*/  IMAD.HI.U32 R9, R9, R13, R8 ;  /* 0x0000000d09097227 */ /* 0x000fcc00078e0008 */
[----:B------:R-:W-:-:S05]  /*0540*/  IMAD.HI.U32 R8, R9, R10, RZ ;  /* 0x0000000a09087227 */ /* 0x000fca00078e00ff */
[----:B------:R-:W-:-:S05]  /*0550*/  IADD3 R7, PT, PT, -R8, RZ, RZ ;  /* 0x000000ff08077210 */ /* 0x000fca0007ffe1ff */
[----:B------:R-:W-:-:S05]  /*0560*/  IMAD R10, R7, UR16, R10 ;  /* 0x00000010070a7c24 */ /* 0x000fca000f8e020a */
[----:B------:R-:W-:-:S13]  /*0570*/  ISETP.GE.U32.AND P0, PT, R10, UR16, PT ;  /* 0x000000100a007c0c */ /* 0x000fda000bf06070 */
[----:B------:R-:W-:Y:S01]  /*0580*/  @P0 VIADD R10, R10, -UR16 ;  /* 0x800000100a0a0c36 */ /* 0x000fe20008000000 */
[----:B------:R-:W-:-:S04]  /*0590*/  @P0 IADD3 R8, PT, PT, R8, 0x1, RZ ;  /* 0x0000000108080810 */ /* 0x000fc80007ffe0ff */
[----:B------:R-:W-:-:S13]  /*05a0*/  ISETP.GE.U32.AND P1, PT, R10, UR16, PT ;  /* 0x000000100a007c0c */ /* 0x000fda000bf26070 */
[----:B------:R-:W-:Y:S01]  /*05b0*/  @P1 VIADD R8, R8, 0x1 ;  /* 0x0000000108081836 */ /* 0x000fe20000000000 */
[----:B------:R-:W-:-:S04]  /*05c0*/  @!P2 LOP3.LUT R8, RZ, UR16, RZ, 0x33, !PT ;  /* 0x00000010ff08ac12 */ /* 0x000fc8000f8e33ff */
[----:B------:R-:W-:Y:S02]  /*05d0*/  IADD3 R10, PT, PT, R11, R8, RZ ;  /* 0x000000080b0a7210 */ /* 0x000fe40007ffe0ff */
[----:B------:R-:W-:Y:S02]  /*05e0*/  MOV R11, R5 ;  /* 0x00000005000b7202 */ /* 0x000fe40000000f00 */
[----:B------:R-:W-:-:S04]  /*05f0*/  LOP3.LUT R7, R10, 0x3, RZ, 0xc0, !PT ;  /* 0x000000030a077812 */ /* 0x000fc800078ec0ff */
[----:B------:R-:W-:Y:S01]  /*0600*/  ISETP.NE.AND P0, PT, R7, 0x3, PT ;  /* 0x000000030700780c */ /* 0x000fe20003f05270 */
[----:B------:R-:W-:-:S12]  /*0610*/  IMAD.MOV.U32 R7, RZ, RZ, RZ ;  /* 0x000000ffff077224 */ /* 0x000fd800078e00ff */
[----:B------:R-:W-:Y:S05]  /*0620*/  @!P0 BRA `(.L_x_50) ;  /* 0x00000000009c8947 */ /* 0x000fea0003800000 */
[----:B------:R-:W-:Y:S02]  /*0630*/  HFMA2 R8, -RZ, RZ, 0, 1.1920928955078125e-07 ;  /* 0x00000002ff087431 */ /* 0x000fe400000001ff */
[----:B------:R-:W-:Y:S02]  /*0640*/  VIADD R7, R10, 0x1 ;  /* 0x000000010a077836 */ /* 0x000fe40000000000 */
[----:B------:R-:W-:Y:S02]  /*0650*/  VIADD R19, R5, -UR17 ;  /* 0x8000001105137c36 */ /* 0x000fe40008000000 */
[----:B------:R-:W-:Y:S01]  /*0660*/  IMAD.MOV.U32 R11, RZ, RZ, R5 ;  /* 0x000000ffff0b7224 */ /* 0x000fe200078e0005 */
[----:B------:R-:W-:Y:S02]  /*0670*/  LOP3.LUT R14, R7, 0x3, RZ, 0xc0, !PT ;  /* 0x00000003070e7812 */ /* 0x000fe400078ec0ff */
[----:B------:R-:W-:Y:S01]  /*0680*/  MOV R7, RZ ;  /* 0x000000ff00077202 */ /* 0x000fe20000000f00 */
[----:B------:R-:W-:Y:S01]  /*0690*/  IMAD.WIDE.U32 R8, R5, R8, UR24 ;  /* 0x0000001805087e25 */ /* 0x000fe2000f8e0008 */
[----:B------:R-:W-:-:S07]  /*06a0*/  IADD3 R14, PT, PT, -R14, RZ, RZ ;  /* 0x000000ff0e0e7210 */ /* 0x000fce0007ffe1ff */
.L_x_53:
[----:B------:R-:W-:Y:S01]  /*06b0*/  ISETP.NE.AND P1, PT, R19, RZ, PT ;  /* 0x000000ff1300720c */ /* 0x000fe20003f25270 */
[----:B------:R-:W-:Y:S01]  /*06c0*/  VIADD R14, R14, 0x1 ;  /* 0x000000010e0e7836 */ /* 0x000fe20000000000 */
[----:B--2---:R-:W-:Y:S01]  /*06d0*/  IADD3 R12, P2, PT, R8, UR26, RZ ;  /* 0x0000001a080c7c10 */ /* 0x004fe2000ff5e0ff */
[----:B------:R-:W-:Y:S01]  /*06e0*/  BSSY.RECONVERGENT B2, `(.L_x_51) ;  /* 0x0000017000027945 */ /* 0x000fe20003800200 */
[----:B------:R-:W-:Y:S02]  /*06f0*/  MOV R15, UR16 ;  /* 0x00000010000f7c02 */ /* 0x000fe40008000f00 */
[----:B------:R-:W-:Y:S02]  /*0700*/  ISETP.NE.AND P0, PT, R14, RZ, PT ;  /* 0x000000ff0e00720c */ /* 0x000fe40003f05270 */
[----:B------:R-:W-:-:S05]  /*0710*/  IADD3.X R13, PT, PT, R9, UR27, RZ, P2, !PT ;  /* 0x0000001b090d7c10 */ /* 0x000fca00097fe4ff */
[----:B0-----:R-:W-:Y:S06]  /*0720*/  @!P1 BRA `(.L_x_52) ;  /* 0x0000000000489947 */ /* 0x001fec0003800000 */
[----:B------:R-:W2:Y:S02]  /*0730*/  LDG.E.U16 R12, desc[UR20][R12.64] ;  /* 0x000000140c0c7981 */ /* 0x000ea4000c1e1500 */
[----:B--2---:R-:W-:-:S04]  /*0740*/  IMAD.U32 R17, R12, 0x10000, RZ ;  /* 0x000100000c117824 */ /* 0x004fc800078e00ff */
[----:B------:R-:W-:-:S04]  /*0750*/  FADD.FTZ R18, R6, R17 ;  /* 0x0000001106127221 */ /* 0x000fc80000010000 */
[----:B------:R-:W0:Y:S02]  /*0760*/  F2F.BF16.F32 R16, R18 ;  /* 0x0000001200107304 */ /* 0x000e240000202000 */
[----:B0-----:R-:W-:-:S04]  /*0770*/  SHF.L.U32 R16, R16, 0x10, RZ ;  /* 0x0000001010107819 */ /* 0x001fc800000006ff */
[----:B------:R-:W-:-:S13]  /*0780*/  FSETP.GT.FTZ.AND P1, PT, R16, RZ, PT ;  /* 0x000000ff1000720b */ /* 0x000fda0003f34000 */
[----:B------:R-:W0:Y:S02]  /*0790*/  @!P1 LDC.64 R16, c[0x0][0x380] ;  /* 0x0000e000ff109b82 */ /* 0x000e240000000a00 */
[----:B0-----:R-:W-:-:S05]  /*07a0*/  @!P1 IADD3 R16, P2, PT, R8, R16, RZ ;  /* 0x0000001008109210 */ /* 0x001fca0007f5e0ff */
[----:B------:R-:W-:-:S05]  /*07b0*/  @!P1 IMAD.X R17, R9, 0x1, R17, P2 ;  /* 0x0000000109119824 */ /* 0x000fca00010e0611 */
[----:B------:R0:W-:Y:S01]  /*07c0*/  @!P1 STG.E.U16 desc[UR20][R16.64], RZ ;  /* 0x000000ff10009986 */ /* 0x0001e2000c101514 */
[----:B------:R-:W-:Y:S05]  /*07d0*/  @!P1 BRA `(.L_x_52) ;  /* 0x00000000001c9947 */ /* 0x000fea0003800000 */
[----:B01----:R-:W0:Y:S01]  /*07e0*/  F2F.BF16.F32 R17, R4 ;  /* 0x0000000400117304 */ /* 0x003e220000202000 */
[----:B------:R-:W-:-:S04]  /*07f0*/  IADD3 R12, P1, PT, R8, UR28, RZ ;  /* 0x0000001c080c7c10 */ /* 0x000fc8000ff3e0ff */
[----:B------:R-:W-:Y:S02]  /*0800*/  IADD3.X R13, PT, PT, R9, UR29, RZ, P1, !PT ;  /* 0x0000001d090d7c10 */ /* 0x000fe40008ffe4ff */
[----:B0-----:R-:W-:-:S03]  /*0810*/  SHF.L.U32 R16, R17, 0x10, RZ ;  /* 0x0000001011107819 */ /* 0x001fc600000006ff */
[----:B------:R2:W-:Y:S02]  /*0820*/  STG.E.U16 desc[UR20][R12.64], R17 ;  /* 0x000000110c007986 */ /* 0x0005e4000c101514 */
[----:B------:R-:W-:-:S05]  /*0830*/  FADD.FTZ R7, R7, -R16 ;  /* 0x8000001007077221 */ /* 0x000fca0000010000 */
[----:B------:R2:W-:Y:S02]  /*0840*/  STS [R0], R7 ;  /* 0x0000000700007388 */ /* 0x0005e40000000800 */
.L_x_52:
[----:B------:R-:W-:Y:S05]  /*0850*/  BSYNC.RECONVERGENT B2 ;  /* 0x0000000000027941 */ /* 0x000fea0003800200 */
.L_x_51:
[----:B------:R-:W-:Y:S01]  /*0860*/  VIADD R11, R11, UR16 ;  /* 0x000000100b0b7c36 */ /* 0x000fe20008000000 */
[----:B------:R-:W-:Y:S01]  /*0870*/  IADD3 R19, PT, PT, R19, UR16, RZ ;  /* 0x0000001013137c10 */ /* 0x000fe2000fffe0ff */
[----:B------:R-:W-:Y:S01]  /*0880*/  IMAD.WIDE.U32 R8, R15, 0x2, R8 ;  /* 0x000000020f087825 */ /* 0x000fe200078e0008 */
[----:B------:R-:W-:Y:S06]  /*0890*/  @P0 BRA `(.L_x_53) ;  /* 0xfffffffc00840947 */ /* 0x000fec000383ffff */
.L_x_50:
[----:B------:R-:W-:Y:S05]  /*08a0*/  BSYNC.RECONVERGENT B1 ;  /* 0x0000000000017941 */ /* 0x000fea0003800200 */
.L_x_49:
[----:B------:R-:W-:-:S13]  /*08b0*/  ISETP.GE.U32.AND P0, PT, R10, 0x3, PT ;  /* 0x000000030a00780c */ /* 0x000fda0003f06070 */
[----:B------:R-:W-:Y:S05]  /*08c0*/  @!P0 BRA `(.L_x_47) ;  /* 0x00000010002c8947 */ /* 0x000fea0003800000 */
[----:B------:R-:W-:Y:S01]  /*08d0*/  BSSY.RECONVERGENT B1, `(.L_x_54) ;  /* 0x0000053000017945 */ /* 0x000fe20003800200 */
.L_x_63:
[C---:B---3--:R-:W-:Y:S01]  /*08e0*/  VIADD R15, R11.reuse, UR16 ;  /* 0x000000100b0f7c36 */ /* 0x048fe20008000000 */
[----:B------:R-:W-:Y:S01]  /*08f0*/  ISETP.NE.AND P3, PT, R11, UR17, PT ;  /* 0x000000110b007c0c */ /* 0x000fe2000bf65270 */
[----:B------:R-:W-:Y:S03]  /*0900*/  BSSY.RECONVERGENT B2, `(.L_x_55) ;  /* 0x0000016000027945 */ /* 0x000fe60003800200 */
[C---:B--2-4-:R-:W-:Y:S02]  /*0910*/  IADD3 R13, PT, PT, R15.reuse, UR16, RZ ;  /* 0x000000100f0d7c10 */ /* 0x054fe4000fffe0ff */
[----:B------:R-:W-:Y:S02]  /*0920*/  ISETP.NE.AND P2, PT, R15, UR17, PT ;  /* 0x000000110f007c0c */ /* 0x000fe4000bf45270 */
[C---:B------:R-:W-:Y:S01]  /*0930*/  ISETP.NE.AND P0, PT, R13.reuse, UR17, PT ;  /* 0x000000110d007c0c */ /* 0x040fe2000bf05270 */
[----:B------:R-:W-:-:S05]  /*0940*/  VIADD R9, R13, UR16 ;  /* 0x000000100d097c36 */ /* 0x000fca0008000000 */
[----:B------:R-:W-:Y:S01]  /*0950*/  ISETP.NE.AND P1, PT, R9, UR17, PT ;  /* 0x0000001109007c0c */ /* 0x000fe2000bf25270 */
[----:B------:R-:W-:-:S12]  /*0960*/  @!P3 BRA `(.L_x_56) ;  /* 0x00000000003cb947 */ /* 0x000fd80003800000 */
[----:B0-----:R-:W-:-:S05]  /*0970*/  HFMA2 R16, -RZ, RZ, 0, 1.1920928955078125e-07 ;  /* 0x00000002ff107431 */ /* 0x001fca00000001ff */
[----:B------:R-:W-:-:S06]  /*0980*/  IMAD.WIDE.U32 R16, R11, R16, UR10 ;  /* 0x0000000a0b107e25 */ /* 0x000fcc000f8e0010 */
[----:B------:R-:W2:Y:S01]  /*0990*/  LDG.E.U16 R16, desc[UR20][R16.64] ;  /* 0x0000001410107981 */ /* 0x000ea2000c1e1500 */
[----:B------:R-:W-:-:S04]  /*09a0*/  IMAD.WIDE.U32 R10, R11, 0x2, R2 ;  /* 0x000000020b0a7825 */ /* 0x000fc800078e0002 */
[----:B--2---:R-:W-:-:S04]  /*09b0*/  IMAD.U32 R19, R16, 0x10000, RZ ;  /* 0x0001000010137824 */ /* 0x004fc800078e00ff */
[----:B------:R-:W-:-:S04]  /*09c0*/  FADD.FTZ R19, R6, R19 ;  /* 0x0000001306137221 */ /* 0x000fc80000010000 */
[----:B------:R-:W0:Y:S02]  /*09d0*/  F2F.BF16.F32 R8, R19 ;  /* 0x0000001300087304 */ /* 0x000e240000202000 */
[----:B0-----:R-:W-:-:S04]  /*09e0*/  SHF.L.U32 R8, R8, 0x10, RZ ;  /* 0x0000001008087819 */ /* 0x001fc800000006ff */
[----:B------:R-:W-:-:S13]  /*09f0*/  FSETP.GT.FTZ.AND P3, PT, R8, RZ, PT ;  /* 0x000000ff0800720b */ /* 0x000fda0003f74000 */
[----:B-1----:R-:W0:Y:S01]  /*0a00*/  @P3 F2F.BF16.F32 R21, R4 ;  /* 0x0000000400153304 */ /* 0x002e220000202000 */
[----:B------:R2:W-:Y:S01]  /*0a10*/  @!P3 STG.E.U16 desc[UR20][R10.64], RZ ;  /* 0x000000ff0a00b986 */ /* 0x0005e2000c101514 */
[----:B0-----:R-:W-:-:S03]  /*0a20*/  @P3 IMAD.U32 R8, R21, 0x10000, RZ ;  /* 0x0001000015083824 */ /* 0x001fc600078e00ff */
[----:B------:R2:W-:Y:S01]  /*0a30*/  @P3 STG.E.U16 desc[UR20][R10.64], R21 ;  /* 0x000000150a003986 */ /* 0x0005e2000c101514 */
[----:B------:R-:W-:-:S05]  /*0a40*/  @P3 FADD.FTZ R7, R7, -R8 ;  /* 0x8000000807073221 */ /* 0x000fca0000010000 */
[----:B------:R2:W-:Y:S02]  /*0a50*/  @P3 STS [R0], R7 ;  /* 0x0000000700003388 */ /* 0x0005e40000000800 */
.L_x_56:
[----:B------:R-:W-:Y:S05]  /*0a60*/  BSYNC.RECONVERGENT B2 ;  /* 0x0000000000027941 */ /* 0x000fea0003800200 */
.L_x_55:
[----:B------:R-:W-:Y:S04]  /*0a70*/  BSSY.RECONVERGENT B2, `(.L_x_57) ;  /* 0x0000011000027945 */ /* 0x000fe80003800200 */
[----:B------:R-:W-:Y:S05]  /*0a80*/  @!P2 BRA `(.L_x_58) ;  /* 0x00000000003ca947 */ /* 0x000fea0003800000 */
[----:B--2---:R-:W-:-:S05]  /*0a90*/  MOV R10, 0x2 ;  /* 0x00000002000a7802 */ /* 0x004fca0000000f00 */
[----:B------:R-:W-:-:S06]  /*0aa0*/  IMAD.WIDE.U32 R10, R15, R10, UR10 ;  /* 0x0000000a0f0a7e25 */ /* 0x000fcc000f8e000a */
[----:B------:R-:W0:Y:S01]  /*0ab0*/  LDG.E.U16 R10, desc[UR20][R10.64] ;  /* 0x000000140a0a7981 */ /* 0x000e22000c1e1500 */
[----:B------:R-:W-:-:S04]  /*0ac0*/  IMAD.WIDE.U32 R14, R15, 0x2, R2 ;  /* 0x000000020f0e7825 */ /* 0x000fc800078e0002 */
[----:B0-----:R-:W-:-:S04]  /*0ad0*/  IMAD.U32 R17, R10, 0x10000, RZ ;  /* 0x000100000a117824 */ /* 0x001fc800078e00ff */
        /* <DEDUP_REMOVED lines=10> */
.L_x_58:
[----:B------:R-:W-:Y:S05]  /*0b80*/  BSYNC.RECONVERGENT B2 ;  /* 0x0000000000027941 */ /* 0x000fea0003800200 */
.L_x_57:
[----:B------:R-:W-:Y:S04]  /*0b90*/  BSSY.RECONVERGENT B2, `(.L_x_59) ;  /* 0x0000011000027945 */ /* 0x000fe80003800200 */
[----:B------:R-:W-:Y:S05]  /*0ba0*/  @!P0 BRA `(.L_x_60) ;  /* 0x00000000003c8947 */ /* 0x000fea0003800000 */
[----:B--2---:R-:W-:-:S05]  /*0bb0*/  HFMA2 R10, -RZ, RZ, 0, 1.1920928955078125e-07 ;  /* 0x00000002ff0a7431 */ /* 0x004fca00000001ff */
[----:B------:R-:W-:-:S06]  /*0bc0*/  IMAD.WIDE.U32 R10, R13, R10, UR10 ;  /* 0x0000000a0d0a7e25 */ /* 0x000fcc000f8e000a */
[----:B------:R-:W3:Y:S01]  /*0bd0*/  LDG.E.U16 R10, desc[UR20][R10.64] ;  /* 0x000000140a0a7981 */ /* 0x000ee2000c1e1500 */
[----:B------:R-:W-:-:S04]  /*0be0*/  IMAD.WIDE.U32 R12, R13, 0x2, R2 ;  /* 0x000000020d0c7825 */ /* 0x000fc800078e0002 */
[----:B---3--:R-:W-:-:S04]  /*0bf0*/  IMAD.U32 R15, R10, 0x10000, RZ ;  /* 0x000100000a0f7824 */ /* 0x008fc800078e00ff */
[----:B------:R-:W-:-:S04]  /*0c00*/  FADD.FTZ R15, R6, R15 ;  /* 0x0000000f060f7221 */ /* 0x000fc80000010000 */
[----:B------:R-:W2:Y:S02]  /*0c10*/  F2F.BF16.F32 R8, R15 ;  /* 0x0000000f00087304 */ /* 0x000ea40000202000 */
[----:B--2---:R-:W-:-:S04]  /*0c20*/  SHF.L.U32 R8, R8, 0x10, RZ ;  /* 0x0000001008087819 */ /* 0x004fc800000006ff */
[----:B------:R-:W-:-:S13]  /*0c30*/  FSETP.GT.FTZ.AND P0, PT, R8, RZ, PT ;  /* 0x000000ff0800720b */ /* 0x000fda0003f14000 */
[----:B01----:R-:W0:Y:S01]  /*0c40*/  @P0 F2F.BF16.F32 R17, R4 ;  /* 0x0000000400110304 */ /* 0x003e220000202000 */
[----:B------:R4:W-:Y:S01]  /*0c50*/  @!P0 STG.E.U16 desc[UR20][R12.64], RZ ;  /* 0x000000ff0c008986 */ /* 0x0009e2000c101514 */
[----:B0-----:R-:W-:-:S03]  /*0c60*/  @P0 IMAD.U32 R8, R17, 0x10000, RZ ;  /* 0x0001000011080824 */ /* 0x001fc600078e00ff */
[----:B------:R4:W-:Y:S01]  /*0c70*/  @P0 STG.E.U16 desc[UR20][R12.64], R17 ;  /* 0x000000110c000986 */ /* 0x0009e2000c101514 */
[----:B------:R-:W-:-:S05]  /*0c80*/  @P0 FADD.FTZ R7, R7, -R8 ;  /* 0x8000000807070221 */ /* 0x000fca0000010000 */
[----:B------:R4:W-:Y:S02]  /*0c90*/  @P0 STS [R0], R7 ;  /* 0x0000000700000388 */ /* 0x0009e40000000800 */
.L_x_60:
[----:B------:R-:W-:Y:S05]  /*0ca0*/  BSYNC.RECONVERGENT B2 ;  /* 0x0000000000027941 */ /* 0x000fea0003800200 */
.L_x_59:
[----:B------:R-:W-:Y:S04]  /*0cb0*/  BSSY.RECONVERGENT B2, `(.L_x_61) ;  /* 0x0000011000027945 */ /* 0x000fe80003800200 */
[----:B------:R-:W-:Y:S05]  /*0cc0*/  @!P1 BRA `(.L_x_62) ;  /* 0x00000000003c9947 */ /* 0x000fea0003800000 */
[----:B--2---:R-:W-:-:S05]  /*0cd0*/  MOV R10, 0x2 ;  /* 0x00000002000a7802 */ /* 0x004fca0000000f00 */
[----:B------:R-:W-:-:S06]  /*0ce0*/  IMAD.WIDE.U32 R10, R9, R10, UR10 ;  /* 0x0000000a090a7e25 */ /* 0x000fcc000f8e000a */
[----:B------:R-:W4:Y:S02]  /*0cf0*/  LDG.E.U16 R10, desc[UR20][R10.64] ;  /* 0x000000140a0a7981 */ /* 0x000f24000c1e1500 */
[----:B----4-:R-:W-:-:S04]  /*0d00*/  IMAD.U32 R13, R10, 0x10000, RZ ;  /* 0x000100000a0d7824 */ /* 0x010fc800078e00ff */
[----:B------:R-:W-:-:S06]  /*0d10*/  FADD.FTZ R8, R6, R13 ;  /* 0x0000000d06087221 */ /* 0x000fcc0000010000 */
[----:B------:R-:W2:Y:S02]  /*0d20*/  F2F.BF16.F32 R8, R8 ;  /* 0x0000000800087304 */ /* 0x000ea40000202000 */
[----:B--2---:R-:W-:-:S04]  /*0d30*/  SHF.L.U32 R12, R8, 0x10, RZ ;  /* 0x00000010080c7819 */ /* 0x004fc800000006ff */
[----:B------:R-:W-:Y:S01]  /*0d40*/  FSETP.GT.FTZ.AND P0, PT, R12, RZ, PT ;  /* 0x000000ff0c00720b */ /* 0x000fe20003f14000 */
[----:B------:R-:W-:-:S12]  /*0d50*/  IMAD.WIDE.U32 R12, R9, 0x2, R2 ;  /* 0x00000002090c7825 */ /* 0x000fd800078e0002 */
[----:B-1-3--:R-:W1:Y:S01]  /*0d60*/  @P0 F2F.BF16.F32 R15, R4 ;  /* 0x00000004000f0304 */ /* 0x00ae620000202000 */
[----:B------:R2:W-:Y:S01]  /*0d70*/  @!P0 STG.E.U16 desc[UR20][R12.64], RZ ;  /* 0x000000ff0c008986 */ /* 0x0005e2000c101514 */
[----:B-1----:R-:W-:-:S03]  /*0d80*/  @P0 IMAD.U32 R14, R15, 0x10000, RZ ;  /* 0x000100000f0e0824 */ /* 0x002fc600078e00ff */
[----:B------:R2:W-:Y:S01]  /*0d90*/  @P0 STG.E.U16 desc[UR20][R12.64], R15 ;  /* 0x0000000f0c000986 */ /* 0x0005e2000c101514 */
[----:B------:R-:W-:-:S05]  /*0da0*/  @P0 FADD.FTZ R7, R7, -R14 ;  /* 0x8000000e07070221 */ /* 0x000fca0000010000 */
[----:B------:R2:W-:Y:S02]  /*0db0*/  @P0 STS [R0], R7 ;  /* 0x0000000700000388 */ /* 0x0005e40000000800 */
.L_x_62:
[----:B------:R-:W-:Y:S05]  /*0dc0*/  BSYNC.RECONVERGENT B2 ;  /* 0x0000000000027941 */ /* 0x000fea0003800200 */
.L_x_61:
[----:B--2---:R-:W-:-:S04]  /*0dd0*/  IADD3 R11, PT, PT, R9, UR16, RZ ;  /* 0x00000010090b7c10 */ /* 0x004fc8000fffe0ff */
[----:B------:R-:W-:-:S13]  /*0de0*/  ISETP.GE.AND P0, PT, R11, UR23, PT ;  /* 0x000000170b007c0c */ /* 0x000fda000bf06270 */
[----:B------:R-:W-:Y:S05]  /*0df0*/  @!P0 BRA `(.L_x_63) ;  /* 0xfffffff800b88947 */ /* 0x000fea000383ffff */
[----:B------:R-:W-:Y:S05]  /*0e00*/  BSYNC.RECONVERGENT B1 ;  /* 0x0000000000017941 */ /* 0x000fea0003800200 */
.L_x_54:
[----:B------:R-:W-:Y:S05]  /*0e10*/  BRA `(.L_x_47) ;  /* 0x0000000800d87947 */ /* 0x000fea0003800000 */
.L_x_48:
[----:B------:R-:W0:Y:S01]  /*0e20*/  I2F.U32.RP R11, UR16 ;  /* 0x00000010000b7d06 */ /* 0x000e220008209000 */
[----:B------:R-:W-:Y:S01]  /*0e30*/  VIADD R7, R5, UR16 ;  /* 0x0000001005077c36 */ /* 0x000fe20008000000 */
[----:B------:R-:W-:Y:S01]  /*0e40*/  ISETP.NE.U32.AND P2, PT, RZ, UR16, PT ;  /* 0x00000010ff007c0c */ /* 0x000fe2000bf45070 */
[----:B------:R-:W-:Y:S01]  /*0e50*/  UIADD3 UR12, UP0, UPT, UR18, UR14, URZ ;  /* 0x0000000e120c7290 */ /* 0x000fe2000ff1e0ff */
[----:B------:R-:W-:Y:S02]  /*0e60*/  BSSY.RECONVERGENT B1, `(.L_x_64) ;  /* 0x0000048000017945 */ /* 0x000fe40003800200 */
[C---:B------:R-:W-:Y:S01]  /*0e70*/  ISETP.GE.U32.AND P0, PT, R7.reuse, UR5, PT ;  /* 0x0000000507007c0c */ /* 0x040fe2000bf06070 */
[----:B------:R-:W-:Y:S01]  /*0e80*/  UIADD3.X UR13, UPT, UPT, UR19, UR15, URZ, UP0, !UPT ;  /* 0x0000000f130d7290 */ /* 0x000fe200087fe4ff */
[----:B------:R-:W-:Y:S02]  /*0e90*/  VIMNMX.U32 R10, PT, PT, R7, UR5, !PT ;  /* 0x00000005070a7c48 */ /* 0x000fe4000ffe0000 */
[----:B------:R-:W-:-:S04]  /*0ea0*/  SEL R12, RZ, 0x1, P0 ;  /* 0x00000001ff0c7807 */ /* 0x000fc80000000000 */
[----:B------:R-:W-:Y:S01]  /*0eb0*/  IADD3 R10, PT, PT, R10, -R7, -R12 ;  /* 0x800000070a0a7210 */ /* 0x000fe20007ffe80c */
[----:B0-----:R-:W0:Y:S02]  /*0ec0*/  MUFU.RCP R11, R11 ;  /* 0x0000000b000b7308 */ /* 0x001e240000001000 */
[----:B0-----:R-:W-:-:S06]  /*0ed0*/  VIADD R8, R11, 0xffffffe ;  /* 0x0ffffffe0b087836 */ /* 0x001fcc0000000000 */
[----:B------:R0:W2:Y:S02]  /*0ee0*/  F2I.FTZ.U32.TRUNC.NTZ R9, R8 ;  /* 0x0000000800097305 */ /* 0x0000a4000021f000 */
[----:B0-----:R-:W-:Y:S01]  /*0ef0*/  HFMA2 R8, -RZ, RZ, 0, 0 ;  /* 0x00000000ff087431 */ /* 0x001fe200000001ff */
[----:B--2---:R-:W-:-:S05]  /*0f00*/  IADD3 R13, PT, PT, RZ, -R9, RZ ;  /* 0x80000009ff0d7210 */ /* 0x004fca0007ffe0ff */
[----:B------:R-:W-:-:S04]  /*0f10*/  IMAD R13, R13, UR16, RZ ;  /* 0x000000100d0d7c24 */ /* 0x000fc8000f8e02ff */
[----:B------:R-:W-:Y:S01]  /*0f20*/  IMAD.HI.U32 R13, R9, R13, R8 ;  /* 0x0000000d090d7227 */ /* 0x000fe200078e0008 */
[----:B------:R-:W-:-:S03]  /*0f30*/  MOV R8, UR12 ;  /* 0x0000000c00087c02 */ /* 0x000fc60008000f00 */
[----:B------:R-:W-:Y:S02]  /*0f40*/  IMAD.U32 R9, RZ, RZ, UR13 ;  /* 0x0000000dff097e24 */ /* 0x000fe4000f8e00ff */
[----:B------:R-:W-:-:S04]  /*0f50*/  IMAD.HI.U32 R13, R13, R10, RZ ;  /* 0x0000000a0d0d7227 */ /* 0x000fc800078e00ff */
[----:B------:R-:W-:-:S04]  /*0f60*/  IMAD.MOV R7, RZ, RZ, -R13 ;  /* 0x000000ffff077224 */ /* 0x000fc800078e0a0d */
[----:B------:R-:W-:-:S05]  /*0f70*/  IMAD R7, R7, UR16, R10 ;  /* 0x0000001007077c24 */ /* 0x000fca000f8e020a */
[----:B------:R-:W-:-:S13]  /*0f80*/  ISETP.GE.U32.AND P0, PT, R7, UR16, PT ;  /* 0x0000001007007c0c */ /* 0x000fda000bf06070 */
[----:B------:R-:W-:Y:S01]  /*0f90*/  @P0 IADD3 R7, PT, PT, R7, -UR16, RZ ;  /* 0x8000001007070c10 */ /* 0x000fe2000fffe0ff */
[----:B------:R-:W-:-:S03]  /*0fa0*/  @P0 VIADD R13, R13, 0x1 ;  /* 0x000000010d0d0836 */ /* 0x000fc60000000000 */
[----:B------:R-:W-:-:S13]  /*0fb0*/  ISETP.GE.U32.AND P1, PT, R7, UR16, PT ;  /* 0x0000001007007c0c */ /* 0x000fda000bf26070 */
[----:B------:R-:W-:Y:S02]  /*0fc0*/  @P1 IADD3 R13, PT, PT, R13, 0x1, RZ ;  /* 0x000000010d0d1810 */ /* 0x000fe40007ffe0ff */
[----:B------:R-:W-:-:S05]  /*0fd0*/  @!P2 LOP3.LUT R13, RZ, UR16, RZ, 0x33, !PT ;  /* 0x00000010ff0dac12 */ /* 0x000fca000f8e33ff */
[----:B------:R-:W-:Y:S02]  /*0fe0*/  IMAD.IADD R12, R12, 0x1, R13 ;  /* 0x000000010c0c7824 */ /* 0x000fe400078e020d */
[----:B------:R-:W-:-:S03]  /*0ff0*/  IMAD.MOV.U32 R13, RZ, RZ, R5 ;  /* 0x000000ffff0d7224 */ /* 0x000fc600078e0005 */
[----:B------:R-:W-:-:S04]  /*1000*/  LOP3.LUT R7, R12, 0x3, RZ, 0xc0, !PT ;  /* 0x000000030c077812 */ /* 0x000fc800078ec0ff */
[----:B------:R-:W-:Y:S02]  /*1010*/  ISETP.NE.AND P0, PT, R7, 0x3, PT ;  /* 0x000000030700780c */ /* 0x000fe40003f05270 */
[----:B------:R-:W-:-:S11]  /*1020*/  MOV R7, RZ ;  /* 0x000000ff00077202 */ /* 0x000fd60000000f00 */
[----:B------:R-:W-:Y:S05]  /*1030*/  @!P0 BRA `(.L_x_65) ;  /* 0x0000000000a88947 */ /* 0x000fea0003800000 */
[----:B------:R-:W-:Y:S01]  /*1040*/  IADD3 R7, PT, PT, R12, 0x1, RZ ;  /* 0x000000010c077810 */ /* 0x000fe20007ffe0ff */
[----:B------:R-:W-:Y:S01]  /*1050*/  IMAD.MOV.U32 R10, RZ, RZ, 0x2 ;  /* 0x00000002ff0a7424 */ /* 0x000fe200078e00ff */
[----:B------:R-:W-:Y:S02]  /*1060*/  IADD3 R20, PT, PT, R5, -UR17, RZ ;  /* 0x8000001105147c10 */ /* 0x000fe4000fffe0ff */
[----:B------:R-:W-:Y:S01]  /*1070*/  LOP3.LUT R16, R7, 0x3, RZ, 0xc0, !PT ;  /* 0x0000000307107812 */ /* 0x000fe200078ec0ff */
[----:B------:R-:W-:Y:S01]  /*1080*/  IMAD.MOV.U32 R7, RZ, RZ, RZ ;  /* 0x000000ffff077224 */ /* 0x000fe200078e00ff */
[----:B------:R-:W-:Y:S01]  /*1090*/  MOV R13, R5 ;  /* 0x00000005000d7202 */ /* 0x000fe20000000f00 */
[----:B------:R-:W-:-:S04]  /*10a0*/  IMAD.WIDE.U32 R10, R5, R10, UR24 ;  /* 0x00000018050a7e25 */ /* 0x000fc8000f8e000a */
[----:B------:R-:W-:-:S07]  /*10b0*/  IMAD.MOV R16, RZ, RZ, -R16 ;  /* 0x000000ffff107224 */ /* 0x000fce00078e0a10 */
.L_x_68:
[----:B------:R-:W-:Y:S01]  /*10c0*/  ISETP.NE.AND P1, PT, R20, RZ, PT ;  /* 0x000000ff1400720c */ /* 0x000fe20003f25270 */
[----:B------:R-:W-:Y:S01]  /*10d0*/  BSSY.RECONVERGENT B2, `(.L_x_66) ;  /* 0x000001c000027945 */ /* 0x000fe20003800200 */
[----:B------:R-:W-:Y:S01]  /*10e0*/  IADD3 R16, PT, PT, R16, 0x1, RZ ;  /* 0x0000000110107810 */ /* 0x000fe20007ffe0ff */
[----:B------:R-:W-:Y:S01]  /*10f0*/  IMAD.U32 R17, RZ, RZ, UR16 ;  /* 0x00000010ff117e24 */ /* 0x000fe2000f8e00ff */
[----:B------:R-:W-:Y:S02]  /*1100*/  IADD3 R18, P2, PT, R10, UR30, RZ ;  /* 0x0000001e0a127c10 */ /* 0x000fe4000ff5e0ff */
[----:B------:R-:W-:Y:S02]  /*1110*/  ISETP.NE.AND P0, PT, R16, RZ, PT ;  /* 0x000000ff1000720c */ /* 0x000fe40003f05270 */
[----:B--2---:R-:W-:-:S05]  /*1120*/  IADD3.X R19, PT, PT, R11, UR31, RZ, P2, !PT ;  /* 0x0000001f0b137c10 */ /* 0x004fca00097fe4ff */
[----:B0-----:R-:W-:Y:S06]  /*1130*/  @!P1 BRA `(.L_x_67) ;  /* 0x0000000000549947 */ /* 0x001fec0003800000 */
[----:B------:R-:W2:Y:S02]  /*1140*/  LDG.E.U16 R18, desc[UR20][R18.64] ;  /* 0x0000001412127981 */ /* 0x000ea4000c1e1500 */
[----:B--2---:R-:W-:-:S05]  /*1150*/  SHF.L.U32 R15, R18, 0x10, RZ ;  /* 0x00000010120f7819 */ /* 0x004fca00000006ff */
[----:B------:R-:W-:-:S04]  /*1160*/  FADD.FTZ R21, R6, R15 ;  /* 0x0000000f06157221 */ /* 0x000fc80000010000 */
        /* <DEDUP_REMOVED lines=9> */
[----:B--2---:R-:W-:Y:S01]  /*1200*/  IMAD.U32 R15, R14, 0x10000, RZ ;  /* 0x000100000e0f7824 */ /* 0x004fe200078e00ff */
[----:B------:R-:W-:-:S03]  /*1210*/  IADD3 R14, P1, PT, R10, UR32, RZ ;  /* 0x000000200a0e7c10 */ /* 0x000fc6000ff3e0ff */
[----:B-1----:R-:W-:Y:S01]  /*1220*/  FMUL.FTZ R18, R4, R15 ;  /* 0x0000000f04127220 */ /* 0x002fe20000410000 */
[----:B------:R-:W-:-:S03]  /*1230*/  IADD3.X R15, PT, PT, R11, UR33, RZ, P1, !PT ;  /* 0x000000210b0f7c10 */ /* 0x000fc60008ffe4ff */
[----:B------:R-:W0:Y:S02]  /*1240*/  F2F.BF16.F32 R19, R18 ;  /* 0x0000001200137304 */ /* 0x000e240000202000 */
[----:B0-----:R-:W-:Y:S01]  /*1250*/  SHF.L.U32 R22, R19, 0x10, RZ ;  /* 0x0000001013167819 */ /* 0x001fe200000006ff */
[----:B------:R2:W-:Y:S04]  /*1260*/  STG.E.U16 desc[UR20][R14.64], R19 ;  /* 0x000000130e007986 */ /* 0x0005e8000c101514 */
[----:B------:R-:W-:-:S05]  /*1270*/  FADD.FTZ R7, R7, -R22 ;  /* 0x8000001607077221 */ /* 0x000fca0000010000 */
[----:B------:R2:W-:Y:S02]  /*1280*/  STS [R0], R7 ;  /* 0x0000000700007388 */ /* 0x0005e40000000800 */
.L_x_67:
[----:B------:R-:W-:Y:S05]  /*1290*/  BSYNC.RECONVERGENT B2 ;  /* 0x0000000000027941 */ /* 0x000fea0003800200 */
.L_x_66:
[----:B------:R-:W-:Y:S01]  /*12a0*/  VIADD R13, R13, UR16 ;  /* 0x000000100d0d7c36 */ /* 0x000fe20008000000 */
[----:B------:R-:W-:Y:S01]  /*12b0*/  IADD3 R20, PT, PT, R20, UR16, RZ ;  /* 0x0000001014147c10 */ /* 0x000fe2000fffe0ff */
[----:B------:R-:W-:Y:S01]  /*12c0*/  IMAD.WIDE.U32 R10, R17, 0x2, R10 ;  /* 0x00000002110a7825 */ /* 0x000fe200078e000a */
[----:B------:R-:W-:Y:S06]  /*12d0*/  @P0 BRA `(.L_x_68) ;  /* 0xfffffffc00780947 */ /* 0x000fec000383ffff */
.L_x_65:
[----:B------:R-:W-:Y:S05]  /*12e0*/  BSYNC.RECONVERGENT B1 ;  /* 0x0000000000017941 */ /* 0x000fea0003800200 */
.L_x_64:
[----:B------:R-:W-:-:S13]  /*12f0*/  ISETP.GE.U32.AND P0, PT, R12, 0x3, PT ;  /* 0x000000030c00780c */ /* 0x000fda0003f06070 */
[----:B------:R-:W-:Y:S05]  /*1300*/  @!P0 BRA `(.L_x_47) ;  /* 0x00000004009c8947 */ /* 0x000fea0003800000 */
.L_x_78:
[----:B------:R-:W-:Y:S01]  /*1310*/  ISETP.NE.AND P0, PT, R13, UR17, PT ;  /* 0x000000110d007c0c */ /* 0x000fe2000bf05270 */
[----:B------:R-:W-:-:S12]  /*1320*/  BSSY.RECONVERGENT B1, `(.L_x_69) ;  /* 0x0000017000017945 */ /* 0x000fd80003800200 */
[----:B0-234-:R-:W-:Y:S05]  /*1330*/  @!P0 BRA `(.L_x_70) ;  /* 0x0000000000548947 */ /* 0x01dfea0003800000 */
[----:B------:R-:W-:-:S04]  /*1340*/  IMAD.MOV.U32 R10, RZ, RZ, 0x2 ;  /* 0x00000002ff0a7424 */ /* 0x000fc800078e00ff */
[----:B------:R-:W-:-:S06]  /*1350*/  IMAD.WIDE.U32 R10, R13, R10, UR10 ;  /* 0x0000000a0d0a7e25 */ /* 0x000fcc000f8e000a */
[----:B------:R-:W0:Y:S02]  /*1360*/  LDG.E.U16 R10, desc[UR20][R10.64] ;  /* 0x000000140a0a7981 */ /* 0x000e24000c1e1500 */
[----:B0-2---:R-:W-:-:S05]  /*1370*/  SHF.L.U32 R15, R10, 0x10, RZ ;  /* 0x000000100a0f7819 */ /* 0x005fca00000006ff */
[----:B------:R-:W-:-:S04]  /*1380*/  FADD.FTZ R15, R6, R15 ;  /* 0x0000000f060f7221 */ /* 0x000fc80000010000 */
[----:B------:R-:W0:Y:S02]  /*1390*/  F2F.BF16.F32 R12, R15 ;  /* 0x0000000f000c7304 */ /* 0x000e240000202000 */
[----:B0-----:R-:W-:-:S05]  /*13a0*/  IMAD.U32 R12, R12, 0x10000, RZ ;  /* 0x000100000c0c7824 */ /* 0x001fca00078e00ff */
[----:B------:R-:W-:-:S13]  /*13b0*/  FSETP.GT.FTZ.AND P0, PT, R12, RZ, PT ;  /* 0x000000ff0c00720b */ /* 0x000fda0003f14000 */
[----:B------:R-:W-:Y:S05]  /*13c0*/  @!P0 BRA `(.L_x_71) ;  /* 0x0000000000288947 */ /* 0x000fea0003800000 */
[----:B------:R-:W2:Y:S02]  /*13d0*/  LDG.E.U16 R10, desc[UR20][R8.64] ;  /* 0x00000014080a7981 */ /* 0x000ea4000c1e1500 */
[----:B--2---:R-:W-:-:S05]  /*13e0*/  SHF.L.U32 R11, R10, 0x10, RZ ;  /* 0x000000100a0b7819 */ /* 0x004fca00000006ff */
[----:B-1----:R-:W-:Y:S01]  /*13f0*/  FMUL.FTZ R12, R4, R11 ;  /* 0x0000000b040c7220 */ /* 0x002fe20000410000 */
[----:B------:R-:W-:-:S03]  /*1400*/  IMAD.WIDE.U32 R10, R13, 0x2, R2 ;  /* 0x000000020d0a7825 */ /* 0x000fc600078e0002 */
[----:B------:R-:W0:Y:S02]  /*1410*/  F2F.BF16.F32 R15, R12 ;  /* 0x0000000c000f7304 */ /* 0x000e240000202000 */
[----:B0-----:R-:W-:Y:S01]  /*1420*/  IMAD.U32 R14, R15, 0x10000, RZ ;  /* 0x000100000f0e7824 */ /* 0x001fe200078e00ff */
[----:B------:R3:W-:Y:S03]  /*1430*/  STG.E.U16 desc[UR20][R10.64], R15 ;  /* 0x0000000f0a007986 */ /* 0x0007e6000c101514 */
[----:B------:R-:W-:-:S05]  /*1440*/  FADD.FTZ R7, R7, -R14 ;  /* 0x8000000e07077221 */ /* 0x000fca0000010000 */
[----:B------:R3:W-:Y:S01]  /*1450*/  STS [R0], R7 ;  /* 0x0000000700007388 */ /* 0x0007e20000000800 */
[----:B------:R-:W-:Y:S05]  /*1460*/  BRA `(.L_x_70) ;  /* 0x0000000000087947 */ /* 0x000fea0003800000 */
.L_x_71:
[----:B------:R-:W-:-:S05]  /*1470*/  IMAD.WIDE.U32 R10, R13, 0x2, R2 ;  /* 0x000000020d0a7825 */ /* 0x000fca00078e0002 */
[----:B------:R4:W-:Y:S02]  /*1480*/  STG.E.U16 desc[UR20][R10.64], RZ ;  /* 0x000000ff0a007986 */ /* 0x0009e4000c101514 */
.L_x_70:
[----:B------:R-:W-:Y:S05]  /*1490*/  BSYNC.RECONVERGENT B1 ;  /* 0x0000000000017941 */ /* 0x000fea0003800200 */
.L_x_69:
[----:B--2---:R-:W-:Y:S01]  /*14a0*/  IADD3 R19, PT, PT, R13, UR16, RZ ;  /* 0x000000100d137c10 */ /* 0x004fe2000fffe0ff */
[----:B------:R-:W-:Y:S03]  /*14b0*/  BSSY.RECONVERGENT B1, `(.L_x_72) ;  /* 0x000001b000017945 */ /* 0x000fe60003800200 */
[C---:B------:R-:W-:Y:S01]  /*14c0*/  ISETP.NE.AND P1, PT, R19.reuse, UR17, PT ;  /* 0x0000001113007c0c */ /* 0x040fe2000bf25270 */
[----:B---34-:R-:W-:-:S05]  /*14d0*/  VIADD R11, R19, UR16 ;  /* 0x00000010130b7c36 */ /* 0x018fca0008000000 */
[C---:B------:R-:W-:Y:S02]  /*14e0*/  IADD3 R13, PT, PT, R11.reuse, UR16, RZ ;  /* 0x000000100b0d7c10 */ /* 0x040fe4000fffe0ff */
[----:B------:R-:W-:Y:S02]  /*14f0*/  ISETP.NE.AND P2, PT, R11, UR17, PT ;  /* 0x000000110b007c0c */ /* 0x000fe4000bf45270 */
[----:B------:R-:W-:-:S03]  /*1500*/  ISETP.NE.AND P0, PT, R13, UR17, PT ;  /* 0x000000110d007c0c */ /* 0x000fc6000bf05270 */
[----:B------:R-:W-:Y:S10]  /*1510*/  @!P1 BRA `(.L_x_73) ;  /* 0x0000000000509947 */ /* 0x000ff40003800000 */
[----:B0-----:R-:W-:-:S04]  /*1520*/  IMAD.MOV.U32 R14, RZ, RZ, 0x2 ;  /* 0x00000002ff0e7424 */ /* 0x001fc800078e00ff */
[----:B------:R-:W-:-:S06]  /*1530*/  IMAD.WIDE.U32 R14, R19, R14, UR10 ;  /* 0x0000000a130e7e25 */ /* 0x000fcc000f8e000e */
        /* <DEDUP_REMOVED lines=10> */
[----:B---3--:R-:W-:-:S05]  /*15e0*/  SHF.L.U32 R15, R10, 0x10, RZ ;  /* 0x000000100a0f7819 */ /* 0x008fca00000006ff */
[----:B-1----:R-:W-:Y:S01]  /*15f0*/  FMUL.FTZ R10, R4, R15 ;  /* 0x0000000f040a7220 */ /* 0x002fe20000410000 */
[----:B------:R-:W-:-:S03]  /*1600*/  IMAD.WIDE.U32 R14, R19, 0x2, R2 ;  /* 0x00000002130e7825 */ /* 0x000fc600078e0002 */
[----:B--2---:R-:W0:Y:S02]  /*1610*/  F2F.BF16.F32 R17, R10 ;  /* 0x0000000a00117304 */ /* 0x004e240000202000 */
[----:B0-----:R-:W-:Y:S01]  /*1620*/  IMAD.U32 R12, R17, 0x10000, RZ ;  /* 0x00010000110c7824 */ /* 0x001fe200078e00ff */
[----:B------:R3:W-:Y:S03]  /*1630*/  STG.E.U16 desc[UR20][R14.64], R17 ;  /* 0x000000110e007986 */ /* 0x0007e6000c101514 */
[----:B------:R-:W-:-:S05]  /*1640*/  FADD.FTZ R7, R7, -R12 ;  /* 0x8000000c07077221 */ /* 0x000fca0000010000 */
[----:B------:R3:W-:Y:S02]  /*1650*/  STS [R0], R7 ;  /* 0x0000000700007388 */ /* 0x0007e40000000800 */
.L_x_73:
[----:B------:R-:W-:Y:S05]  /*1660*/  BSYNC.RECONVERGENT B1 ;  /* 0x0000000000017941 */ /* 0x000fea0003800200 */
.L_x_72:
[----:B------:R-:W-:Y:S04]  /*1670*/  BSSY.RECONVERGENT B1, `(.L_x_74) ;  /* 0x0000016000017945 */ /* 0x000fe80003800200 */
[----:B------:R-:W-:Y:S05]  /*1680*/  @!P2 BRA `(.L_x_75) ;  /* 0x000000000050a947 */ /* 0x000fea0003800000 */
[----:B0--3--:R-:W-:-:S05]  /*1690*/  HFMA2 R14, -RZ, RZ, 0, 1.1920928955078125e-07 ;  /* 0x00000002ff0e7431 */ /* 0x009fca00000001ff */
[----:B------:R-:W-:-:S06]  /*16a0*/  IMAD.WIDE.U32 R14, R11, R14, UR10 ;  /* 0x0000000a0b0e7e25 */ /* 0x000fcc000f8e000e */
[----:B------:R-:W2:Y:S02]  /*16b0*/  LDG.E.U16 R14, desc[UR20][R14.64] ;  /* 0x000000140e0e7981 */ /* 0x000ea4000c1e1500 */
[----:B--2---:R-:W-:-:S04]  /*16c0*/  IMAD.U32 R17, R14, 0x10000, RZ ;  /* 0x000100000e117824 */ /* 0x004fc800078e00ff */
[----:B------:R-:W-:-:S06]  /*16d0*/  FADD.FTZ R10, R6, R17 ;  /* 0x00000011060a7221 */ /* 0x000fcc0000010000 */
[----:B------:R-:W0:Y:S02]  /*16e0*/  F2F.BF16.F32 R10, R10 ;  /* 0x0000000a000a7304 */ /* 0x000e240000202000 */
[----:B0-----:R-:W-:-:S04]  /*16f0*/  SHF.L.U32 R12, R10, 0x10, RZ ;  /* 0x000000100a0c7819 */ /* 0x001fc800000006ff */
[----:B------:R-:W-:-:S13]  /*1700*/  FSETP.GT.FTZ.AND P1, PT, R12, RZ, PT ;  /* 0x000000ff0c00720b */ /* 0x000fda0003f34000 */
[----:B------:R-:W-:-:S05]  /*1710*/  @!P1 IMAD.WIDE.U32 R16, R11, 0x2, R2 ;  /* 0x000000020b109825 */ /* 0x000fca00078e0002 */
[----:B------:R4:W-:Y:S01]  /*1720*/  @!P1 STG.E.U16 desc[UR20][R16.64], RZ ;  /* 0x000000ff10009986 */ /* 0x0009e2000c101514 */
[----:B------:R-:W-:Y:S05]  /*1730*/  @!P1 BRA `(.L_x_75) ;  /* 0x0000000000249947 */ /* 0x000fea0003800000 */
[----:B------:R-:W2:Y:S02]  /*1740*/  LDG.E.U16 R10, desc[UR20][R8.64] ;  /* 0x00000014080a7981 */ /* 0x000ea4000c1e1500 */
[----:B--2---:R-:W-:Y:S02]  /*1750*/  IMAD.U32 R15, R10, 0x10000, RZ ;  /* 0x000100000a0f7824 */ /* 0x004fe400078e00ff */
[----:B------:R-:W-:-:S04]  /*1760*/  IMAD.WIDE.U32 R10, R11, 0x2, R2 ;  /* 0x000000020b0a7825 */ /* 0x000fc800078e0002 */
[----:B-1----:R-:W-:-:S06]  /*1770*/  FMUL.FTZ R15, R4, R15 ;  /* 0x0000000f040f7220 */ /* 0x002fcc0000410000 */
[----:B------:R-:W0:Y:S02]  /*1780*/  F2F.BF16.F32 R15, R15 ;  /* 0x0000000f000f7304 */ /* 0x000e240000202000 */
[----:B0-----:R-:W-:Y:S01]  /*1790*/  SHF.L.U32 R12, R15, 0x10, RZ ;  /* 0x000000100f0c7819 */ /* 0x001fe200000006ff */
[----:B------:R0:W-:Y:S04]  /*17a0*/  STG.E.U16 desc[UR20][R10.64], R15 ;  /* 0x0000000f0a007986 */ /* 0x0001e8000c101514 */
[----:B------:R-:W-:-:S05]  /*17b0*/  FADD.FTZ R7, R7, -R12 ;  /* 0x8000000c07077221 */ /* 0x000fca0000010000 */
[----:B------:R0:W-:Y:S02]  /*17c0*/  STS [R0], R7 ;  /* 0x0000000700007388 */ /* 0x0001e40000000800 */
.L_x_75:
[----:B------:R-:W-:Y:S05]  /*17d0*/  BSYNC.RECONVERGENT B1 ;  /* 0x0000000000017941 */ /* 0x000fea0003800200 */
.L_x_74:
[----:B------:R-:W-:Y:S04]  /*17e0*/  BSSY.RECONVERGENT B1, `(.L_x_76) ;  /* 0x0000016000017945 */ /* 0x000fe80003800200 */
[----:B------:R-:W-:Y:S05]  /*17f0*/  @!P0 BRA `(.L_x_77) ;  /* 0x0000000000508947 */ /* 0x000fea0003800000 */
[----:B0-----:R-:W-:-:S04]  /*1800*/  IMAD.MOV.U32 R10, RZ, RZ, 0x2 ;  /* 0x00000002ff0a7424 */ /* 0x001fc800078e00ff */
[----:B------:R-:W-:-:S06]  /*1810*/  IMAD.WIDE.U32 R10, R13, R10, UR10 ;  /* 0x0000000a0d0a7e25 */ /* 0x000fcc000f8e000a */
        /* <DEDUP_REMOVED lines=13> */
[----:B0-----:R-:W0:Y:S02]  /*18f0*/  F2F.BF16.F32 R15, R12 ;  /* 0x0000000c000f7304 */ /* 0x001e240000202000 */
[----:B0-----:R-:W-:Y:S01]  /*1900*/  IMAD.U32 R14, R15, 0x10000, RZ ;  /* 0x000100000f0e7824 */ /* 0x001fe200078e00ff */
[----:B------:R0:W-:Y:S03]  /*1910*/  STG.E.U16 desc[UR20][R10.64], R15 ;  /* 0x0000000f0a007986 */ /* 0x0001e6000c101514 */
[----:B------:R-:W-:-:S05]  /*1920*/  FADD.FTZ R7, R7, -R14 ;  /* 0x8000000e07077221 */ /* 0x000fca0000010000 */
[----:B------:R0:W-:Y:S02]  /*1930*/  STS [R0], R7 ;  /* 0x0000000700007388 */ /* 0x0001e40000000800 */
.L_x_77:
[----:B------:R-:W-:Y:S05]  /*1940*/  BSYNC.RECONVERGENT B1 ;  /* 0x0000000000017941 */ /* 0x000fea0003800200 */
.L_x_76:
[----:B------:R-:W-:-:S04]  /*1950*/  IADD3 R13, PT, PT, R13, UR16, RZ ;  /* 0x000000100d0d7c10 */ /* 0x000fc8000fffe0ff */
[----:B------:R-:W-:-:S13]  /*1960*/  ISETP.GE.AND P0, PT, R13, UR34, PT ;  /* 0x000000220d007c0c */ /* 0x000fda000bf06270 */
[----:B------:R-:W-:Y:S05]  /*1970*/  @!P0 BRA `(.L_x_78) ;  /* 0xfffffff800648947 */ /* 0x000fea000383ffff */
.L_x_47:
[----:B------:R-:W-:Y:S05]  /*1980*/  BSYNC.RECONVERGENT B0 ;  /* 0x0000000000007941 */ /* 0x000fea0003800200 */
.L_x_46:
[----:B------:R-:W-:Y:S01]  /*1990*/  BAR.SYNC.DEFER_BLOCKING 0x0 ;  /* 0x0000000000007b1d */ /* 0x000fe20000010000 */
[----:B------:R-:W-:-:S05]  /*19a0*/  ISETP.NE.AND P0, PT, R5, RZ, PT ;  /* 0x000000ff0500720c */ /* 0x000fca0003f05270 */
[----:B------:R-:W-:Y:S08]  /*19b0*/  BSSY.RECONVERGENT B0, `(.L_x_79) ;  /* 0x000005f000007945 */ /* 0x000ff00003800200 */
[----:B------:R-:W-:Y:S05]  /*19c0*/  @P0 BRA `(.L_x_80) ;  /* 0x0000000400740947 */ /* 0x000fea0003800000 */
[----:B------:R-:W-:Y:S01]  /*19d0*/  UISETP.GE.U32.AND UP0, UPT, UR16, 0x10, UPT ;  /* 0x000000101000788c */ /* 0x000fe2000bf06070 */
[----:B------:R-:W-:Y:S01]  /*19e0*/  IMAD.MOV.U32 R23, RZ, RZ, RZ ;  /* 0x000000ffff177224 */ /* 0x000fe200078e00ff */
[----:B------:R-:W-:Y:S01]  /*19f0*/  ULOP3.LUT UR12, UR16, 0xf, URZ, 0xc0, !UPT ;  /* 0x0000000f100c7892 */ /* 0x000fe2000f8ec0ff */
[----:B------:R-:W-:-:S03]  /*1a00*/  UMOV UR4, URZ ;  /* 0x000000ff00047c82 */ /* 0x000fc60008000000 */
[----:B------:R-:W-:-:S03]  /*1a10*/  UISETP.NE.AND UP1, UPT, UR12, URZ, UPT ;  /* 0x000000ff0c00728c */ /* 0x000fc6000bf25270 */
[----:B------:R-:W-:Y:S08]  /*1a20*/  BRA.U !UP0, `(.L_x_81) ;  /* 0x0000000108807547 */ /* 0x000ff0000b800000 */
[----:B------:R-:W5:Y:S01]  /*1a30*/  S2UR UR10, SR_CgaCtaId ;  /* 0x00000000000a79c3 */ /* 0x000f620000008800 */
[----:B------:R-:W-:Y:S01]  /*1a40*/  UMOV UR4, 0x400 ;  /* 0x0000040000047882 */ /* 0x000fe20000000000 */
[----:B------:R-:W-:Y:S01]  /*1a50*/  ULOP3.LUT UR5, UR16, 0xfffffff0, URZ, 0xc0, !UPT ;  /* 0xfffffff010057892 */ /* 0x000fe2000f8ec0ff */
[----:B------:R-:W-:Y:S01]  /*1a60*/  HFMA2 R23, -RZ, RZ, 0, 0 ;  /* 0x00000000ff177431 */ /* 0x000fe200000001ff */
[----:B-----5:R-:W-:Y:S02]  /*1a70*/  ULEA UR11, UR10, UR4, 0x18 ;  /* 0x000000040a0b7291 */ /* 0x020fe4000f8ec0ff */
[----:B------:R-:W-:Y:S02]  /*1a80*/  UIADD3 UR10, UPT, UPT, -UR5, URZ, URZ ;  /* 0x000000ff050a7290 */ /* 0x000fe4000fffe1ff */
[----:B------:R-:W-:Y:S02]  /*1a90*/  ULOP3.LUT UR4, UR16, 0x7f0, URZ, 0xc0, !UPT ;  /* 0x000007f010047892 */ /* 0x000fe4000f8ec0ff */
[----:B------:R-:W-:-:S12]  /*1aa0*/  UIADD3 UR5, UPT, UPT, UR11, 0x20, URZ ;  /* 0x000000200b057890 */ /* 0x000fd8000fffe0ff */
.L_x_82:
[----:B0-----:R-:W0:Y:S01]  /*1ab0*/  LDS.128 R8, [UR5+-0x20] ;  /* 0xffffe005ff087984 */ /* 0x001e220008000c00 */
[----:B------:R-:W-:-:S03]  /*1ac0*/  UIADD3 UR10, UPT, UPT, UR10, 0x10, URZ ;  /* 0x000000100a0a7890 */ /* 0x000fc6000fffe0ff */
[----:B--234-:R-:W2:Y:S01]  /*1ad0*/  LDS.128 R12, [UR5+-0x10] ;  /* 0xfffff005ff0c7984 */ /* 0x01cea20008000c00 */
[----:B------:R-:W-:-:S03]  /*1ae0*/  UISETP.NE.AND UP0, UPT, UR10, URZ, UPT ;  /* 0x000000ff0a00728c */ /* 0x000fc6000bf05270 */
[----:B------:R-:W3:Y:S01]  /*1af0*/  LDS.128 R16, [UR5] ;  /* 0x00000005ff107984 */ /* 0x000ee20008000c00 */
[----:B0-----:R-:W-:-:S03]  /*1b00*/  FADD.FTZ R8, R8, R23 ;  /* 0x0000001708087221 */ /* 0x001fc60000010000 */
[----:B------:R-:W0:Y:S01]  /*1b10*/  LDS.128 R20, [UR5+0x10] ;  /* 0x00001005ff147984 */ /* 0x000e220008000c00 */
[----:B------:R-:W-:Y:S01]  /*1b20*/  UIADD3 UR5, UPT, UPT, UR5, 0x40, URZ ;  /* 0x0000004005057890 */ /* 0x000fe2000fffe0ff */
[----:B------:R-:W-:-:S04]  /*1b30*/  FADD.FTZ R9, R8, R9 ;  /* 0x0000000908097221 */ /* 0x000fc80000010000 */
[----:B------:R-:W-:-:S04]  /*1b40*/  FADD.FTZ R10, R9, R10 ;  /* 0x0000000a090a7221 */ /* 0x000fc80000010000 */
[----:B------:R-:W-:-:S04]  /*1b50*/  FADD.FTZ R11, R10, R11 ;  /* 0x0000000b0a0b7221 */ /* 0x000fc80000010000 */
[----:B--2---:R-:W-:-:S04]  /*1b60*/  FADD.FTZ R12, R11, R12 ;  /* 0x0000000c0b0c7221 */ /* 0x004fc80000010000 */
[----:B------:R-:W-:-:S04]  /*1b70*/  FADD.FTZ R13, R12, R13 ;  /* 0x0000000d0c0d7221 */ /* 0x000fc80000010000 */
[----:B------:R-:W-:-:S04]  /*1b80*/  FADD.FTZ R14, R13, R14 ;  /* 0x0000000e0d0e7221 */ /* 0x000fc80000010000 */
[----:B------:R-:W-:-:S04]  /*1b90*/  FADD.FTZ R15, R14, R15 ;  /* 0x0000000f0e0f7221 */ /* 0x000fc80000010000 */
[----:B---3--:R-:W-:-:S04]  /*1ba0*/  FADD.FTZ R16, R15, R16 ;  /* 0x000000100f107221 */ /* 0x008fc80000010000 */
[----:B------:R-:W-:-:S04]  /*1bb0*/  FADD.FTZ R17, R16, R17 ;  /* 0x0000001110117221 */ /* 0x000fc80000010000 */
[----:B------:R-:W-:-:S04]  /*1bc0*/  FADD.FTZ R18, R17, R18 ;  /* 0x0000001211127221 */ /* 0x000fc80000010000 */
[----:B------:R-:W-:-:S04]  /*1bd0*/  FADD.FTZ R19, R18, R19 ;  /* 0x0000001312137221 */ /* 0x000fc80000010000 */
[----:B0-----:R-:W-:-:S04]  /*1be0*/  FADD.FTZ R20, R19, R20 ;  /* 0x0000001413147221 */ /* 0x001fc80000010000 */
[----:B------:R-:W-:-:S04]  /*1bf0*/  FADD.FTZ R21, R20, R21 ;  /* 0x0000001514157221 */ /* 0x000fc80000010000 */
[----:B------:R-:W-:-:S04]  /*1c00*/  FADD.FTZ R22, R21, R22 ;  /* 0x0000001615167221 */ /* 0x000fc80000010000 */
[----:B------:R-:W-:Y:S01]  /*1c10*/  FADD.FTZ R23, R22, R23 ;  /* 0x0000001716177221 */ /* 0x000fe20000010000 */
[----:B------:R-:W-:Y:S06]  /*1c20*/  BRA.U UP0, `(.L_x_82) ;  /* 0xfffffffd00a07547 */ /* 0x000fec000b83ffff */
.L_x_81:
[----:B------:R-:W-:Y:S05]  /*1c30*/  BRA.U !UP1, `(.L_x_83) ;  /* 0x0000000109b87547 */ /* 0x000fea000b800000 */
[----:B------:R-:W-:Y:S02]  /*1c40*/  UISETP.GE.U32.AND UP0, UPT, UR12, 0x8, UPT ;  /* 0x000000080c00788c */ /* 0x000fe4000bf06070 */
[----:B------:R-:W-:-:S04]  /*1c50*/  ULOP3.LUT UR11, UR16, 0x7, URZ, 0xc0, !UPT ;  /* 0x00000007100b7892 */ /* 0x000fc8000f8ec0ff */
[----:B------:R-:W-:-:S03]  /*1c60*/  UISETP.NE.AND UP1, UPT, UR11, URZ, UPT ;  /* 0x000000ff0b00728c */ /* 0x000fc6000bf25270 */
[----:B------:R-:W-:Y:S08]  /*1c70*/  BRA.U !UP0, `(.L_x_84) ;  /* 0x00000001083c7547 */ /* 0x000ff0000b800000 */
[----:B------:R-:W5:Y:S01]  /*1c80*/  S2UR UR10, SR_CgaCtaId ;  /* 0x00000000000a79c3 */ /* 0x000f620000008800 */
[----:B------:R-:W-:Y:S02]  /*1c90*/  UMOV UR5, 0x400 ;  /* 0x0000040000057882 */ /* 0x000fe40000000000 */
[----:B-----5:R-:W-:-:S04]  /*1ca0*/  ULEA UR5, UR10, UR5, 0x18 ;  /* 0x000000050a057291 */ /* 0x020fc8000f8ec0ff */
[----:B------:R-:W-:Y:S02]  /*1cb0*/  ULEA UR5, UR4, UR5, 0x2 ;  /* 0x0000000504057291 */ /* 0x000fe4000f8e10ff */
[----:B------:R-:W-:-:S07]  /*1cc0*/  UIADD3 UR4, UPT, UPT, UR4, 0x8, URZ ;  /* 0x0000000804047890 */ /* 0x000fce000fffe0ff */
[----:B0-234-:R-:W0:Y:S04]  /*1cd0*/  LDS.128 R12, [UR5] ;  /* 0x00000005ff0c7984 */ /* 0x01de280008000c00 */
[----:B------:R-:W2:Y:S01]  /*1ce0*/  LDS.128 R8, [UR5+0x10] ;  /* 0x00001005ff087984 */ /* 0x000ea20008000c00 */
[----:B0-----:R-:W-:-:S04]  /*1cf0*/  FADD.FTZ R12, R23, R12 ;  /* 0x0000000c170c7221 */ /* 0x001fc80000010000 */
[----:B------:R-:W-:-:S04]  /*1d00*/  FADD.FTZ R13, R12, R13 ;  /* 0x0000000d0c0d7221 */ /* 0x000fc80000010000 */
[----:B------:R-:W-:-:S04]  /*1d10*/  FADD.FTZ R14, R13, R14 ;  /* 0x0000000e0d0e7221 */ /* 0x000fc80000010000 */
[----:B------:R-:W-:-:S04]  /*1d20*/  FADD.FTZ R15, R14, R15 ;  /* 0x0000000f0e0f7221 */ /* 0x000fc80000010000 */
[----:B--2---:R-:W-:-:S04]  /*1d30*/  FADD.FTZ R8, R15, R8 ;  /* 0x000000080f087221 */ /* 0x004fc80000010000 */
[----:B------:R-:W-:-:S04]  /*1d40*/  FADD.FTZ R9, R8, R9 ;  /* 0x0000000908097221 */ /* 0x000fc80000010000 */
[----:B------:R-:W-:-:S04]  /*1d50*/  FADD.FTZ R10, R9, R10 ;  /* 0x0000000a090a7221 */ /* 0x000fc80000010000 */
[----:B------:R-:W-:-:S07]  /*1d60*/  FADD.FTZ R23, R10, R11 ;  /* 0x0000000b0a177221 */ /* 0x000fce0000010000 */
.L_x_84:
        /* <DEDUP_REMOVED lines=10> */
[----:B0-----:R-:W0:Y:S02]  /*1e10*/  LDS.128 R8, [UR10] ;  /* 0x0000000aff087984 */ /* 0x001e240008000c00 */
[----:B0-----:R-:W-:-:S04]  /*1e20*/  FADD.FTZ R8, R23, R8 ;  /* 0x0000000817087221 */ /* 0x001fc80000010000 */
[----:B------:R-:W-:-:S04]  /*1e30*/  FADD.FTZ R9, R8, R9 ;  /* 0x0000000908097221 */ /* 0x000fc80000010000 */
[----:B------:R-:W-:-:S04]  /*1e40*/  FADD.FTZ R10, R9, R10 ;  /* 0x0000000a090a7221 */ /* 0x000fc80000010000 */
[----:B------:R-:W-:-:S07]  /*1e50*/  FADD.FTZ R23, R10, R11 ;  /* 0x0000000b0a177221 */ /* 0x000fce0000010000 */
.L_x_85:
[----:B------:R-:W-:Y:S05]  /*1e60*/  BRA.U !UP1, `(.L_x_83) ;  /* 0x00000001092c7547 */ /* 0x000fea000b800000 */
[----:B------:R-:W5:Y:S01]  /*1e70*/  S2UR UR11, SR_CgaCtaId ;  /* 0x00000000000b79c3 */ /* 0x000f620000008800 */
[----:B------:R-:W-:Y:S01]  /*1e80*/  UMOV UR10, 0x400 ;  /* 0x00000400000a7882 */ /* 0x000fe20000000000 */
[----:B------:R-:W-:Y:S02]  /*1e90*/  UIADD3 UR5, UPT, UPT, -UR5, URZ, URZ ;  /* 0x000000ff05057290 */ /* 0x000fe4000fffe1ff */
[----:B-----5:R-:W-:-:S04]  /*1ea0*/  ULEA UR10, UR11, UR10, 0x18 ;  /* 0x0000000a0b0a7291 */ /* 0x020fc8000f8ec0ff */
[----:B------:R-:W-:-:S12]  /*1eb0*/  ULEA UR4, UR4, UR10, 0x2 ;  /* 0x0000000a04047291 */ /* 0x000fd8000f8e10ff */
.L_x_86:
[----:B0-234-:R-:W0:Y:S01]  /*1ec0*/  LDS R0, [UR4] ;  /* 0x00000004ff007984 */ /* 0x01de220008000800 */
[----:B------:R-:W-:Y:S02]  /*1ed0*/  UIADD3 UR5, UPT, UPT, UR5, 0x1, URZ ;  /* 0x0000000105057890 */ /* 0x000fe4000fffe0ff */
[----:B------:R-:W-:Y:S02]  /*1ee0*/  UIADD3 UR4, UPT, UPT, UR4, 0x4, URZ ;  /* 0x0000000404047890 */ /* 0x000fe4000fffe0ff */
[----:B------:R-:W-:Y:S01]  /*1ef0*/  UISETP.NE.AND UP0, UPT, UR5, URZ, UPT ;  /* 0x000000ff0500728c */ /* 0x000fe2000bf05270 */
[----:B0-----:R-:W-:-:S08]  /*1f00*/  FADD.FTZ R23, R0, R23 ;  /* 0x0000001700177221 */ /* 0x001fd00000010000 */
[----:B------:R-:W-:Y:S05]  /*1f10*/  BRA.U UP0, `(.L_x_86) ;  /* 0xfffffffd00e87547 */ /* 0x000fea000b83ffff */
.L_x_83:
[----:B------:R-:W-:Y:S01]  /*1f20*/  USHF.R.S64 UR4, URZ, 0x1f, UR17 ;  /* 0x0000001fff047899 */ /* 0x000fe20008001011 */
[----:B------:R-:W-:Y:S01]  /*1f30*/  F2FP.BF16.F32.PACK_AB R23, RZ, R23 ;  /* 0x00000017ff17723e */ /* 0x000fe200000010ff */
[----:B------:R-:W-:Y:S02]  /*1f40*/  USHF.R.S32.HI UR5, URZ, 0x1f, UR17 ;  /* 0x0000001fff057899 */ /* 0x000fe40008011411 */
[----:B------:R-:W-:-:S04]  /*1f50*/  UIADD3 UR4, UP0, UPT, UR4, UR8, URZ ;  /* 0x0000000804047290 */ /* 0x000fc8000ff1e0ff */
[----:B------:R-:W-:Y:S02]  /*1f60*/  UIADD3.X UR5, UPT, UPT, UR5, UR9, URZ, UP0, !UPT ;  /* 0x0000000905057290 */ /* 0x000fe400087fe4ff */
[----:B------:R-:W-:-:S04]  /*1f70*/  IMAD.U32 R6, RZ, RZ, UR4 ;  /* 0x00000004ff067e24 */ /* 0x000fc8000f8e00ff */
[----:B0-234-:R-:W-:-:S05]  /*1f80*/  MOV R7, UR5 ;  /* 0x0000000500077c02 */ /* 0x01dfca0008000f00 */
[----:B------:R0:W-:Y:S02]  /*1f90*/  STG.E.U16 desc[UR20][R6.64], R23 ;  /* 0x0000001706007986 */ /* 0x0001e4000c101514 */
.L_x_80:
[----:B------:R-:W-:Y:S05]  /*1fa0*/  BSYNC.RECONVERGENT B0 ;  /* 0x0000000000007941 */ /* 0x000fea0003800200 */
.L_x_79:
[----:B------:R-:W5:Y:S01]  /*1fb0*/  LDCU UR4, c[0x0][0x3ac] ;  /* 0x00007580ff0477ac */ /* 0x000f620008000800 */
[----:B------:R-:W-:Y:S01]  /*1fc0*/  BAR.SYNC.DEFER_BLOCKING 0x0 ;  /* 0x0000000000007b1d */ /* 0x000fe20000010000 */
[----:B-----5:R-:W-:-:S13]  /*1fd0*/  ISETP.GE.AND P0, PT, R5, UR4, PT ;  /* 0x0000000405007c0c */ /* 0x020fda000bf06270 */
[----:B------:R-:W-:Y:S05]  /*1fe0*/  @P0 EXIT ;  /* 0x000000000000094d */ /* 0x000fea0003800000 */
[----:B------:R-:W5:Y:S01]  /*1ff0*/  I2F.U32.RP R8, UR16 ;  /* 0x0000001000087d06 */ /* 0x000f620008209000 */
[----:B-1----:R-:W-:Y:S01]  /*2000*/  IADD3 R4, PT, PT, R5, UR16, RZ ;  /* 0x0000001005047c10 */ /* 0x002fe2000fffe0ff */
[----:B------:R-:W-:Y:S01]  /*2010*/  BSSY.RECONVERGENT B0, `(.L_x_87) ;  /* 0x0000035000007945 */ /* 0x000fe20003800200 */
[----:B------:R-:W-:Y:S02]  /*2020*/  ISETP.NE.U32.AND P2, PT, RZ, UR16, PT ;  /* 0x00000010ff007c0c */ /* 0x000fe4000bf45070 */
[C---:B------:R-:W-:Y:S02]  /*2030*/  ISETP.GE.AND P0, PT, R4.reuse, UR4, PT ;  /* 0x0000000404007c0c */ /* 0x040fe4000bf06270 */
[----:B0-234-:R-:W-:Y:S02]  /*2040*/  VIMNMX R0, PT, PT, R4, UR4, !PT ;  /* 0x0000000404007c48 */ /* 0x01dfe4000ffe0100 */
[----:B------:R-:W-:-:S04]  /*2050*/  SEL R9, RZ, 0x1, P0 ;  /* 0x00000001ff097807 */ /* 0x000fc80000000000 */
[----:B------:R-:W-:Y:S01]  /*2060*/  IADD3 R0, PT, PT, R0, -R4, -R9 ;  /* 0x8000000400007210 */ /* 0x000fe20007ffe809 */
[----:B-----5:R-:W0:Y:S02]  /*2070*/  MUFU.RCP R8, R8 ;  /* 0x0000000800087308 */ /* 0x020e240000001000 */
[----:B0-----:R-:W-:-:S06]  /*2080*/  IADD3 R6, PT, PT, R8, 0xffffffe, RZ ;  /* 0x0ffffffe08067810 */ /* 0x001fcc0007ffe0ff */
[----:B------:R0:W1:Y:S02]  /*2090*/  F2I.FTZ.U32.TRUNC.NTZ R7, R6 ;  /* 0x0000000600077305 */ /* 0x000064000021f000 */
[----:B0-----:R-:W-:Y:S01]  /*20a0*/  MOV R6, RZ ;  /* 0x000000ff00067202 */ /* 0x001fe20000000f00 */
[----:B-1----:R-:W-:-:S04]  /*20b0*/  IMAD.MOV R11, RZ, RZ, -R7 ;  /* 0x000000ffff0b7224 */ /* 0x002fc800078e0a07 */
[----:B------:R-:W-:-:S04]  /*20c0*/  IMAD R11, R11, UR16, RZ ;  /* 0x000000100b0b7c24 */ /* 0x000fc8000f8e02ff */
[----:B------:R-:W-:-:S06]  /*20d0*/  IMAD.HI.U32 R11, R7, R11, R6 ;  /* 0x0000000b070b7227 */ /* 0x000fcc00078e0006 */
[----:B------:R-:W-:-:S04]  /*20e0*/  IMAD.HI.U32 R4, R11, R0, RZ ;  /* 0x000000000b047227 */ /* 0x000fc800078e00ff */
[----:B------:R-:W-:-:S04]  /*20f0*/  IMAD.MOV R7, RZ, RZ, -R4 ;  /* 0x000000ffff077224 */ /* 0x000fc800078e0a04 */
[----:B------:R-:W-:-:S05]  /*2100*/  IMAD R0, R7, UR16, R0 ;  /* 0x0000001007007c24 */ /* 0x000fca000f8e0200 */
[----:B------:R-:W-:-:S13]  /*2110*/  ISETP.GE.U32.AND P0, PT, R0, UR16, PT ;  /* 0x0000001000007c0c */ /* 0x000fda000bf06070 */
[----:B------:R-:W-:Y:S02]  /*2120*/  @P0 IADD3 R0, PT, PT, R0, -UR16, RZ ;  /* 0x8000001000000c10 */ /* 0x000fe4000fffe0ff */
[----:B------:R-:W-:Y:S02]  /*2130*/  @P0 IADD3 R4, PT, PT, R4, 0x1, RZ ;  /* 0x0000000104040810 */ /* 0x000fe40007ffe0ff */
[----:B------:R-:W-:-:S13]  /*2140*/  ISETP.GE.U32.AND P1, PT, R0, UR16, PT ;  /* 0x0000001000007c0c */ /* 0x000fda000bf26070 */
[----:B------:R-:W-:Y:S01]  /*2150*/  @P1 VIADD R4, R4, 0x1 ;  /* 0x0000000104041836 */ /* 0x000fe20000000000 */
[----:B------:R-:W-:-:S04]  /*2160*/  @!P2 LOP3.LUT R4, RZ, UR16, RZ, 0x33, !PT ;  /* 0x00000010ff04ac12 */ /* 0x000fc8000f8e33ff */
[----:B------:R-:W-:-:S04]  /*2170*/  IADD3 R0, PT, PT, R9, R4, RZ ;  /* 0x0000000409007210 */ /* 0x000fc80007ffe0ff */
[C---:B------:R-:W-:Y:S02]  /*2180*/  LOP3.LUT R4, R0.reuse, 0x3, RZ, 0xc0, !PT ;  /* 0x0000000300047812 */ /* 0x040fe400078ec0ff */
[----:B------:R-:W-:Y:S02]  /*2190*/  ISETP.GE.U32.AND P1, PT, R0, 0x3, PT ;  /* 0x000000030000780c */ /* 0x000fe40003f26070 */
[----:B------:R-:W-:-:S13]  /*21a0*/  ISETP.NE.AND P0, PT, R4, 0x3, PT ;  /* 0x000000030400780c */ /* 0x000fda0003f05270 */
[----:B------:R-:W-:Y:S05]  /*21b0*/  @!P0 BRA `(.L_x_88) ;  /* 0x0000000000688947 */ /* 0x000fea0003800000 */
[----:B------:R-:W0:Y:S01]  /*21c0*/  LDCU.64 UR8, c[0x0][0x380] ;  /* 0x00007000ff0877ac */ /* 0x000e220008000a00 */
[----:B------:R-:W-:Y:S01]  /*21d0*/  IMAD.WIDE.U32 R6, R5, 0x2, RZ ;  /* 0x0000000205067825 */ /* 0x000fe200078e00ff */
[----:B------:R-:W-:-:S03]  /*21e0*/  MOV R9, UR22 ;  /* 0x0000001600097c02 */ /* 0x000fc60008000f00 */
[----:B------:R-:W-:Y:S02]  /*21f0*/  VIADD R0, R0, 0x1 ;  /* 0x0000000100007836 */ /* 0x000fe40000000000 */
[----:B------:R-:W-:-:S03]  /*2200*/  IMAD.WIDE R6, R9, 0x2, R6 ;  /* 0x0000000209067825 */ /* 0x000fc600078e0206 */
[----:B------:R-:W-:-:S05]  /*2210*/  LOP3.LUT R0, R0, 0x3, RZ, 0xc0, !PT ;  /* 0x0000000300007812 */ /* 0x000fca00078ec0ff */
[C---:B------:R-:W-:Y:S01]  /*2220*/  IMAD R5, R0.reuse, UR16, R5 ;  /* 0x0000001000057c24 */ /* 0x040fe2000f8e0205 */
[----:B------:R-:W-:Y:S02]  /*2230*/  IADD3 R0, PT, PT, -R0, RZ, RZ ;  /* 0x000000ff00007210 */ /* 0x000fe40007ffe1ff */
[----:B0-----:R-:W-:-:S04]  /*2240*/  IADD3 R6, P0, PT, R6, UR8, RZ ;  /* 0x0000000806067c10 */ /* 0x001fc8000ff1e0ff */
[----:B------:R-:W-:-:S09]  /*2250*/  IADD3.X R7, PT, PT, R7, UR9, RZ, P0, !PT ;  /* 0x0000000907077c10 */ /* 0x000fd200087fe4ff */
.L_x_89:
[----:B------:R-:W-:Y:S01]  /*2260*/  MOV R10, UR6 ;  /* 0x00000006000a7c02 */ /* 0x000fe20008000f00 */
[----:B------:R-:W-:Y:S01]  /*2270*/  IMAD.U32 R11, RZ, RZ, UR7 ;  /* 0x00000007ff0b7e24 */ /* 0x000fe2000f8e00ff */
[----:B0-----:R-:W-:Y:S02]  /*2280*/  MOV R8, R6 ;  /* 0x0000000600087202 */ /* 0x001fe40000000f00 */
[----:B------:R-:W-:Y:S02]  /*2290*/  MOV R9, R7 ;  /* 0x0000000700097202 */ /* 0x000fe40000000f00 */
[----:B------:R-:W2:Y:S04]  /*22a0*/  LDG.E.U16 R10, desc[UR20][R10.64] ;  /* 0x000000140a0a7981 */ /* 0x000ea8000c1e1500 */
[----:B------:R-:W3:Y:S01]  /*22b0*/  LDG.E.U16 R4, desc[UR20][R8.64] ;  /* 0x0000001408047981 */ /* 0x000ee2000c1e1500 */
[----:B------:R-:W-:-:S05]  /*22c0*/  VIADD R0, R0, 0x1 ;  /* 0x0000000100007836 */ /* 0x000fca0000000000 */
[----:B------:R-:W-:Y:S01]  /*22d0*/  ISETP.NE.AND P0, PT, R0, RZ, PT ;  /* 0x000000ff0000720c */ /* 0x000fe20003f05270 */
[----:B--2---:R-:W-:Y:S01]  /*22e0*/  IMAD.U32 R7, R10, 0x10000, RZ ;  /* 0x000100000a077824 */ /* 0x004fe200078e00ff */
[----:B---3--:R-:W-:-:S05]  /*22f0*/  SHF.L.U32 R4, R4, 0x10, RZ ;  /* 0x0000001004047819 */ /* 0x008fca00000006ff */
[----:B------:R-:W-:Y:S01]  /*2300*/  FMUL.FTZ R4, R4, R7 ;  /* 0x0000000704047220 */ /* 0x000fe20000410000 */
[----:B------:R-:W-:-:S04]  /*2310*/  MOV R7, UR16 ;  /* 0x0000001000077c02 */ /* 0x000fc80008000f00 */
[----:B------:R-:W-:Y:S01]  /*2320*/  F2FP.BF16.F32.PACK_AB R4, RZ, R4 ;  /* 0x00000004ff04723e */ /* 0x000fe200000010ff */
[----:B------:R-:W-:-:S04]  /*2330*/  IMAD.WIDE.U32 R6, R7, 0x2, R8 ;  /* 0x0000000207067825 */ /* 0x000fc800078e0008 */
[----:B------:R0:W-:Y:S01]  /*2340*/  STG.E.U16 desc[UR20][R8.64], R4 ;  /* 0x0000000408007986 */ /* 0x0001e2000c101514 */
[----:B------:R-:W-:Y:S05]  /*2350*/  @P0 BRA `(.L_x_89) ;  /* 0xfffffffc00c00947 */ /* 0x000fea000383ffff */
.L_x_88:
[----:B------:R-:W-:Y:S05]  /*2360*/  BSYNC.RECONVERGENT B0 ;  /* 0x0000000000007941 */ /* 0x000fea0003800200 */
.L_x_87:
[----:B------:R-:W-:Y:S05]  /*2370*/  @!P1 EXIT ;  /* 0x000000000000994d */ /* 0x000fea0003800000 */
.L_x_90:
[----:B------:R-:W-:Y:S01]  /*2380*/  MOV R6, UR6 ;  /* 0x0000000600067c02 */ /* 0x000fe20008000f00 */
[----:B0-----:R-:W-:Y:S01]  /*2390*/  IMAD.WIDE.U32 R8, R5, 0x2, R2 ;  /* 0x0000000205087825 */ /* 0x001fe200078e0002 */
[----:B------:R-:W-:-:S04]  /*23a0*/  MOV R7, UR7 ;  /* 0x0000000700077c02 */ /* 0x000fc80008000f00 */
[----:B------:R-:W2:Y:S04]  /*23b0*/  LDG.E.U16 R0, desc[UR20][R8.64] ;  /* 0x0000001408007981 */ /* 0x000ea8000c1e1500 */
[----:B------:R-:W3:Y:S01]  /*23c0*/  LDG.E.U16 R6, desc[UR20][R6.64] ;  /* 0x0000001406067981 */ /* 0x000ee2000c1e1500 */
[----:B------:R-:W-:Y:S01]  /*23d0*/  IADD3 R13, PT, PT, R5, UR16, RZ ;  /* 0x00000010050d7c10 */ /* 0x000fe2000fffe0ff */
[----:B------:R-:W-:-:S04]  /*23e0*/  IMAD.U32 R10, RZ, RZ, UR6 ;  /* 0x00000006ff0a7e24 */ /* 0x000fc8000f8e00ff */
[----:B------:R-:W-:Y:S01]  /*23f0*/  IMAD.WIDE.U32 R4, R13, 0x2, R2 ;  /* 0x000000020d047825 */ /* 0x000fe200078e0002 */
[----:B--2---:R-:W-:-:S03]  /*2400*/  SHF.L.U32 R0, R0, 0x10, RZ ;  /* 0x0000001000007819 */ /* 0x004fc600000006ff */
[----:B---3--:R-:W-:-:S04]  /*2410*/  IMAD.U32 R11, R6, 0x10000, RZ ;  /* 0x00010000060b7824 */ /* 0x008fc800078e00ff */
[----:B------:R-:W-:-:S05]  /*2420*/  FMUL.FTZ R0, R0, R11 ;  /* 0x0000000b00007220 */ /* 0x000fca0000410000 */
[----:B------:R-:W-:Y:S02]  /*2430*/  F2FP.BF16.F32.PACK_AB R0, RZ, R0 ;  /* 0x00000000ff00723e */ /* 0x000fe400000010ff */
[----:B------:R-:W-:Y:S02]  /*2440*/  MOV R11, UR7 ;  /* 0x00000007000b7c02 */ /* 0x000fe40008000f00 */
[----:B------:R-:W-:-:S05]  /*2450*/  PRMT R14, R0, 0x7610, R14 ;  /* 0x00007610000e7816 */ /* 0x000fca000000000e */
[----:B------:R-:W-:Y:S04]  /*2460*/  STG.E.U16 desc[UR20][R8.64], R14 ;  /* 0x0000000e08007986 */ /* 0x000fe8000c101514 */
[----:B------:R-:W2:Y:S04]  /*2470*/  LDG.E.U16 R10, desc[UR20][R10.64] ;  /* 0x000000140a0a7981 */ /* 0x000ea8000c1e1500 */
[----:B------:R-:W3:Y:S01]  /*2480*/  LDG.E.U16 R0, desc[UR20][R4.64] ;  /* 0x0000001404007981 */ /* 0x000ee2000c1e1500 */
[----:B------:R-:W-:Y:S01]  /*2490*/  IADD3 R15, PT, PT, R13, UR16, RZ ;  /* 0x000000100d0f7c10 */ /* 0x000fe2000fffe0ff */
[----:B------:R-:W-:Y:S01]  /*24a0*/  IMAD.U32 R13, RZ, RZ, UR7 ;  /* 0x00000007ff0d7e24 */ /* 0x000fe2000f8e00ff */
[----:B------:R-:W-:-:S02]  /*24b0*/  MOV R12, UR6 ;  /* 0x00000006000c7c02 */ /* 0x000fc40008000f00 */
[----:B--2---:R-:W-:Y:S01]  /*24c0*/  SHF.L.U32 R7, R10, 0x10, RZ ;  /* 0x000000100a077819 */ /* 0x004fe200000006ff */
[----:B---3--:R-:W-:-:S04]  /*24d0*/  IMAD.U32 R0, R0, 0x10000, RZ ;  /* 0x0001000000007824 */ /* 0x008fc800078e00ff */
[----:B------:R-:W-:-:S05]  /*24e0*/  FMUL.FTZ R0, R0, R7 ;  /* 0x0000000700007220 */ /* 0x000fca0000410000 */
[----:B------:R-:W-:Y:S01]  /*24f0*/  F2FP.BF16.F32.PACK_AB R0, RZ, R0 ;  /* 0x00000000ff00723e */ /* 0x000fe200000010ff */
[----:B------:R-:W-:-:S03]  /*2500*/  IMAD.WIDE.U32 R6, R15, 0x2, R2 ;  /* 0x000000020f067825 */ /* 0x000fc600078e0002 */
[----:B------:R-:W-:-:S05]  /*2510*/  PRMT R11, R0, 0x7610, R11 ;  /* 0x00007610000b7816 */ /* 0x000fca000000000b */
[----:B------:R0:W-:Y:S04]  /*2520*/  STG.E.U16 desc[UR20][R4.64], R11 ;  /* 0x0000000b04007986 */ /* 0x0001e8000c101514 */
[----:B------:R-:W2:Y:S04]  /*2530*/  LDG.E.U16 R12, desc[UR20][R12.64] ;  /* 0x000000140c0c7981 */ /* 0x000ea8000c1e1500 */
[----:B------:R-:W3:Y:S01]  /*2540*/  LDG.E.U16 R0, desc[UR20][R6.64] ;  /* 0x0000001406007981 */ /* 0x000ee2000c1e1500 */
[----:B------:R-:W-:Y:S01]  /*2550*/  VIADD R15, R15, UR16 ;  /* 0x000000100f0f7c36 */ /* 0x000fe20008000000 */
[----:B------:R-:W-:-:S02]  /*2560*/  MOV R10, UR6 ;  /* 0x00000006000a7c02 */ /* 0x000fc40008000f00 */
[----:B0-----:R-:W-:Y:S02]  /*2570*/  MOV R11, UR7 ;  /* 0x00000007000b7c02 */ /* 0x001fe40008000f00 */
[----:B--2---:R-:W-:Y:S02]  /*2580*/  SHF.L.U32 R9, R12, 0x10, RZ ;  /* 0x000000100c097819 */ /* 0x004fe400000006ff */
[----:B---3--:R-:W-:-:S05]  /*2590*/  SHF.L.U32 R0, R0, 0x10, RZ ;  /* 0x0000001000007819 */ /* 0x008fca00000006ff */
[----:B------:R-:W-:-:S05]  /*25a0*/  FMUL.FTZ R0, R0, R9 ;  /* 0x0000000900007220 */ /* 0x000fca0000410000 */
[----:B------:R-:W-:Y:S01]  /*25b0*/  F2FP.BF16.F32.PACK_AB R0, RZ, R0 ;  /* 0x00000000ff00723e */ /* 0x000fe200000010ff */
[----:B------:R-:W-:-:S03]  /*25c0*/  IMAD.WIDE.U32 R8, R15, 0x2, R2 ;  /* 0x000000020f087825 */ /* 0x000fc600078e0002 */
[----:B------:R-:W-:-:S05]  /*25d0*/  PRMT R13, R0, 0x7610, R13 ;  /* 0x00007610000d7816 */ /* 0x000fca000000000d */
[----:B------:R1:W-:Y:S04]  /*25e0*/  STG.E.U16 desc[UR20][R6.64], R13 ;  /* 0x0000000d06007986 */ /* 0x0003e8000c101514 */
[----:B------:R-:W2:Y:S04]  /*25f0*/  LDG.E.U16 R0, desc[UR20][R8.64] ;  /* 0x0000001408007981 */ /* 0x000ea8000c1e1500 */
[----:B------:R-:W3:Y:S01]  /*2600*/  LDG.E.U16 R10, desc[UR20][R10.64] ;  /* 0x000000140a0a7981 */ /* 0x000ee2000c1e1500 */
[----:B--2---:R-:W-:Y:S01]  /*2610*/  SHF.L.U32 R0, R0, 0x10, RZ ;  /* 0x0000001000007819 */ /* 0x004fe200000006ff */
[----:B---3--:R-:W-:-:S04]  /*2620*/  IMAD.U32 R5, R10, 0x10000, RZ ;  /* 0x000100000a057824 */ /* 0x008fc800078e00ff */
[----:B------:R-:W-:-:S05]  /*2630*/  FMUL.FTZ R0, R0, R5 ;  /* 0x0000000500007220 */ /* 0x000fca0000410000 */
[----:B------:R-:W-:Y:S02]  /*2640*/  F2FP.BF16.F32.PACK_AB R0, RZ, R0 ;  /* 0x00000000ff00723e */ /* 0x000fe400000010ff */
[----:B------:R-:W-:-:S03]  /*2650*/  IADD3 R5, PT, PT, R15, UR16, RZ ;  /* 0x000000100f057c10 */ /* 0x000fc6000fffe0ff */
[----:B------:R1:W-:Y:S01]  /*2660*/  STG.E.U16 desc[UR20][R8.64], R0 ;  /* 0x0000000008007986 */ /* 0x0003e2000c101514 */
[----:B------:R-:W-:-:S13]  /*2670*/  ISETP.GE.AND P0, PT, R5, UR4, PT ;  /* 0x0000000405007c0c */ /* 0x000fda000bf06270 */
[----:B-1----:R-:W-:Y:S05]  /*2680*/  @!P0 BRA `(.L_x_90) ;  /* 0xfffffffc003c8947 */ /* 0x002fea000383ffff */
[----:B------:R-:W-:Y:S05]  /*2690*/  EXIT ;  /* 0x000000000000794d */ /* 0x000fea0003800000 */
.L_x_91:
        /* <DEDUP_REMOVED lines=14> */
.L_x_629:


//--------------------- .text._ZN2at6native51_GLOBAL__N__eebb21b7_18_MultiMarginLoss_cu_b86932df31MultiMarginLoss_backward_kernelILi2EN3c104HalfEEEvPT0_PKS5_S8_PKlS8_iibS5_b --------------------------
	.section	.text._ZN2at6native51_GLOBAL__N__eebb21b7_18_MultiMarginLoss_cu_b86932df31MultiMarginLoss_backward_kernelILi2EN3c104HalfEEEvPT0_PKS5_S8_PKlS8_iibS5_b,"ax",@progbits
	.align	128
.text._ZN2at6native51_GLOBAL__N__eebb21b7_18_MultiMarginLoss_cu_b86932df31MultiMarginLoss_backward_kernelILi2EN3c104HalfEEEvPT0_PKS5_S8_PKlS8_iibS5_b:
        .type           _ZN2at6native51_GLOBAL__N__eebb21b7_18_MultiMarginLoss_cu_b86932df31MultiMarginLoss_backward_kernelILi2EN3c104HalfEEEvPT0_PKS5_S8_PKlS8_iibS5_b,@function
        .size           _ZN2at6native51_GLOBAL__N__eebb21b7_18_MultiMarginLoss_cu_b86932df31MultiMarginLoss_backward_kernelILi2EN3c104HalfEEEvPT0_PKS5_S8_PKlS8_iibS5_b,(.L_x_630 - _ZN2at6native51_GLOBAL__N__eebb21b7_18_MultiMarginLoss_cu_b86932df31MultiMarginLoss_backward_kernelILi2EN3c104HalfEEEvPT0_PKS5_S8_PKlS8_iibS5_b)
        .other          _ZN2at6native51_GLOBAL__N__eebb21b7_18_MultiMarginLoss_cu_b86932df31MultiMarginLoss_backward_kernelILi2EN3c104HalfEEEvPT0_PKS5_S8_PKlS8_iibS5_b,@"STO_CUDA_ENTRY STV_DEFAULT"
_ZN2at6native51_GLOBAL__N__eebb21b7_18_MultiMarginLoss_cu_b86932df31MultiMarginLoss_backward_kernelILi2EN3c104HalfEEEvPT0_PKS5_S8_PKlS8_iibS5_b:
[----:B------:R-:W-:Y:S01]  /*0000*/  LDC R1, c[0x0][0x37c] ;  /* 0x0000df00ff017b82 */ /* 0x000fe20000000800 */
[----:B------:R-:W0:Y:S07]  /*0010*/  S2R R8, SR_CTAID.X ;  /* 0x0000000000087919 */ /* 0x000e2e0000002500 */
[----:B------:R-:W0:Y:S01]  /*0020*/  LDC.64 R6, c[0x0][0x398] ;  /* 0x0000e600ff067b82 */ /* 0x000e220000000a00 */
[----:B------:R-:W1:Y:S01]  /*0030*/  LDCU.64 UR6, c[0x0][0x358] ;  /* 0x00006b00ff0677ac */ /* 0x000e620008000a00 */
[----:B------:R-:W2:Y:S06]  /*0040*/  S2R R3, SR_TID.X ;  /* 0x0000000000037919 */ /* 0x000eac0000002100 */
[----:B------:R-:W3:Y:S08]  /*0050*/  S2UR UR5, SR_CgaCtaId ;  /* 0x00000000000579c3 */ /* 0x000ef00000008800 */
[----:B------:R-:W4:Y:S08]  /*0060*/  LDC.U8 R0, c[0x0][0x3b4] ;  /* 0x0000ed00ff007b82 */ /* 0x000f300000000000 */
[----:B------:R-:W5:Y:S01]  /*0070*/  LDC.64 R4, c[0x0][0x3a8] ;  /* 0x0000ea00ff047b82 */ /* 0x000f620000000a00 */
[----:B------:R-:W-:Y:S01]  /*0080*/  UMOV UR4, 0x400 ;  /* 0x0000040000047882 */ /* 0x000fe20000000000 */
[----:B------:R-:W5:Y:S01]  /*0090*/  LDCU.64 UR8, c[0x0][0x390] ;  /* 0x00007200ff0877ac */ /* 0x000f620008000a00 */
[----:B------:R-:W0:Y:S02]  /*00a0*/  LDCU UR12, c[0x0][0x3ac] ;  /* 0x00007580ff0c77ac */ /* 0x000e240008000800 */
[----:B0-----:R-:W-:-:S03]  /*00b0*/  IMAD.WIDE.U32 R6, R8, 0x8, R6 ;  /* 0x0000000808067825 */ /* 0x001fc600078e0006 */
[----:B------:R-:W0:Y:S01]  /*00c0*/  LDC.64 R26, c[0x0][0x380] ;  /* 0x0000e000ff1a7b82 */ /* 0x000e220000000a00 */
[----:B------:R-:W0:Y:S01]  /*00d0*/  LDCU UR13, c[0x0][0x3ac] ;  /* 0x00007580ff0d77ac */ /* 0x000e220008000800 */
[----:B-1----:R-:W5:Y:S01]  /*00e0*/  LDG.E R2, desc[UR6][R6.64] ;  /* 0x0000000606027981 */ /* 0x002f62000c1e1900 */
[----:B------:R-:W-:Y:S01]  /*00f0*/  BSSY.RECONVERGENT B0, `(.L_x_92) ;  /* 0x0000181000007945 */ /* 0x000fe20003800200 */
[----:B---3--:R-:W-:-:S04]  /*0100*/  ULEA UR4, UR5, UR4, 0x18 ;  /* 0x0000000405047291 */ /* 0x008fc8000f8ec0ff */
[----:B------:R-:W1:Y:S01]  /*0110*/  LDC.U8 R9, c[0x0][0x3b0] ;  /* 0x0000ec00ff097b82 */ /* 0x000e620000000000 */
[----:B----4-:R-:W-:Y:S01]  /*0120*/  PRMT R0, R0, 0x8880, RZ ;  /* 0x0000888000007816 */ /* 0x010fe200000000ff */
[----:B------:R-:W3:Y:S01]  /*0130*/  LDCU.64 UR10, c[0x0][0x380] ;  /* 0x00007000ff0a77ac */ /* 0x000ee20008000a00 */
[C---:B--2---:R-:W-:Y:S02]  /*0140*/  LEA R19, R3.reuse, UR4, 0x2 ;  /* 0x0000000403137c11 */ /* 0x044fe4000f8e10ff */
[----:B------:R-:W-:Y:S01]  /*0150*/  ISETP.NE.AND P2, PT, R0, RZ, PT ;  /* 0x000000ff0000720c */ /* 0x000fe20003f45270 */
[----:B------:R-:W2:Y:S02]  /*0160*/  LDCU.64 UR16, c[0x0][0x380] ;  /* 0x00007000ff1077ac */ /* 0x000ea40008000a00 */
[----:B------:R-:W4:Y:S01]  /*0170*/  LDC.64 R24, c[0x0][0x388] ;  /* 0x0000e200ff187b82 */ /* 0x000f220000000a00 */
[CC--:B-----5:R-:W-:Y:S01]  /*0180*/  IMAD R20, R8.reuse, R5.reuse, RZ ;  /* 0x0000000508147224 */ /* 0x0e0fe200078e02ff */
[----:B------:R0:W-:Y:S01]  /*0190*/  STS [R19], RZ ;  /* 0x000000ff13007388 */ /* 0x0001e20000000800 */
[----:B------:R-:W-:Y:S01]  /*01a0*/  SEL R8, R8, RZ, !P2 ;  /* 0x000000ff08087207 */ /* 0x000fe20005000000 */
[----:B------:R-:W0:Y:S01]  /*01b0*/  LDCU.64 UR14, c[0x0][0x390] ;  /* 0x00007200ff0e77ac */ /* 0x000e220008000a00 */
[----:B------:R-:W-:Y:S01]  /*01c0*/  IMAD.WIDE R12, R20, 0x2, RZ ;  /* 0x00000002140c7825 */ /* 0x000fe200078e02ff */
[----:B------:R-:W-:-:S02]  /*01d0*/  ISETP.GE.AND P2, PT, R3, R5, PT ;  /* 0x000000050300720c */ /* 0x000fc40003f46270 */
[----:B------:R-:W2:Y:S01]  /*01e0*/  LDC R22, c[0x0][0x360] ;  /* 0x0000d800ff167b82 */ /* 0x000ea20000000800 */
[----:B------:R-:W-:Y:S02]  /*01f0*/  ISETP.NE.AND P0, PT, R0, RZ, PT ;  /* 0x000000ff0000720c */ /* 0x000fe40003f05270 */
[----:B------:R-:W-:Y:S02]  /*0200*/  IADD3 R10, P3, PT, R12, UR8, RZ ;  /* 0x000000080c0a7c10 */ /* 0x000fe4000ff7e0ff */
[----:B------:R-:W-:Y:S02]  /*0210*/  SEL R4, R4, 0x1, P0 ;  /* 0x0000000104047807 */ /* 0x000fe40000000000 */
[----:B------:R-:W-:Y:S01]  /*0220*/  IADD3.X R11, PT, PT, R13, UR9, RZ, P3, !PT ;  /* 0x000000090d0b7c10 */ /* 0x000fe20009ffe4ff */
[----:B------:R-:W1:Y:S01]  /*0230*/  LDCU.64 UR8, c[0x0][0x390] ;  /* 0x00007200ff0877ac */ /* 0x000e620008000a00 */
[----:B0-----:R-:W-:Y:S02]  /*0240*/  IADD3 R26, P3, PT, R12, R26, RZ ;  /* 0x0000001a0c1a7210 */ /* 0x001fe40007f7e0ff */
[----:B-1----:R-:W-:-:S02]  /*0250*/  PRMT R0, R9, 0x8880, RZ ;  /* 0x0000888009007816 */ /* 0x002fc400000000ff */
[----:B------:R-:W-:Y:S02]  /*0260*/  IADD3.X R27, PT, PT, R13, R27, RZ, P3, !PT ;  /* 0x0000001b0d1b7210 */ /* 0x000fe40001ffe4ff */
[----:B------:R-:W-:Y:S02]  /*0270*/  ISETP.NE.AND P1, PT, R0, RZ, PT ;  /* 0x000000ff0000720c */ /* 0x000fe40003f25270 */
[----:B----4-:R-:W-:Y:S02]  /*0280*/  LEA R24, P4, R8, R24, 0x1 ;  /* 0x0000001808187211 */ /* 0x010fe400078808ff */
[----:B------:R-:W-:Y:S02]  /*0290*/  SEL R4, R4, 0x1, P1 ;  /* 0x0000000104047807 */ /* 0x000fe40000800000 */
[----:B------:R-:W-:Y:S02]  /*02a0*/  LEA.HI.X R25, R8, R25, RZ, 0x1, P4 ;  /* 0x0000001908197211 */ /* 0x000fe400020f0cff */
[----:B------:R-:W-:-:S02]  /*02b0*/  SHF.R.S64 R7, RZ, 0x1f, R2 ;  /* 0x0000001fff077819 */ /* 0x000fc40000001002 */
[----:B------:R-:W-:Y:S02]  /*02c0*/  SHF.R.S32.HI R9, RZ, 0x1f, R2 ;  /* 0x0000001fff097819 */ /* 0x000fe40000011402 */
[----:B------:R-:W-:-:S05]  /*02d0*/  IADD3 R6, P3, PT, R7, R10, RZ ;  /* 0x0000000a07067210 */ /* 0x000fca0007f7e0ff */
[----:B------:R-:W-:Y:S01]  /*02e0*/  IMAD.X R7, R9, 0x1, R11, P3 ;  /* 0x0000000109077824 */ /* 0x000fe200018e060b */
[----:B--23--:R-:W-:Y:S07]  /*02f0*/  @P2 BRA `(.L_x_93) ;  /* 0x0000001400802947 */ /* 0x00cfee0003800000 */
[----:B------:R-:W2:Y:S01]  /*0300*/  LDG.E.U16 R6, desc[UR6][R6.64] ;  /* 0x0000000606067981 */ /* 0x000ea2000c1e1500 */
[----:B------:R-:W0:Y:S01]  /*0310*/  LDC.U16 R0, c[0x0][0x3b2] ;  /* 0x0000ec80ff007b82 */ /* 0x000e220000000400 */
[----:B------:R-:W1:Y:S01]  /*0320*/  LDCU.64 UR4, c[0x0][0x3a0] ;  /* 0x00007400ff0477ac */ /* 0x000e620008000a00 */
[----:B------:R-:W-:-:S05]  /*0330*/  IMAD R4, R4, R5, RZ ;  /* 0x0000000504047224 */ /* 0x000fca00078e02ff */
[----:B------:R-:W-:-:S06]  /*0340*/  I2FP.F32.S32 R4, R4 ;  /* 0x0000000400047245 */ /* 0x000fcc0000201400 */
[----:B------:R-:W3:Y:S01]  /*0350*/  MUFU.RCP R4, R4 ;  /* 0x0000000400047308 */ /* 0x000ee20000001000 */
[----:B-1----:R-:W-:-:S04]  /*0360*/  UISETP.NE.U32.AND UP0, UPT, UR4, URZ, UPT ;  /* 0x000000ff0400728c */ /* 0x002fc8000bf05070 */
[----:B------:R-:W-:Y:S01]  /*0370*/  UISETP.NE.AND.EX UP0, UPT, UR5, URZ, UPT, UP0 ;  /* 0x000000ff0500728c */ /* 0x000fe2000bf05300 */
[----:B0-----:R-:W-:Y:S02]  /*0380*/  HADD2.F32 R0, -RZ, R0.H0_H0 ;  /* 0x20000000ff007230 */ /* 0x001fe40000004100 */
[----:B---3--:R-:W-:Y:S01]  /*0390*/  FADD.FTZ R17, R4, R4 ;  /* 0x0000000404117221 */ /* 0x008fe20000010000 */
[----:B--2---:R-:W-:-:S05]  /*03a0*/  HADD2.F32 R15, -RZ, R6.H0_H0 ;  /* 0x20000006ff0f7230 */ /* 0x004fca0000004100 */
[----:B------:R-:W-:-:S05]  /*03b0*/  FADD.FTZ R0, R0, -R15 ;  /* 0x8000000f00007221 */ /* 0x000fca0000010000 */
[----:B------:R-:W-:-:S05]  /*03c0*/  F2FP.F16.F32.PACK_AB R0, RZ, R0 ;  /* 0x00000000ff00723e */ /* 0x000fca00000000ff */
[----:B------:R-:W-:Y:S01]  /*03d0*/  HADD2.F32 R16, -RZ, R0.H0_H0 ;  /* 0x20000000ff107230 */ /* 0x000fe20000004100 */
[----:B------:R-:W-:Y:S06]  /*03e0*/  BRA.U UP0, `(.L_x_94) ;  /* 0x0000000900707547 */ /* 0x000fec000b800000 */
[----:B------:R-:W0:Y:S01]  /*03f0*/  I2F.U32.RP R8, R22 ;  /* 0x0000001600087306 */ /* 0x000e220000209000 */
[----:B------:R-:W-:Y:S01]  /*0400*/  IADD3 R0, PT, PT, R3, R22, RZ ;  /* 0x0000001603007210 */ /* 0x000fe20007ffe0ff */
[----:B------:R-:W-:Y:S01]  /*0410*/  BSSY.RECONVERGENT B1, `(.L_x_95) ;  /* 0x0000042000017945 */ /* 0x000fe20003800200 */
[----:B------:R-:W-:Y:S02]  /*0420*/  ISETP.NE.U32.AND P2, PT, R22, RZ, PT ;  /* 0x000000ff1600720c */ /* 0x000fe40003f45070 */
[CC--:B------:R-:W-:Y:S02]  /*0430*/  ISETP.GE.U32.AND P0, PT, R0.reuse, R5.reuse, PT ;  /* 0x000000050000720c */ /* 0x0c0fe40003f06070 */
[----:B------:R-:W-:Y:S02]  /*0440*/  VIMNMX.U32 R5, PT, PT, R0, R5, !PT ;  /* 0x0000000500057248 */ /* 0x000fe40007fe0000 */
[----:B------:R-:W-:Y:S02]  /*0450*/  SEL R4, RZ, 0x1, P0 ;  /* 0x00000001ff047807 */ /* 0x000fe40000000000 */
[----:B------:R-:W-:-:S02]  /*0460*/  MOV R15, R3 ;  /* 0x00000003000f7202 */ /* 0x000fc40000000f00 */
[----:B------:R-:W-:Y:S01]  /*0470*/  IADD3 R5, PT, PT, R5, -R0, -R4 ;  /* 0x8000000005057210 */ /* 0x000fe20007ffe804 */
[----:B0-----:R-:W0:Y:S02]  /*0480*/  MUFU.RCP R8, R8 ;  /* 0x0000000800087308 */ /* 0x001e240000001000 */
[----:B0-----:R-:W-:-:S06]  /*0490*/  IADD3 R6, PT, PT, R8, 0xffffffe, RZ ;  /* 0x0ffffffe08067810 */ /* 0x001fcc0007ffe0ff */
[----:B------:R0:W1:Y:S02]  /*04a0*/  F2I.FTZ.U32.TRUNC.NTZ R7, R6 ;  /* 0x0000000600077305 */ /* 0x000064000021f000 */
[----:B0-----:R-:W-:Y:S02]  /*04b0*/  IMAD.MOV.U32 R6, RZ, RZ, RZ ;  /* 0x000000ffff067224 */ /* 0x001fe400078e00ff */
[----:B-1----:R-:W-:-:S04]  /*04c0*/  IMAD.MOV R9, RZ, RZ, -R7 ;  /* 0x000000ffff097224 */ /* 0x002fc800078e0a07 */
[----:B------:R-:W-:-:S04]  /*04d0*/  IMAD R9, R9, R22, RZ ;  /* 0x0000001609097224 */ /* 0x000fc800078e02ff */
[----:B------:R-:W-:-:S06]  /*04e0*/  IMAD.HI.U32 R8, R7, R9, R6 ;  /* 0x0000000907087227 */ /* 0x000fcc00078e0006 */
[----:B------:R-:W-:-:S05]  /*04f0*/  IMAD.HI.U32 R7, R8, R5, RZ ;  /* 0x0000000508077227 */ /* 0x000fca00078e00ff */
[----:B------:R-:W-:-:S05]  /*0500*/  IADD3 R0, PT, PT, -R7, RZ, RZ ;  /* 0x000000ff07007210 */ /* 0x000fca0007ffe1ff */
[----:B------:R-:W-:-:S05]  /*0510*/  IMAD R5, R22, R0, R5 ;  /* 0x0000000016057224 */ /* 0x000fca00078e0205 */
[----:B------:R-:W-:-:S13]  /*0520*/  ISETP.GE.U32.AND P0, PT, R5, R22, PT ;  /* 0x000000160500720c */ /* 0x000fda0003f06070 */
[----:B------:R-:W-:Y:S01]  /*0530*/  @P0 IMAD.IADD R5, R5, 0x1, -R22 ;  /* 0x0000000105050824 */ /* 0x000fe200078e0a16 */
[----:B------:R-:W-:-:S04]  /*0540*/  @P0 IADD3 R7, PT, PT, R7, 0x1, RZ ;  /* 0x0000000107070810 */ /* 0x000fc80007ffe0ff */
[----:B------:R-:W-:-:S13]  /*0550*/  ISETP.GE.U32.AND P1, PT, R5, R22, PT ;  /* 0x000000160500720c */ /* 0x000fda0003f26070 */
[----:B------:R-:W-:Y:S01]  /*0560*/  @P1 VIADD R7, R7, 0x1 ;  /* 0x0000000107071836 */ /* 0x000fe20000000000 */
[----:B------:R-:W-:-:S04]  /*0570*/  @!P2 LOP3.LUT R7, RZ, R22, RZ, 0x33, !PT ;  /* 0x00000016ff07a212 */ /* 0x000fc800078e33ff */
[----:B------:R-:W-:-:S04]  /*0580*/  IADD3 R4, PT, PT, R4, R7, RZ ;  /* 0x0000000704047210 */ /* 0x000fc80007ffe0ff */
[----:B------:R-:W-:-:S04]  /*0590*/  LOP3.LUT R0, R4, 0x3, RZ, 0xc0, !PT ;  /* 0x0000000304007812 */ /* 0x000fc800078ec0ff */
[----:B------:R-:W-:Y:S01]  /*05a0*/  ISETP.NE.AND P0, PT, R0, 0x3, PT ;  /* 0x000000030000780c */ /* 0x000fe20003f05270 */
[----:B------:R-:W-:-:S12]  /*05b0*/  IMAD.MOV.U32 R0, RZ, RZ, RZ ;  /* 0x000000ffff007224 */ /* 0x000fd800078e00ff */
[----:B------:R-:W-:Y:S05]  /*05c0*/  @!P0 BRA `(.L_x_96) ;  /* 0x0000000000988947 */ /* 0x000fea0003800000 */
[----:B------:R-:W-:Y:S01]  /*05d0*/  VIADD R0, R4, 0x1 ;  /* 0x0000000104007836 */ /* 0x000fe20000000000 */
[-C--:B------:R-:W-:Y:S01]  /*05e0*/  IADD3 R5, PT, PT, -R2, R3.reuse, RZ ;  /* 0x0000000302057210 */ /* 0x080fe20007ffe1ff */
[----:B------:R-:W-:Y:S01]  /*05f0*/  IMAD.WIDE.U32 R12, R3, 0x2, R12 ;  /* 0x00000002030c7825 */ /* 0x000fe200078e000c */
[----:B------:R-:W-:Y:S02]  /*0600*/  MOV R15, R3 ;  /* 0x00000003000f7202 */ /* 0x000fe40000000f00 */
[----:B------:R-:W-:Y:S01]  /*0610*/  LOP3.LUT R14, R0, 0x3, RZ, 0xc0, !PT ;  /* 0x00000003000e7812 */ /* 0x000fe200078ec0ff */
[----:B------:R-:W-:-:S04]  /*0620*/  IMAD.MOV.U32 R0, RZ, RZ, RZ ;  /* 0x000000ffff007224 */ /* 0x000fc800078e00ff */
[----:B------:R-:W-:-:S07]  /*0630*/  IMAD.MOV R14, RZ, RZ, -R14 ;  /* 0x000000ffff0e7224 */ /* 0x000fce00078e0a0e */
.L_x_99:
[----:B------:R-:W-:Y:S01]  /*0640*/  ISETP.NE.AND P1, PT, R5, RZ, PT ;  /* 0x000000ff0500720c */ /* 0x000fe20003f25270 */
[----:B------:R-:W-:Y:S01]  /*0650*/  BSSY.RECONVERGENT B2, `(.L_x_97) ;  /* 0x000001a000027945 */ /* 0x000fe20003800200 */
[----:B------:R-:W-:Y:S01]  /*0660*/  IADD3 R14, PT, PT, R14, 0x1, RZ ;  /* 0x000000010e0e7810 */ /* 0x000fe20007ffe0ff */
[----:B------:R-:W-:Y:S01]  /*0670*/  IMAD.IADD R15, R22, 0x1, R15 ;  /* 0x00000001160f7824 */ /* 0x000fe200078e020f */
[----:B-1----:R-:W-:Y:S02]  /*0680*/  IADD3 R8, P2, PT, R12, UR8, RZ ;  /* 0x000000080c087c10 */ /* 0x002fe4000ff5e0ff */
[----:B------:R-:W-:Y:S02]  /*0690*/  ISETP.NE.AND P0, PT, R14, RZ, PT ;  /* 0x000000ff0e00720c */ /* 0x000fe40003f05270 */
[----:B------:R-:W-:-:S05]  /*06a0*/  IADD3.X R9, PT, PT, R13, UR9, RZ, P2, !PT ;  /* 0x000000090d097c10 */ /* 0x000fca00097fe4ff */
[----:B0-----:R-:W-:Y:S06]  /*06b0*/  @!P1 BRA `(.L_x_98) ;  /* 0x00000000004c9947 */ /* 0x001fec0003800000 */
[----:B------:R-:W2:Y:S02]  /*06c0*/  LDG.E.U16 R8, desc[UR6][R8.64] ;  /* 0x0000000608087981 */ /* 0x000ea4000c1e1500 */
[----:B--2---:R-:W-:-:S05]  /*06d0*/  HADD2.F32 R7, -RZ, R8.H0_H0 ;  /* 0x20000008ff077230 */ /* 0x004fca0000004100 */
[----:B------:R-:W-:-:S05]  /*06e0*/  FADD.FTZ R7, R16, R7 ;  /* 0x0000000710077221 */ /* 0x000fca0000010000 */
[----:B------:R-:W-:-:S05]  /*06f0*/  F2FP.F16.F32.PACK_AB R7, RZ, R7 ;  /* 0x00000007ff07723e */ /* 0x000fca00000000ff */
[----:B------:R-:W-:-:S05]  /*0700*/  HADD2.F32 R18, -RZ, R7.H0_H0 ;  /* 0x20000007ff127230 */ /* 0x000fca0000004100 */
[----:B------:R-:W-:-:S13]  /*0710*/  FSETP.GT.FTZ.AND P1, PT, R18, RZ, PT ;  /* 0x000000ff1200720b */ /* 0x000fda0003f34000 */
[----:B------:R-:W0:Y:S02]  /*0720*/  @!P1 LDC.64 R6, c[0x0][0x380] ;  /* 0x0000e000ff069b82 */ /* 0x000e240000000a00 */
[----:B0-----:R-:W-:-:S04]  /*0730*/  @!P1 IADD3 R6, P2, PT, R12, R6, RZ ;  /* 0x000000060c069210 */ /* 0x001fc80007f5e0ff */
[----:B------:R-:W-:-:S05]  /*0740*/  @!P1 IADD3.X R7, PT, PT, R13, R7, RZ, P2, !PT ;  /* 0x000000070d079210 */ /* 0x000fca00017fe4ff */
[----:B------:R0:W-:Y:S01]  /*0750*/  @!P1 STG.E.U16 desc[UR6][R6.64], RZ ;  /* 0x000000ff06009986 */ /* 0x0001e2000c101506 */
[----:B------:R-:W-:Y:S05]  /*0760*/  @!P1 BRA `(.L_x_98) ;  /* 0x0000000000209947 */ /* 0x000fea0003800000 */
[----:B0-----:R-:W-:-:S05]  /*0770*/  FMUL.FTZ R6, R17, R18 ;  /* 0x0000001211067220 */ /* 0x001fca0000410000 */
[----:B------:R-:W-:Y:S02]  /*0780*/  F2FP.F16.F32.PACK_AB R8, RZ, R6 ;  /* 0x00000006ff08723e */ /* 0x000fe400000000ff */
[----:B------:R-:W-:-:S03]  /*0790*/  IADD3 R6, P1, PT, R12, UR10, RZ ;  /* 0x0000000a0c067c10 */ /* 0x000fc6000ff3e0ff */
[----:B------:R-:W-:-:S05]  /*07a0*/  HADD2.F32 R7, -RZ, R8.H0_H0 ;  /* 0x20000008ff077230 */ /* 0x000fca0000004100 */
[----:B------:R-:W-:Y:S01]  /*07b0*/  FADD.FTZ R0, R0, -R7 ;  /* 0x8000000700007221 */ /* 0x000fe20000010000 */
[----:B------:R-:W-:-:S04]  /*07c0*/  IADD3.X R7, PT, PT, R13, UR11, RZ, P1, !PT ;  /* 0x0000000b0d077c10 */ /* 0x000fc80008ffe4ff */
[----:B------:R1:W-:Y:S04]  /*07d0*/  STS [R19], R0 ;  /* 0x0000000013007388 */ /* 0x0003e80000000800 */
[----:B------:R1:W-:Y:S02]  /*07e0*/  STG.E.U16 desc[UR6][R6.64], R8 ;  /* 0x0000000806007986 */ /* 0x0003e4000c101506 */
.L_x_98:
[----:B------:R-:W-:Y:S05]  /*07f0*/  BSYNC.RECONVERGENT B2 ;  /* 0x0000000000027941 */ /* 0x000fea0003800200 */
.L_x_97:
[C---:B------:R-:W-:Y:S02]  /*0800*/  IMAD.IADD R5, R22.reuse, 0x1, R5 ;  /* 0x0000000116057824 */ /* 0x040fe400078e0205 */
[----:B------:R-:W-:Y:S01]  /*0810*/  IMAD.WIDE.U32 R12, R22, 0x2, R12 ;  /* 0x00000002160c7825 */ /* 0x000fe200078e000c */
[----:B------:R-:W-:Y:S06]  /*0820*/  @P0 BRA `(.L_x_99) ;  /* 0xfffffffc00840947 */ /* 0x000fec000383ffff */
.L_x_96:
[----:B------:R-:W-:Y:S05]  /*0830*/  BSYNC.RECONVERGENT B1 ;  /* 0x0000000000017941 */ /* 0x000fea0003800200 */
.L_x_95:
[----:B------:R-:W-:-:S13]  /*0840*/  ISETP.GE.U32.AND P0, PT, R4, 0x3, PT ;  /* 0x000000030400780c */ /* 0x000fda0003f06070 */
[----:B------:R-:W-:Y:S05]  /*0850*/  @!P0 BRA `(.L_x_93) ;  /* 0x0000001000288947 */ /* 0x000fea0003800000 */
[----:B------:R-:W-:Y:S01]  /*0860*/  BSSY.RECONVERGENT B1, `(.L_x_100) ;  /* 0x0000053000017945 */ /* 0x000fe20003800200 */
.L_x_109:
[----:B------:R-:W-:Y:S01]  /*0870*/  ISETP.NE.AND P2, PT, R15, R2, PT ;  /* 0x000000020f00720c */ /* 0x000fe20003f45270 */
[----:B------:R-:W-:Y:S01]  /*0880*/  BSSY.RECONVERGENT B2, `(.L_x_101) ;  /* 0x0000017000027945 */ /* 0x000fe20003800200 */
[----:B------:R-:W-:-:S04]  /*0890*/  IADD3 R21, PT, PT, R22, R15, RZ ;  /* 0x0000000f16157210 */ /* 0x000fc80007ffe0ff */
[C---:B------:R-:W-:Y:S01]  /*08a0*/  ISETP.NE.AND P3, PT, R21.reuse, R2, PT ;  /* 0x000000021500720c */ /* 0x040fe20003f65270 */
[----:B------:R-:W-:-:S05]  /*08b0*/  IMAD.IADD R13, R21, 0x1, R22 ;  /* 0x00000001150d7824 */ /* 0x000fca00078e0216 */
[C---:B------:R-:W-:Y:S02]  /*08c0*/  IADD3 R9, PT, PT, R13.reuse, R22, RZ ;  /* 0x000000160d097210 */ /* 0x040fe40007ffe0ff */
[-C--:B------:R-:W-:Y:S02]  /*08d0*/  ISETP.NE.AND P1, PT, R13, R2.reuse, PT ;  /* 0x000000020d00720c */ /* 0x080fe40003f25270 */
[----:B------:R-:W-:Y:S01]  /*08e0*/  ISETP.NE.AND P0, PT, R9, R2, PT ;  /* 0x000000020900720c */ /* 0x000fe20003f05270 */
[----:B0-234-:R-:W-:-:S12]  /*08f0*/  @!P2 BRA `(.L_x_102) ;  /* 0x00000000003ca947 */ /* 0x01dfd80003800000 */
[----:B------:R-:W-:-:S06]  /*0900*/  IMAD.WIDE.U32 R4, R15, 0x2, R10 ;  /* 0x000000020f047825 */ /* 0x000fcc00078e000a */
[----:B------:R-:W0:Y:S02]  /*0910*/  LDG.E.U16 R4, desc[UR6][R4.64] ;  /* 0x0000000604047981 */ /* 0x000e24000c1e1500 */
[----:B01----:R-:W-:-:S05]  /*0920*/  HADD2.F32 R7, -RZ, R4.H0_H0 ;  /* 0x20000004ff077230 */ /* 0x003fca0000004100 */
[----:B------:R-:W-:-:S05]  /*0930*/  FADD.FTZ R7, R16, R7 ;  /* 0x0000000710077221 */ /* 0x000fca0000010000 */
[----:B------:R-:W-:-:S05]  /*0940*/  F2FP.F16.F32.PACK_AB R7, RZ, R7 ;  /* 0x00000007ff07723e */ /* 0x000fca00000000ff */
[----:B------:R-:W-:-:S05]  /*0950*/  HADD2.F32 R6, -RZ, R7.H0_H0 ;  /* 0x20000007ff067230 */ /* 0x000fca0000004100 */
[----:B------:R-:W-:-:S13]  /*0960*/  FSETP.GT.FTZ.AND P2, PT, R6, RZ, PT ;  /* 0x000000ff0600720b */ /* 0x000fda0003f54000 */
[----:B------:R-:W-:-:S05]  /*0970*/  @P2 FMUL.FTZ R6, R17, R6 ;  /* 0x0000000611062220 */ /* 0x000fca0000410000 */
[----:B------:R-:W-:Y:S01]  /*0980*/  @P2 F2FP.F16.F32.PACK_AB R5, RZ, R6 ;  /* 0x00000006ff05223e */ /* 0x000fe200000000ff */
[----:B------:R-:W-:-:S04]  /*0990*/  IMAD.WIDE.U32 R6, R15, 0x2, R26 ;  /* 0x000000020f067825 */ /* 0x000fc800078e001a */
[----:B------:R-:W-:Y:S01]  /*09a0*/  @P2 HADD2.F32 R23, -RZ, R5.H0_H0 ;  /* 0x20000005ff172230 */ /* 0x000fe20000004100 */
[----:B------:R2:W-:Y:S04]  /*09b0*/  @!P2 STG.E.U16 desc[UR6][R6.64], RZ ;  /* 0x000000ff0600a986 */ /* 0x0005e8000c101506 */
[----:B------:R-:W-:Y:S01]  /*09c0*/  @P2 FADD.FTZ R0, R0, -R23 ;  /* 0x8000001700002221 */ /* 0x000fe20000010000 */
[----:B------:R2:W-:Y:S04]  /*09d0*/  @P2 STG.E.U16 desc[UR6][R6.64], R5 ;  /* 0x0000000506002986 */ /* 0x0005e8000c101506 */
[----:B------:R2:W-:Y:S02]  /*09e0*/  @P2 STS [R19], R0 ;  /* 0x0000000013002388 */ /* 0x0005e40000000800 */
.L_x_102:
[----:B------:R-:W-:Y:S05]  /*09f0*/  BSYNC.RECONVERGENT B2 ;  /* 0x0000000000027941 */ /* 0x000fea0003800200 */
.L_x_101:
[----:B------:R-:W-:Y:S04]  /*0a00*/  BSSY.RECONVERGENT B2, `(.L_x_103) ;  /* 0x0000011000027945 */ /* 0x000fe80003800200 */
[----:B------:R-:W-:Y:S05]  /*0a10*/  @!P3 BRA `(.L_x_104) ;  /* 0x00000000003cb947 */ /* 0x000fea0003800000 */
[----:B--2---:R-:W-:-:S06]  /*0a20*/  IMAD.WIDE.U32 R4, R21, 0x2, R10 ;  /* 0x0000000215047825 */ /* 0x004fcc00078e000a */
        /* <DEDUP_REMOVED lines=14> */
.L_x_104:
[----:B------:R-:W-:Y:S05]  /*0b10*/  BSYNC.RECONVERGENT B2 ;  /* 0x0000000000027941 */ /* 0x000fea0003800200 */
.L_x_103:
[----:B------:R-:W-:Y:S04]  /*0b20*/  BSSY.RECONVERGENT B2, `(.L_x_105) ;  /* 0x0000011000027945 */ /* 0x000fe80003800200 */
[----:B------:R-:W-:Y:S05]  /*0b30*/  @!P1 BRA `(.L_x_106) ;  /* 0x00000000003c9947 */ /* 0x000fea0003800000 */
[----:B0123--:R-:W-:-:S06]  /*0b40*/  IMAD.WIDE.U32 R6, R13, 0x2, R10 ;  /* 0x000000020d067825 */ /* 0x00ffcc00078e000a */
[----:B------:R-:W2:Y:S02]  /*0b50*/  LDG.E.U16 R6, desc[UR6][R6.64] ;  /* 0x0000000606067981 */ /* 0x000ea4000c1e1500 */
[----:B--2---:R-:W-:-:S05]  /*0b60*/  HADD2.F32 R5, -RZ, R6.H0_H0 ;  /* 0x20000006ff057230 */ /* 0x004fca0000004100 */
        /* <DEDUP_REMOVED lines=12> */
.L_x_106:
[----:B------:R-:W-:Y:S05]  /*0c30*/  BSYNC.RECONVERGENT B2 ;  /* 0x0000000000027941 */ /* 0x000fea0003800200 */
.L_x_105:
[----:B------:R-:W-:Y:S04]  /*0c40*/  BSSY.RECONVERGENT B2, `(.L_x_107) ;  /* 0x0000011000027945 */ /* 0x000fe80003800200 */
[----:B------:R-:W-:Y:S05]  /*0c50*/  @!P0 BRA `(.L_x_108) ;  /* 0x00000000003c8947 */ /* 0x000fea0003800000 */
[----:B01234-:R-:W-:-:S06]  /*0c60*/  IMAD.WIDE.U32 R6, R9, 0x2, R10 ;  /* 0x0000000209067825 */ /* 0x01ffcc00078e000a */
        /* <DEDUP_REMOVED lines=14> */
.L_x_108:
[----:B------:R-:W-:Y:S05]  /*0d50*/  BSYNC.RECONVERGENT B2 ;  /* 0x0000000000027941 */ /* 0x000fea0003800200 */
.L_x_107:
[----:B------:R-:W-:-:S05]  /*0d60*/  IMAD.IADD R15, R9, 0x1, R22 ;  /* 0x00000001090f7824 */ /* 0x000fca00078e0216 */
[----:B------:R-:W-:-:S13]  /*0d70*/  ISETP.GE.AND P0, PT, R15, UR12, PT ;  /* 0x0000000c0f007c0c */ /* 0x000fda000bf06270 */
[----:B------:R-:W-:Y:S05]  /*0d80*/  @!P0 BRA `(.L_x_109) ;  /* 0xfffffff800b88947 */ /* 0x000fea000383ffff */
[----:B------:R-:W-:Y:S05]  /*0d90*/  BSYNC.RECONVERGENT B1 ;  /* 0x0000000000017941 */ /* 0x000fea0003800200 */
.L_x_100:
[----:B------:R-:W-:Y:S05]  /*0da0*/  BRA `(.L_x_93) ;  /* 0x0000000800d47947 */ /* 0x000fea0003800000 */
.L_x_94:
[----:B------:R-:W0:Y:S01]  /*0db0*/  I2F.U32.RP R8, R22 ;  /* 0x0000001600087306 */ /* 0x000e220000209000 */
[----:B------:R-:W-:Y:S01]  /*0dc0*/  IADD3 R0, PT, PT, R3, R22, RZ ;  /* 0x0000001603007210 */ /* 0x000fe20007ffe0ff */
[----:B------:R-:W-:Y:S01]  /*0dd0*/  BSSY.RECONVERGENT B1, `(.L_x_110) ;  /* 0x0000049000017945 */ /* 0x000fe20003800200 */
[----:B------:R-:W-:Y:S02]  /*0de0*/  ISETP.NE.U32.AND P2, PT, R22, RZ, PT ;  /* 0x000000ff1600720c */ /* 0x000fe40003f45070 */
[CC--:B------:R-:W-:Y:S02]  /*0df0*/  ISETP.GE.U32.AND P0, PT, R0.reuse, R5.reuse, PT ;  /* 0x000000050000720c */ /* 0x0c0fe40003f06070 */
[----:B------:R-:W-:Y:S02]  /*0e00*/  VIMNMX.U32 R5, PT, PT, R0, R5, !PT ;  /* 0x0000000500057248 */ /* 0x000fe40007fe0000 */
[----:B------:R-:W-:-:S04]  /*0e10*/  SEL R4, RZ, 0x1, P0 ;  /* 0x00000001ff047807 */ /* 0x000fc80000000000 */
        /* <DEDUP_REMOVED lines=8> */
[----:B------:R-:W-:Y:S01]  /*0ea0*/  IMAD.HI.U32 R7, R8, R5, RZ ;  /* 0x0000000508077227 */ /* 0x000fe200078e00ff */
[----:B------:R-:W-:-:S04]  /*0eb0*/  SHF.R.S64 R8, RZ, 0x1f, R2 ;  /* 0x0000001fff087819 */ /* 0x000fc80000001002 */
[----:B------:R-:W-:-:S05]  /*0ec0*/  IADD3 R0, PT, PT, -R7, RZ, RZ ;  /* 0x000000ff07007210 */ /* 0x000fca0007ffe1ff */
[----:B------:R-:W-:-:S05]  /*0ed0*/  IMAD R5, R22, R0, R5 ;  /* 0x0000000016057224 */ /* 0x000fca00078e0205 */
[----:B------:R-:W-:-:S13]  /*0ee0*/  ISETP.GE.U32.AND P0, PT, R5, R22, PT ;  /* 0x000000160500720c */ /* 0x000fda0003f06070 */
[----:B------:R-:W-:Y:S01]  /*0ef0*/  @P0 IMAD.IADD R5, R5, 0x1, -R22 ;  /* 0x0000000105050824 */ /* 0x000fe200078e0a16 */
[----:B------:R-:W-:-:S04]  /*0f00*/  @P0 IADD3 R7, PT, PT, R7, 0x1, RZ ;  /* 0x0000000107070810 */ /* 0x000fc80007ffe0ff */
[----:B------:R-:W-:-:S13]  /*0f10*/  ISETP.GE.U32.AND P1, PT, R5, R22, PT ;  /* 0x000000160500720c */ /* 0x000fda0003f26070 */
[----:B------:R-:W-:Y:S01]  /*0f20*/  @P1 VIADD R7, R7, 0x1 ;  /* 0x0000000107071836 */ /* 0x000fe20000000000 */
[----:B------:R-:W-:Y:S02]  /*0f30*/  @!P2 LOP3.LUT R7, RZ, R22, RZ, 0x33, !PT ;  /* 0x00000016ff07a212 */ /* 0x000fe400078e33ff */
[----:B------:R-:W-:Y:S02]  /*0f40*/  IADD3 R8, P1, PT, R8, UR4, RZ ;  /* 0x0000000408087c10 */ /* 0x000fe4000ff3e0ff */
[----:B------:R-:W-:Y:S01]  /*0f50*/  IADD3 R6, PT, PT, R4, R7, RZ ;  /* 0x0000000704067210 */ /* 0x000fe20007ffe0ff */
[----:B------:R-:W-:Y:S01]  /*0f60*/  IMAD.MOV.U32 R4, RZ, RZ, RZ ;  /* 0x000000ffff047224 */ /* 0x000fe200078e00ff */
[----:B------:R-:W-:Y:S02]  /*0f70*/  IADD3.X R9, PT, PT, R9, UR5, RZ, P1, !PT ;  /* 0x0000000509097c10 */ /* 0x000fe40008ffe4ff */
[----:B------:R-:W-:Y:S02]  /*0f80*/  LOP3.LUT R0, R6, 0x3, RZ, 0xc0, !PT ;  /* 0x0000000306007812 */ /* 0x000fe400078ec0ff */
[----:B------:R-:W-:-:S02]  /*0f90*/  MOV R7, R3 ;  /* 0x0000000300077202 */ /* 0x000fc40000000f00 */
[----:B------:R-:W-:-:S13]  /*0fa0*/  ISETP.NE.AND P0, PT, R0, 0x3, PT ;  /* 0x000000030000780c */ /* 0x000fda0003f05270 */
[----:B------:R-:W-:Y:S05]  /*0fb0*/  @!P0 BRA `(.L_x_111) ;  /* 0x0000000000a88947 */ /* 0x000fea0003800000 */
[----:B------:R-:W-:Y:S01]  /*0fc0*/  VIADD R0, R6, 0x1 ;  /* 0x0000000106007836 */ /* 0x000fe20000000000 */
[-C--:B------:R-:W-:Y:S01]  /*0fd0*/  IADD3 R5, PT, PT, -R2, R3.reuse, RZ ;  /* 0x0000000302057210 */ /* 0x080fe20007ffe1ff */
[----:B------:R-:W-:Y:S01]  /*0fe0*/  IMAD.WIDE.U32 R12, R3, 0x2, R12 ;  /* 0x00000002030c7825 */ /* 0x000fe200078e000c */
[----:B------:R-:W-:Y:S02]  /*0ff0*/  MOV R7, R3 ;  /* 0x0000000300077202 */ /* 0x000fe40000000f00 */
[----:B------:R-:W-:Y:S01]  /*1000*/  LOP3.LUT R0, R0, 0x3, RZ, 0xc0, !PT ;  /* 0x0000000300007812 */ /* 0x000fe200078ec0ff */
[----:B------:R-:W-:-:S03]  /*1010*/  IMAD.MOV.U32 R4, RZ, RZ, RZ ;  /* 0x000000ffff047224 */ /* 0x000fc600078e00ff */
[----:B------:R-:W-:-:S07]  /*1020*/  IADD3 R0, PT, PT, -R0, RZ, RZ ;  /* 0x000000ff00007210 */ /* 0x000fce0007ffe1ff */
.L_x_114:
        /* <DEDUP_REMOVED lines=18> */
[----:B0-----:R-:W2:Y:S02]  /*1150*/  LDG.E.U16 R14, desc[UR6][R8.64] ;  /* 0x00000006080e7981 */ /* 0x001ea4000c1e1500 */
[----:B--2---:R-:W-:Y:S02]  /*1160*/  HADD2.F32 R15, -RZ, R14.H0_H0 ;  /* 0x2000000eff0f7230 */ /* 0x004fe40000004100 */
[----:B------:R-:W-:-:S04]  /*1170*/  FMUL.FTZ R14, R17, R18 ;  /* 0x00000012110e7220 */ /* 0x000fc80000410000 */
[----:B------:R-:W-:-:S05]  /*1180*/  FMUL.FTZ R14, R14, R15 ;  /* 0x0000000f0e0e7220 */ /* 0x000fca0000410000 */
[----:B------:R-:W-:Y:S02]  /*1190*/  F2FP.F16.F32.PACK_AB R15, RZ, R14 ;  /* 0x0000000eff0f723e */ /* 0x000fe400000000ff */
[----:B------:R-:W-:Y:S02]  /*11a0*/  IADD3 R14, P1, PT, R12, UR16, RZ ;  /* 0x000000100c0e7c10 */ /* 0x000fe4000ff3e0ff */
[----:B------:R-:W-:Y:S01]  /*11b0*/  PRMT R18, R15, 0x7610, R18 ;  /* 0x000076100f127816 */ /* 0x000fe20000000012 */
[----:B------:R-:W-:Y:S01]  /*11c0*/  HADD2.F32 R21, -RZ, R15.H0_H0 ;  /* 0x2000000fff157230 */ /* 0x000fe20000004100 */
[----:B------:R-:W-:-:S04]  /*11d0*/  IADD3.X R15, PT, PT, R13, UR17, RZ, P1, !PT ;  /* 0x000000110d0f7c10 */ /* 0x000fc80008ffe4ff */
[----:B------:R-:W-:Y:S01]  /*11e0*/  FADD.FTZ R4, R4, -R21 ;  /* 0x8000001504047221 */ /* 0x000fe20000010000 */
[----:B------:R1:W-:Y:S04]  /*11f0*/  STG.E.U16 desc[UR6][R14.64], R18 ;  /* 0x000000120e007986 */ /* 0x0003e8000c101506 */
[----:B------:R1:W-:Y:S02]  /*1200*/  STS [R19], R4 ;  /* 0x0000000413007388 */ /* 0x0003e40000000800 */
.L_x_113:
[----:B------:R-:W-:Y:S05]  /*1210*/  BSYNC.RECONVERGENT B2 ;  /* 0x0000000000027941 */ /* 0x000fea0003800200 */
.L_x_112:
[C---:B------:R-:W-:Y:S01]  /*1220*/  IADD3 R7, PT, PT, R22.reuse, R7, RZ ;  /* 0x0000000716077210 */ /* 0x040fe20007ffe0ff */
[C---:B------:R-:W-:Y:S02]  /*1230*/  IMAD.IADD R5, R22.reuse, 0x1, R5 ;  /* 0x0000000116057824 */ /* 0x040fe400078e0205 */
[----:B------:R-:W-:Y:S01]  /*1240*/  IMAD.WIDE.U32 R12, R22, 0x2, R12 ;  /* 0x00000002160c7825 */ /* 0x000fe200078e000c */
[----:B------:R-:W-:Y:S06]  /*1250*/  @P0 BRA `(.L_x_114) ;  /* 0xfffffffc00740947 */ /* 0x000fec000383ffff */
.L_x_111:
[----:B------:R-:W-:Y:S05]  /*1260*/  BSYNC.RECONVERGENT B1 ;  /* 0x0000000000017941 */ /* 0x000fea0003800200 */
.L_x_110:
[----:B------:R-:W-:-:S13]  /*1270*/  ISETP.GE.U32.AND P0, PT, R6, 0x3, PT ;  /* 0x000000030600780c */ /* 0x000fda0003f06070 */
[----:B------:R-:W-:Y:S05]  /*1280*/  @!P0 BRA `(.L_x_93) ;  /* 0x00000004009c8947 */ /* 0x000fea0003800000 */
.L_x_124:
[----:B------:R-:W-:Y:S01]  /*1290*/  ISETP.NE.AND P0, PT, R7, R2, PT ;  /* 0x000000020700720c */ /* 0x000fe20003f05270 */
[----:B------:R-:W-:-:S12]  /*12a0*/  BSSY.RECONVERGENT B1, `(.L_x_115) ;  /* 0x0000017000017945 */ /* 0x000fd80003800200 */
[----:B--234-:R-:W-:Y:S05]  /*12b0*/  @!P0 BRA `(.L_x_116) ;  /* 0x0000000000548947 */ /* 0x01cfea0003800000 */
[----:B------:R-:W-:-:S06]  /*12c0*/  IMAD.WIDE.U32 R12, R7, 0x2, R10 ;  /* 0x00000002070c7825 */ /* 0x000fcc00078e000a */
[----:B------:R-:W2:Y:S02]  /*12d0*/  LDG.E.U16 R12, desc[UR6][R12.64] ;  /* 0x000000060c0c7981 */ /* 0x000ea4000c1e1500 */
[----:B--2---:R-:W-:-:S05]  /*12e0*/  HADD2.F32 R5, -RZ, R12.H0_H0 ;  /* 0x2000000cff057230 */ /* 0x004fca0000004100 */
[----:B------:R-:W-:-:S05]  /*12f0*/  FADD.FTZ R5, R16, R5 ;  /* 0x0000000510057221 */ /* 0x000fca0000010000 */
[----:B------:R-:W-:-:S05]  /*1300*/  F2FP.F16.F32.PACK_AB R5, RZ, R5 ;  /* 0x00000005ff05723e */ /* 0x000fca00000000ff */
[----:B------:R-:W-:-:S05]  /*1310*/  HADD2.F32 R6, -RZ, R5.H0_H0 ;  /* 0x20000005ff067230 */ /* 0x000fca0000004100 */
[----:B------:R-:W-:-:S13]  /*1320*/  FSETP.GT.FTZ.AND P0, PT, R6, RZ, PT ;  /* 0x000000ff0600720b */ /* 0x000fda0003f14000 */
[----:B------:R-:W-:Y:S05]  /*1330*/  @!P0 BRA `(.L_x_117) ;  /* 0x00000000002c8947 */ /* 0x000fea0003800000 */
[----:B------:R-:W2:Y:S01]  /*1340*/  LDG.E.U16 R0, desc[UR6][R8.64] ;  /* 0x0000000608007981 */ /* 0x000ea2000c1e1500 */
[----:B------:R-:W-:-:S04]  /*1350*/  IMAD.WIDE.U32 R12, R7, 0x2, R26 ;  /* 0x00000002070c7825 */ /* 0x000fc800078e001a */
[----:B--2---:R-:W-:Y:S02]  /*1360*/  HADD2.F32 R5, -RZ, R0.H0_H0 ;  /* 0x20000000ff057230 */ /* 0x004fe40000004100 */
[----:B------:R-:W-:-:S04]  /*1370*/  FMUL.FTZ R0, R17, R6 ;  /* 0x0000000611007220 */ /* 0x000fc80000410000 */
[----:B------:R-:W-:-:S05]  /*1380*/  FMUL.FTZ R0, R0, R5 ;  /* 0x0000000500007220 */ /* 0x000fca0000410000 */
[----:B------:R-:W-:-:S05]  /*1390*/  F2FP.F16.F32.PACK_AB R0, RZ, R0 ;  /* 0x00000000ff00723e */ /* 0x000fca00000000ff */
[----:B------:R-:W-:Y:S01]  /*13a0*/  HADD2.F32 R5, -RZ, R0.H0_H0 ;  /* 0x20000000ff057230 */ /* 0x000fe20000004100 */
[----:B------:R2:W-:Y:S04]  /*13b0*/  STG.E.U16 desc[UR6][R12.64], R0 ;  /* 0x000000000c007986 */ /* 0x0005e8000c101506 */
[----:B-1----:R-:W-:-:S05]  /*13c0*/  FADD.FTZ R4, R4, -R5 ;  /* 0x8000000504047221 */ /* 0x002fca0000010000 */
[----:B------:R2:W-:Y:S01]  /*13d0*/  STS [R19], R4 ;  /* 0x0000000413007388 */ /* 0x0005e20000000800 */
[----:B------:R-:W-:Y:S05]  /*13e0*/  BRA `(.L_x_116) ;  /* 0x0000000000087947 */ /* 0x000fea0003800000 */
.L_x_117:
[----:B------:R-:W-:-:S05]  /*13f0*/  IMAD.WIDE.U32 R12, R7, 0x2, R26 ;  /* 0x00000002070c7825 */ /* 0x000fca00078e001a */
[----:B------:R3:W-:Y:S02]  /*1400*/  STG.E.U16 desc[UR6][R12.64], RZ ;  /* 0x000000ff0c007986 */ /* 0x0007e4000c101506 */
.L_x_116:
[----:B------:R-:W-:Y:S05]  /*1410*/  BSYNC.RECONVERGENT B1 ;  /* 0x0000000000017941 */ /* 0x000fea0003800200 */
.L_x_115:
[----:B------:R-:W-:Y:S01]  /*1420*/  IADD3 R21, PT, PT, R22, R7, RZ ;  /* 0x0000000716157210 */ /* 0x000fe20007ffe0ff */
[----:B------:R-:W-:Y:S03]  /*1430*/  BSSY.RECONVERGENT B1, `(.L_x_118) ;  /* 0x000001b000017945 */ /* 0x000fe60003800200 */
[C---:B------:R-:W-:Y:S02]  /*1440*/  ISETP.NE.AND P0, PT, R21.reuse, R2, PT ;  /* 0x000000021500720c */ /* 0x040fe40003f05270 */
[----:B01----:R-:W-:-:S04]  /*1450*/  IADD3 R15, PT, PT, R21, R22, RZ ;  /* 0x00000016150f7210 */ /* 0x003fc80007ffe0ff */
[C---:B------:R-:W-:Y:S01]  /*1460*/  ISETP.NE.AND P1, PT, R15.reuse, R2, PT ;  /* 0x000000020f00720c */ /* 0x040fe20003f25270 */
[----:B------:R-:W-:-:S05]  /*1470*/  IMAD.IADD R5, R15, 0x1, R22 ;  /* 0x000000010f057824 */ /* 0x000fca00078e0216 */
[----:B------:R-:W-:Y:S01]  /*1480*/  ISETP.NE.AND P2, PT, R5, R2, PT ;  /* 0x000000020500720c */ /* 0x000fe20003f45270 */
[----:B------:R-:W-:-:S12]  /*1490*/  @!P0 BRA `(.L_x_119) ;  /* 0x0000000000508947 */ /* 0x000fd80003800000 */
[----:B------:R-:W-:-:S06]  /*14a0*/  IMAD.WIDE.U32 R6, R21, 0x2, R10 ;  /* 0x0000000215067825 */ /* 0x000fcc00078e000a */
[----:B------:R-:W2:Y:S02]  /*14b0*/  LDG.E.U16 R6, desc[UR6][R6.64] ;  /* 0x0000000606067981 */ /* 0x000ea4000c1e1500 */
[----:B--23--:R-:W-:-:S05]  /*14c0*/  HADD2.F32 R13, -RZ, R6.H0_H0 ;  /* 0x20000006ff0d7230 */ /* 0x00cfca0000004100 */
[----:B------:R-:W-:-:S05]  /*14d0*/  FADD.FTZ R13, R16, R13 ;  /* 0x0000000d100d7221 */ /* 0x000fca0000010000 */
[----:B------:R-:W-:-:S05]  /*14e0*/  F2FP.F16.F32.PACK_AB R13, RZ, R13 ;  /* 0x0000000dff0d723e */ /* 0x000fca00000000ff */
[----:B------:R-:W-:-:S05]  /*14f0*/  HADD2.F32 R14, -RZ, R13.H0_H0 ;  /* 0x2000000dff0e7230 */ /* 0x000fca0000004100 */
[----:B------:R-:W-:-:S13]  /*1500*/  FSETP.GT.FTZ.AND P0, PT, R14, RZ, PT ;  /* 0x000000ff0e00720b */ /* 0x000fda0003f14000 */
[----:B------:R-:W-:-:S05]  /*1510*/  @!P0 IMAD.WIDE.U32 R12, R21, 0x2, R26 ;  /* 0x00000002150c8825 */ /* 0x000fca00078e001a */
[----:B------:R0:W-:Y:S01]  /*1520*/  @!P0 STG.E.U16 desc[UR6][R12.64], RZ ;  /* 0x000000ff0c008986 */ /* 0x0001e2000c101506 */
[----:B------:R-:W-:Y:S05]  /*1530*/  @!P0 BRA `(.L_x_119) ;  /* 0x0000000000288947 */ /* 0x000fea0003800000 */
[----:B------:R-:W2:Y:S02]  /*1540*/  LDG.E.U16 R0, desc[UR6][R8.64] ;  /* 0x0000000608007981 */ /* 0x000ea4000c1e1500 */
[----:B--2---:R-:W-:Y:S02]  /*1550*/  HADD2.F32 R7, -RZ, R0.H0_H0 ;  /* 0x20000000ff077230 */ /* 0x004fe40000004100 */
[----:B------:R-:W-:-:S04]  /*1560*/  FMUL.FTZ R0, R17, R14 ;  /* 0x0000000e11007220 */ /* 0x000fc80000410000 */
[----:B------:R-:W-:Y:S01]  /*1570*/  FMUL.FTZ R0, R0, R7 ;  /* 0x0000000700007220 */ /* 0x000fe20000410000 */
[----:B------:R-:W-:-:S04]  /*1580*/  IMAD.WIDE.U32 R6, R21, 0x2, R26 ;  /* 0x0000000215067825 */ /* 0x000fc800078e001a */
[----:B------:R-:W-:-:S05]  /*1590*/  F2FP.F16.F32.PACK_AB R0, RZ, R0 ;  /* 0x00000000ff00723e */ /* 0x000fca00000000ff */
[----:B0-----:R-:W-:Y:S01]  /*15a0*/  HADD2.F32 R13, -RZ, R0.H0_H0 ;  /* 0x20000000ff0d7230 */ /* 0x001fe20000004100 */
[----:B------:R1:W-:Y:S04]  /*15b0*/  STG.E.U16 desc[UR6][R6.64], R0 ;  /* 0x0000000006007986 */ /* 0x0003e8000c101506 */
[----:B------:R-:W-:-:S05]  /*15c0*/  FADD.FTZ R4, R4, -R13 ;  /* 0x8000000d04047221 */ /* 0x000fca0000010000 */
[----:B------:R1:W-:Y:S02]  /*15d0*/  STS [R19], R4 ;  /* 0x0000000413007388 */ /* 0x0003e40000000800 */
.L_x_119:
[----:B------:R-:W-:Y:S05]  /*15e0*/  BSYNC.RECONVERGENT B1 ;  /* 0x0000000000017941 */ /* 0x000fea0003800200 */
.L_x_118:
[----:B------:R-:W-:Y:S04]  /*15f0*/  BSSY.RECONVERGENT B1, `(.L_x_120) ;  /* 0x0000016000017945 */ /* 0x000fe80003800200 */
[----:B------:R-:W-:Y:S05]  /*1600*/  @!P1 BRA `(.L_x_121) ;  /* 0x0000000000509947 */ /* 0x000fea0003800000 */
[----:B-1----:R-:W-:-:S06]  /*1610*/  IMAD.WIDE.U32 R6, R15, 0x2, R10 ;  /* 0x000000020f067825 */ /* 0x002fcc00078e000a */
[----:B------:R-:W0:Y:S02]  /*1620*/  LDG.E.U16 R6, desc[UR6][R6.64] ;  /* 0x0000000606067981 */ /* 0x000e24000c1e1500 */
[----:B0-23--:R-:W-:-:S05]  /*1630*/  HADD2.F32 R13, -RZ, R6.H0_H0 ;  /* 0x20000006ff0d7230 */ /* 0x00dfca0000004100 */
        /* <DEDUP_REMOVED lines=13> */
[----:B----4-:R-:W-:Y:S01]  /*1710*/  HADD2.F32 R13, -RZ, R0.H0_H0 ;  /* 0x20000000ff0d7230 */ /* 0x010fe20000004100 */
[----:B------:R0:W-:Y:S04]  /*1720*/  STG.E.U16 desc[UR6][R6.64], R0 ;  /* 0x0000000006007986 */ /* 0x0001e8000c101506 */
[----:B------:R-:W-:-:S05]  /*1730*/  FADD.FTZ R4, R4, -R13 ;  /* 0x8000000d04047221 */ /* 0x000fca0000010000 */
[----:B------:R0:W-:Y:S02]  /*1740*/  STS [R19], R4 ;  /* 0x0000000413007388 */ /* 0x0001e40000000800 */
.L_x_121:
[----:B------:R-:W-:Y:S05]  /*1750*/  BSYNC.RECONVERGENT B1 ;  /* 0x0000000000017941 */ /* 0x000fea0003800200 */
.L_x_120:
[----:B------:R-:W-:Y:S04]  /*1760*/  BSSY.RECONVERGENT B1, `(.L_x_122) ;  /* 0x0000016000017945 */ /* 0x000fe80003800200 */
[----:B------:R-:W-:Y:S05]  /*1770*/  @!P2 BRA `(.L_x_123) ;  /* 0x000000000050a947 */ /* 0x000fea0003800000 */
[----:B0-234-:R-:W-:-:S06]  /*1780*/  IMAD.WIDE.U32 R12, R5, 0x2, R10 ;  /* 0x00000002050c7825 */ /* 0x01dfcc00078e000a */
[----:B------:R-:W1:Y:S02]  /*1790*/  LDG.E.U16 R12, desc[UR6][R12.64] ;  /* 0x000000060c0c7981 */ /* 0x000e64000c1e1500 */
[----:B-1----:R-:W-:-:S05]  /*17a0*/  HADD2.F32 R7, -RZ, R12.H0_H0 ;  /* 0x2000000cff077230 */ /* 0x002fca0000004100 */
[----:B------:R-:W-:-:S05]  /*17b0*/  FADD.FTZ R7, R16, R7 ;  /* 0x0000000710077221 */ /* 0x000fca0000010000 */
[----:B------:R-:W-:-:S05]  /*17c0*/  F2FP.F16.F32.PACK_AB R7, RZ, R7 ;  /* 0x00000007ff07723e */ /* 0x000fca00000000ff */
[----:B------:R-:W-:-:S05]  /*17d0*/  HADD2.F32 R14, -RZ, R7.H0_H0 ;  /* 0x20000007ff0e7230 */ /* 0x000fca0000004100 */
[----:B------:R-:W-:-:S13]  /*17e0*/  FSETP.GT.FTZ.AND P0, PT, R14, RZ, PT ;  /* 0x000000ff0e00720b */ /* 0x000fda0003f14000 */
[----:B------:R-:W-:-:S05]  /*17f0*/  @!P0 IMAD.WIDE.U32 R6, R5, 0x2, R26 ;  /* 0x0000000205068825 */ /* 0x000fca00078e001a */
[----:B------:R0:W-:Y:S01]  /*1800*/  @!P0 STG.E.U16 desc[UR6][R6.64], RZ ;  /* 0x000000ff06008986 */ /* 0x0001e2000c101506 */
[----:B------:R-:W-:Y:S05]  /*1810*/  @!P0 BRA `(.L_x_123) ;  /* 0x0000000000288947 */ /* 0x000fea0003800000 */
[----:B------:R-:W0:Y:S02]  /*1820*/  LDG.E.U16 R0, desc[UR6][R8.64] ;  /* 0x0000000608007981 */ /* 0x000e24000c1e1500 */
[----:B0-----:R-:W-:Y:S02]  /*1830*/  HADD2.F32 R7, -RZ, R0.H0_H0 ;  /* 0x20000000ff077230 */ /* 0x001fe40000004100 */
[----:B------:R-:W-:-:S04]  /*1840*/  FMUL.FTZ R0, R17, R14 ;  /* 0x0000000e11007220 */ /* 0x000fc80000410000 */
[----:B------:R-:W-:Y:S01]  /*1850*/  FMUL.FTZ R0, R0, R7 ;  /* 0x0000000700007220 */ /* 0x000fe20000410000 */
[----:B------:R-:W-:-:S04]  /*1860*/  IMAD.WIDE.U32 R6, R5, 0x2, R26 ;  /* 0x0000000205067825 */ /* 0x000fc800078e001a */
[----:B------:R-:W-:-:S05]  /*1870*/  F2FP.F16.F32.PACK_AB R0, RZ, R0 ;  /* 0x00000000ff00723e */ /* 0x000fca00000000ff */
[----:B------:R-:W-:Y:S01]  /*1880*/  HADD2.F32 R13, -RZ, R0.H0_H0 ;  /* 0x20000000ff0d7230 */ /* 0x000fe20000004100 */
[----:B------:R0:W-:Y:S04]  /*1890*/  STG.E.U16 desc[UR6][R6.64], R0 ;  /* 0x0000000006007986 */ /* 0x0001e8000c101506 */
[----:B------:R-:W-:-:S05]  /*18a0*/  FADD.FTZ R4, R4, -R13 ;  /* 0x8000000d04047221 */ /* 0x000fca0000010000 */
[----:B------:R0:W-:Y:S02]  /*18b0*/  STS [R19], R4 ;  /* 0x0000000413007388 */ /* 0x0001e40000000800 */
.L_x_123:
[----:B------:R-:W-:Y:S05]  /*18c0*/  BSYNC.RECONVERGENT B1 ;  /* 0x0000000000017941 */ /* 0x000fea0003800200 */
.L_x_122:
[----:B01----:R-:W-:-:S04]  /*18d0*/  IADD3 R7, PT, PT, R5, R22, RZ ;  /* 0x0000001605077210 */ /* 0x003fc80007ffe0ff */
[----:B------:R-:W-:-:S13]  /*18e0*/  ISETP.GE.AND P0, PT, R7, UR13, PT ;  /* 0x0000000d07007c0c */ /* 0x000fda000bf06270 */
[----:B------:R-:W-:Y:S05]  /*18f0*/  @!P0 BRA `(.L_x_124) ;  /* 0xfffffff800648947 */ /* 0x000fea000383ffff */
.L_x_93:
[----:B------:R-:W-:Y:S05]  /*1900*/  BSYNC.RECONVERGENT B0 ;  /* 0x0000000000007941 */ /* 0x000fea0003800200 */
.L_x_92:
[----:B------:R-:W-:Y:S01]  /*1910*/  BAR.SYNC.DEFER_BLOCKING 0x0 ;  /* 0x0000000000007b1d */ /* 0x000fe20000010000 */
[----:B------:R-:W-:-:S05]  /*1920*/  ISETP.NE.AND P0, PT, R3, RZ, PT ;  /* 0x000000ff0300720c */ /* 0x000fca0003f05270 */
[----:B------:R-:W-:Y:S08]  /*1930*/  BSSY.RECONVERGENT B0, `(.L_x_125) ;  /* 0x0000060000007945 */ /* 0x000ff00003800200 */
[----:B------:R-:W-:Y:S05]  /*1940*/  @P0 BRA `(.L_x_126) ;  /* 0x0000000400780947 */ /* 0x000fea0003800000 */
[C---:B------:R-:W-:Y:S01]  /*1950*/  ISETP.GE.U32.AND P0, PT, R22.reuse, 0x10, PT ;  /* 0x000000101600780c */ /* 0x040fe20003f06070 */
[----:B01234-:R-:W-:Y:S01]  /*1960*/  HFMA2 R19, -RZ, RZ, 0, 0 ;  /* 0x00000000ff137431 */ /* 0x01ffe200000001ff */
[----:B------:R-:W-:Y:S01]  /*1970*/  LOP3.LUT R23, R22, 0xf, RZ, 0xc0, !PT ;  /* 0x0000000f16177812 */ /* 0x000fe200078ec0ff */
[----:B------:R-:W-:-:S03]  /*1980*/  IMAD.MOV.U32 R0, RZ, RZ, RZ ;  /* 0x000000ffff007224 */ /* 0x000fc600078e00ff */
[----:B------:R-:W-:-:S07]  /*1990*/  ISETP.NE.AND P1, PT, R23, RZ, PT ;  /* 0x000000ff1700720c */ /* 0x000fce0003f25270 */
[----:B------:R-:W-:Y:S06]  /*19a0*/  @!P0 BRA `(.L_x_127) ;  /* 0x0000000000808947 */ /* 0x000fec0003800000 */
[----:B------:R-:W0:Y:S01]  /*19b0*/  S2UR UR5, SR_CgaCtaId ;  /* 0x00000000000579c3 */ /* 0x000e220000008800 */
[C---:B------:R-:W-:Y:S01]  /*19c0*/  LOP3.LUT R21, R22.reuse, 0xfffffff0, RZ, 0xc0, !PT ;  /* 0xfffffff016157812 */ /* 0x040fe200078ec0ff */
[----:B------:R-:W-:Y:S01]  /*19d0*/  UMOV UR4, 0x400 ;  /* 0x0000040000047882 */ /* 0x000fe20000000000 */
[----:B------:R-:W-:Y:S02]  /*19e0*/  LOP3.LUT R0, R22, 0x7f0, RZ, 0xc0, !PT ;  /* 0x000007f016007812 */ /* 0x000fe400078ec0ff */
[----:B------:R-:W-:Y:S02]  /*19f0*/  MOV R19, RZ ;  /* 0x000000ff00137202 */ /* 0x000fe40000000f00 */
[----:B------:R-:W-:Y:S01]  /*1a00*/  IADD3 R21, PT, PT, -R21, RZ, RZ ;  /* 0x000000ff15157210 */ /* 0x000fe20007ffe1ff */
[----:B0-----:R-:W-:-:S04]  /*1a10*/  ULEA UR4, UR5, UR4, 0x18 ;  /* 0x0000000405047291 */ /* 0x001fc8000f8ec0ff */
[----:B------:R-:W-:-:S12]  /*1a20*/  UIADD3 UR4, UPT, UPT, UR4, 0x20, URZ ;  /* 0x0000002004047890 */ /* 0x000fd8000fffe0ff */
.L_x_128:
[----:B------:R-:W0:Y:S01]  /*1a30*/  LDS.128 R4, [UR4+-0x20] ;  /* 0xffffe004ff047984 */ /* 0x000e220008000c00 */
[----:B------:R-:W-:-:S03]  /*1a40*/  VIADD R21, R21, 0x10 ;  /* 0x0000001015157836 */ /* 0x000fc60000000000 */
[----:B------:R-:W1:Y:S02]  /*1a50*/  LDS.128 R8, [UR4+-0x10] ;  /* 0xfffff004ff087984 */ /* 0x000e640008000c00 */
[----:B------:R-:W-:Y:S02]  /*1a60*/  ISETP.NE.AND P0, PT, R21, RZ, PT ;  /* 0x000000ff1500720c */ /* 0x000fe40003f05270 */
[----:B------:R-:W2:Y:S01]  /*1a70*/  LDS.128 R12, [UR4] ;  /* 0x00000004ff0c7984 */ /* 0x000ea20008000c00 */
        /* <DEDUP_REMOVED lines=19> */
.L_x_127:
[----:B------:R-:W-:Y:S05]  /*1bb0*/  @!P1 BRA `(.L_x_129) ;  /* 0x0000000000b89947 */ /* 0x000fea0003800000 */
[----:B------:R-:W-:Y:S02]  /*1bc0*/  ISETP.GE.U32.AND P0, PT, R23, 0x8, PT ;  /* 0x000000081700780c */ /* 0x000fe40003f06070 */
[----:B------:R-:W-:-:S04]  /*1bd0*/  LOP3.LUT R13, R22, 0x7, RZ, 0xc0, !PT ;  /* 0x00000007160d7812 */ /* 0x000fc800078ec0ff */
[----:B------:R-:W-:-:S07]  /*1be0*/  ISETP.NE.AND P1, PT, R13, RZ, PT ;  /* 0x000000ff0d00720c */ /* 0x000fce0003f25270 */
[----:B------:R-:W-:Y:S06]  /*1bf0*/  @!P0 BRA `(.L_x_130) ;  /* 0x00000000003c8947 */ /* 0x000fec0003800000 */
[----:B------:R-:W0:Y:S01]  /*1c00*/  S2R R5, SR_CgaCtaId ;  /* 0x0000000000057919 */ /* 0x000e220000008800 */
[----:B------:R-:W-:-:S04]  /*1c10*/  MOV R4, 0x400 ;  /* 0x0000040000047802 */ /* 0x000fc80000000f00 */
[----:B0-----:R-:W-:-:S04]  /*1c20*/  LEA R5, R5, R4, 0x18 ;  /* 0x0000000405057211 */ /* 0x001fc800078ec0ff */
[C---:B------:R-:W-:Y:S02]  /*1c30*/  LEA R12, R0.reuse, R5, 0x2 ;  /* 0x00000005000c7211 */ /* 0x040fe400078e10ff */
[----:B------:R-:W-:-:S03]  /*1c40*/  IADD3 R0, PT, PT, R0, 0x8, RZ ;  /* 0x0000000800007810 */ /* 0x000fc60007ffe0ff */
[----:B------:R-:W0:Y:S04]  /*1c50*/  LDS.128 R4, [R12] ;  /* 0x000000000c047984 */ /* 0x000e280000000c00 */
        /* <DEDUP_REMOVED lines=9> */
.L_x_130:
[----:B------:R-:W-:Y:S05]  /*1cf0*/  @!P1 BRA `(.L_x_129) ;  /* 0x0000000000689947 */ /* 0x000fea0003800000 */
[----:B------:R-:W-:Y:S02]  /*1d00*/  ISETP.GE.U32.AND P0, PT, R13, 0x4, PT ;  /* 0x000000040d00780c */ /* 0x000fe40003f06070 */
[----:B------:R-:W-:-:S04]  /*1d10*/  LOP3.LUT R8, R22, 0x3, RZ, 0xc0, !PT ;  /* 0x0000000316087812 */ /* 0x000fc800078ec0ff */
[----:B------:R-:W-:-:S07]  /*1d20*/  ISETP.NE.AND P1, PT, R8, RZ, PT ;  /* 0x000000ff0800720c */ /* 0x000fce0003f25270 */
[----:B------:R-:W-:Y:S06]  /*1d30*/  @!P0 BRA `(.L_x_131) ;  /* 0x0000000000288947 */ /* 0x000fec0003800000 */
[----:B------:R-:W0:Y:S01]  /*1d40*/  S2R R5, SR_CgaCtaId ;  /* 0x0000000000057919 */ /* 0x000e220000008800 */
[----:B------:R-:W-:-:S04]  /*1d50*/  MOV R4, 0x400 ;  /* 0x0000040000047802 */ /* 0x000fc80000000f00 */
[----:B0-----:R-:W-:-:S05]  /*1d60*/  LEA R5, R5, R4, 0x18 ;  /* 0x0000000405057211 */ /* 0x001fca00078ec0ff */
[C---:B------:R-:W-:Y:S01]  /*1d70*/  IMAD R5, R0.reuse, 0x4, R5 ;  /* 0x0000000400057824 */ /* 0x040fe200078e0205 */
[----:B------:R-:W-:-:S05]  /*1d80*/  IADD3 R0, PT, PT, R0, 0x4, RZ ;  /* 0x0000000400007810 */ /* 0x000fca0007ffe0ff */
[----:B------:R-:W0:Y:S02]  /*1d90*/  LDS.128 R4, [R5] ;  /* 0x0000000005047984 */ /* 0x000e240000000c00 */
[----:B0-----:R-:W-:-:S04]  /*1da0*/  FADD.FTZ R4, R19, R4 ;  /* 0x0000000413047221 */ /* 0x001fc80000010000 */
[----:B------:R-:W-:-:S04]  /*1db0*/  FADD.FTZ R9, R4, R5 ;  /* 0x0000000504097221 */ /* 0x000fc80000010000 */
[----:B------:R-:W-:-:S04]  /*1dc0*/  FADD.FTZ R6, R9, R6 ;  /* 0x0000000609067221 */ /* 0x000fc80000010000 */
[----:B------:R-:W-:-:S07]  /*1dd0*/  FADD.FTZ R19, R6, R7 ;  /* 0x0000000706137221 */ /* 0x000fce0000010000 */
.L_x_131:
[----:B------:R-:W-:Y:S05]  /*1de0*/  @!P1 BRA `(.L_x_129) ;  /* 0x00000000002c9947 */ /* 0x000fea0003800000 */
[----:B------:R-:W0:Y:S01]  /*1df0*/  S2R R5, SR_CgaCtaId ;  /* 0x0000000000057919 */ /* 0x000e220000008800 */
[----:B------:R-:W-:Y:S02]  /*1e00*/  MOV R4, 0x400 ;  /* 0x0000040000047802 */ /* 0x000fe40000000f00 */
[----:B------:R-:W-:Y:S02]  /*1e10*/  IADD3 R8, PT, PT, -R8, RZ, RZ ;  /* 0x000000ff08087210 */ /* 0x000fe40007ffe1ff */
[----:B0-----:R-:W-:-:S05]  /*1e20*/  LEA R5, R5, R4, 0x18 ;  /* 0x0000000405057211 */ /* 0x001fca00078ec0ff */
[----:B------:R-:W-:-:S07]  /*1e30*/  IMAD R0, R0, 0x4, R5 ;  /* 0x0000000400007824 */ /* 0x000fce00078e0205 */
.L_x_132:
[----:B------:R0:W1:Y:S01]  /*1e40*/  LDS R4, [R0] ;  /* 0x0000000000047984 */ /* 0x0000620000000800 */
[----:B------:R-:W-:-:S04]  /*1e50*/  IADD3 R8, PT, PT, R8, 0x1, RZ ;  /* 0x0000000108087810 */ /* 0x000fc80007ffe0ff */
[----:B------:R-:W-:Y:S02]  /*1e60*/  ISETP.NE.AND P0, PT, R8, RZ, PT ;  /* 0x000000ff0800720c */ /* 0x000fe40003f05270 */
[----:B0-----:R-:W-:Y:S01]  /*1e70*/  IADD3 R0, PT, PT, R0, 0x4, RZ ;  /* 0x0000000400007810 */ /* 0x001fe20007ffe0ff */
[----:B-1----:R-:W-:-:S10]  /*1e80*/  FADD.FTZ R19, R4, R19 ;  /* 0x0000001304137221 */ /* 0x002fd40000010000 */
[----:B------:R-:W-:Y:S05]  /*1e90*/  @P0 BRA `(.L_x_132) ;  /* 0xfffffffc00e80947 */ /* 0x000fea000383ffff */
.L_x_129:
[----:B------:R-:W0:Y:S01]  /*1ea0*/  LDCU UR4, c[0x0][0x380] ;  /* 0x00007000ff0477ac */ /* 0x000e220008000800 */
[----:B------:R-:W-:Y:S01]  /*1eb0*/  IMAD.SHL.U32 R0, R20, 0x2, RZ ;  /* 0x0000000214007824 */ /* 0x000fe200078e00ff */
[--C-:B------:R-:W-:Y:S02]  /*1ec0*/  SHF.R.S64 R4, RZ, 0x1f, R2.reuse ;  /* 0x0000001fff047819 */ /* 0x100fe40000001002 */
[----:B------:R-:W-:Y:S02]  /*1ed0*/  SHF.R.S32.HI R5, RZ, 0x1f, R2 ;  /* 0x0000001fff057819 */ /* 0x000fe40000011402 */
[----:B------:R-:W-:Y:S02]  /*1ee0*/  F2FP.F16.F32.PACK_AB R19, RZ, R19 ;  /* 0x00000013ff13723e */ /* 0x000fe400000000ff */
[----:B0-----:R-:W-:-:S04]  /*1ef0*/  IADD3 R7, PT, PT, R0, UR4, RZ ;  /* 0x0000000400077c10 */ /* 0x001fc8000fffe0ff */
[----:B------:R-:W-:-:S04]  /*1f00*/  IADD3 R4, P0, PT, R4, R7, RZ ;  /* 0x0000000704047210 */ /* 0x000fc80007f1e0ff */
[----:B------:R-:W-:-:S05]  /*1f10*/  IADD3.X R5, PT, PT, R5, R27, RZ, P0, !PT ;  /* 0x0000001b05057210 */ /* 0x000fca00007fe4ff */
[----:B------:R0:W-:Y:S04]  /*1f20*/  STG.E.U16 desc[UR6][R4.64], R19 ;  /* 0x0000001304007986 */ /* 0x0001e8000c101506 */
.L_x_126:
[----:B------:R-:W-:Y:S05]  /*1f30*/  BSYNC.RECONVERGENT B0 ;  /* 0x0000000000007941 */ /* 0x000fea0003800200 */
.L_x_125:
[----:B------:R-:W5:Y:S01]  /*1f40*/  LDCU UR4, c[0x0][0x3ac] ;  /* 0x00007580ff0477ac */ /* 0x000f620008000800 */
[----:B------:R-:W-:Y:S01]  /*1f50*/  BAR.SYNC.DEFER_BLOCKING 0x0 ;  /* 0x0000000000007b1d */ /* 0x000fe20000010000 */
[----:B-----5:R-:W-:-:S13]  /*1f60*/  ISETP.GE.AND P0, PT, R3, UR4, PT ;  /* 0x0000000403007c0c */ /* 0x020fda000bf06270 */
[----:B------:R-:W-:Y:S05]  /*1f70*/  @P0 EXIT ;  /* 0x000000000000094d */ /* 0x000fea0003800000 */
[----:B0123--:R-:W0:Y:S01]  /*1f80*/  I2F.U32.RP R6, R22 ;  /* 0x0000001600067306 */ /* 0x00fe220000209000 */
[----:B------:R-:W-:Y:S01]  /*1f90*/  IADD3 R2, PT, PT, R3, R22, RZ ;  /* 0x0000001603027210 */ /* 0x000fe20007ffe0ff */
[----:B------:R-:W-:Y:S01]  /*1fa0*/  BSSY.RECONVERGENT B0, `(.L_x_133) ;  /* 0x0000031000007945 */ /* 0x000fe20003800200 */
[----:B------:R-:W-:Y:S02]  /*1fb0*/  ISETP.NE.U32.AND P2, PT, R22, RZ, PT ;  /* 0x000000ff1600720c */ /* 0x000fe40003f45070 */
[C---:B------:R-:W-:Y:S02]  /*1fc0*/  ISETP.GE.AND P0, PT, R2.reuse, UR4, PT ;  /* 0x0000000402007c0c */ /* 0x040fe4000bf06270 */
[----:B----4-:R-:W-:Y:S02]  /*1fd0*/  VIMNMX R0, PT, PT, R2, UR4, !PT ;  /* 0x0000000402007c48 */ /* 0x010fe4000ffe0100 */
[----:B------:R-:W-:Y:S01]  /*1fe0*/  SEL R7, RZ, 0x1, P0 ;  /* 0x00000001ff077807 */ /* 0x000fe20000000000 */
[----:B0-----:R-:W0:Y:S02]  /*1ff0*/  MUFU.RCP R6, R6 ;  /* 0x0000000600067308 */ /* 0x001e240000001000 */
[----:B0-----:R-:W-:-:S06]  /*2000*/  VIADD R4, R6, 0xffffffe ;  /* 0x0ffffffe06047836 */ /* 0x001fcc0000000000 */
[----:B------:R0:W1:Y:S02]  /*2010*/  F2I.FTZ.U32.TRUNC.NTZ R5, R4 ;  /* 0x0000000400057305 */ /* 0x000064000021f000 */
[----:B0-----:R-:W-:Y:S01]  /*2020*/  IMAD.MOV.U32 R4, RZ, RZ, RZ ;  /* 0x000000ffff047224 */ /* 0x001fe200078e00ff */
[----:B-1----:R-:W-:-:S05]  /*2030*/  IADD3 R9, PT, PT, RZ, -R5, RZ ;  /* 0x80000005ff097210 */ /* 0x002fca0007ffe0ff */
[----:B------:R-:W-:-:S04]  /*2040*/  IMAD R9, R9, R22, RZ ;  /* 0x0000001609097224 */ /* 0x000fc800078e02ff */
[----:B------:R-:W-:Y:S01]  /*2050*/  IMAD.HI.U32 R6, R5, R9, R4 ;  /* 0x0000000905067227 */ /* 0x000fe200078e0004 */
[----:B------:R-:W-:-:S05]  /*2060*/  IADD3 R5, PT, PT, R0, -R2, -R7 ;  /* 0x8000000200057210 */ /* 0x000fca0007ffe807 */
[----:B------:R-:W-:-:S05]  /*2070*/  IMAD.HI.U32 R0, R6, R5, RZ ;  /* 0x0000000506007227 */ /* 0x000fca00078e00ff */
[----:B------:R-:W-:-:S05]  /*2080*/  IADD3 R2, PT, PT, -R0, RZ, RZ ;  /* 0x000000ff00027210 */ /* 0x000fca0007ffe1ff */
[----:B------:R-:W-:-:S05]  /*2090*/  IMAD R5, R22, R2, R5 ;  /* 0x0000000216057224 */ /* 0x000fca00078e0205 */
[----:B------:R-:W-:-:S13]  /*20a0*/  ISETP.GE.U32.AND P0, PT, R5, R22, PT ;  /* 0x000000160500720c */ /* 0x000fda0003f06070 */
[----:B------:R-:W-:Y:S01]  /*20b0*/  @P0 IADD3 R5, PT, PT, R5, -R22, RZ ;  /* 0x8000001605050210 */ /* 0x000fe20007ffe0ff */
[----:B------:R-:W-:-:S03]  /*20c0*/  @P0 VIADD R0, R0, 0x1 ;  /* 0x0000000100000836 */ /* 0x000fc60000000000 */
[----:B------:R-:W-:-:S13]  /*20d0*/  ISETP.GE.U32.AND P1, PT, R5, R22, PT ;  /* 0x000000160500720c */ /* 0x000fda0003f26070 */
[----:B------:R-:W-:Y:S02]  /*20e0*/  @P1 IADD3 R0, PT, PT, R0, 0x1, RZ ;  /* 0x0000000100001810 */ /* 0x000fe40007ffe0ff */
[----:B------:R-:W-:-:S04]  /*20f0*/  @!P2 LOP3.LUT R0, RZ, R22, RZ, 0x33, !PT ;  /* 0x00000016ff00a212 */ /* 0x000fc800078e33ff */
[----:B------:R-:W-:-:S04]  /*2100*/  IADD3 R0, PT, PT, R7, R0, RZ ;  /* 0x0000000007007210 */ /* 0x000fc80007ffe0ff */
[C---:B------:R-:W-:Y:S02]  /*2110*/  LOP3.LUT R2, R0.reuse, 0x3, RZ, 0xc0, !PT ;  /* 0x0000000300027812 */ /* 0x040fe400078ec0ff */
[----:B------:R-:W-:Y:S02]  /*2120*/  ISETP.GE.U32.AND P1, PT, R0, 0x3, PT ;  /* 0x000000030000780c */ /* 0x000fe40003f26070 */
[----:B------:R-:W-:-:S13]  /*2130*/  ISETP.NE.AND P0, PT, R2, 0x3, PT ;  /* 0x000000030200780c */ /* 0x000fda0003f05270 */
[----:B------:R-:W-:Y:S05]  /*2140*/  @!P0 BRA `(.L_x_134) ;  /* 0x0000000000588947 */ /* 0x000fea0003800000 */
[----:B------:R-:W0:Y:S01]  /*2150*/  LDCU.64 UR8, c[0x0][0x380] ;  /* 0x00007000ff0877ac */ /* 0x000e220008000a00 */
[----:B------:R-:W-:-:S04]  /*2160*/  IMAD.WIDE.U32 R4, R3, 0x2, RZ ;  /* 0x0000000203047825 */ /* 0x000fc800078e00ff */
[----:B------:R-:W-:Y:S02]  /*2170*/  VIADD R0, R0, 0x1 ;  /* 0x0000000100007836 */ /* 0x000fe40000000000 */
[----:B------:R-:W-:-:S03]  /*2180*/  IMAD.WIDE R4, R20, 0x2, R4 ;  /* 0x0000000214047825 */ /* 0x000fc600078e0204 */
[----:B------:R-:W-:-:S05]  /*2190*/  LOP3.LUT R0, R0, 0x3, RZ, 0xc0, !PT ;  /* 0x0000000300007812 */ /* 0x000fca00078ec0ff */
[C---:B------:R-:W-:Y:S01]  /*21a0*/  IMAD R3, R0.reuse, R22, R3 ;  /* 0x0000001600037224 */ /* 0x040fe200078e0203 */
[----:B------:R-:W-:Y:S02]  /*21b0*/  IADD3 R0, PT, PT, -R0, RZ, RZ ;  /* 0x000000ff00007210 */ /* 0x000fe40007ffe1ff */
[----:B0-----:R-:W-:-:S04]  /*21c0*/  IADD3 R4, P0, PT, R4, UR8, RZ ;  /* 0x0000000804047c10 */ /* 0x001fc8000ff1e0ff */
[----:B------:R-:W-:-:S09]  /*21d0*/  IADD3.X R5, PT, PT, R5, UR9, RZ, P0, !PT ;  /* 0x0000000905057c10 */ /* 0x000fd200087fe4ff */
.L_x_135:
[----:B0-----:R-:W-:Y:S01]  /*21e0*/  MOV R6, R4 ;  /* 0x0000000400067202 */ /* 0x001fe20000000f00 */
[----:B------:R-:W-:Y:S01]  /*21f0*/  IMAD.MOV.U32 R7, RZ, RZ, R5 ;  /* 0x000000ffff077224 */ /* 0x000fe200078e0005 */
[----:B------:R-:W2:Y:S04]  /*2200*/  LDG.E.U16 R4, desc[UR6][R24.64] ;  /* 0x0000000618047981 */ /* 0x000ea8000c1e1500 */
[----:B------:R-:W3:Y:S01]  /*2210*/  LDG.E.U16 R2, desc[UR6][R6.64] ;  /* 0x0000000606027981 */ /* 0x000ee2000c1e1500 */
[----:B------:R-:W-:-:S04]  /*2220*/  IADD3 R0, PT, PT, R0, 0x1, RZ ;  /* 0x0000000100007810 */ /* 0x000fc80007ffe0ff */
[----:B------:R-:W-:Y:S01]  /*2230*/  ISETP.NE.AND P0, PT, R0, RZ, PT ;  /* 0x000000ff0000720c */ /* 0x000fe20003f05270 */
[----:B--2---:R-:W-:Y:S02]  /*2240*/  HADD2.F32 R5, -RZ, R4.H0_H0 ;  /* 0x20000004ff057230 */ /* 0x004fe40000004100 */
[----:B---3--:R-:W-:-:S05]  /*2250*/  HADD2.F32 R2, -RZ, R2.H0_H0 ;  /* 0x20000002ff027230 */ /* 0x008fca0000004100 */
[----:B------:R-:W-:Y:S01]  /*2260*/  FMUL.FTZ R2, R2, R5 ;  /* 0x0000000502027220 */ /* 0x000fe20000410000 */
[----:B------:R-:W-:-:S04]  /*2270*/  IMAD.WIDE.U32 R4, R22, 0x2, R6 ;  /* 0x0000000216047825 */ /* 0x000fc800078e0006 */
[----:B------:R-:W-:-:S05]  /*2280*/  F2FP.F16.F32.PACK_AB R2, RZ, R2 ;  /* 0x00000002ff02723e */ /* 0x000fca00000000ff */
[----:B------:R0:W-:Y:S01]  /*2290*/  STG.E.U16 desc[UR6][R6.64], R2 ;  /* 0x0000000206007986 */ /* 0x0001e2000c101506 */
[----:B------:R-:W-:Y:S05]  /*22a0*/  @P0 BRA `(.L_x_135) ;  /* 0xfffffffc00cc0947 */ /* 0x000fea000383ffff */
.L_x_134:
[----:B------:R-:W-:Y:S05]  /*22b0*/  BSYNC.RECONVERGENT B0 ;  /* 0x0000000000007941 */ /* 0x000fea0003800200 */
.L_x_133:
[----:B------:R-:W-:Y:S05]  /*22c0*/  @!P1 EXIT ;  /* 0x000000000000994d */ /* 0x000fea0003800000 */
.L_x_136:
[----:B0-2---:R-:W-:Y:S01]  /*22d0*/  IMAD.WIDE.U32 R6, R3, 0x2, R26 ;  /* 0x0000000203067825 */ /* 0x005fe200078e001a */
[----:B------:R-:W2:Y:S04]  /*22e0*/  LDG.E.U16 R2, desc[UR6][R24.64] ;  /* 0x0000000618027981 */ /* 0x000ea8000c1e1500 */
[----:B------:R-:W3:Y:S01]  /*22f0*/  LDG.E.U16 R0, desc[UR6][R6.64] ;  /* 0x0000000606007981 */ /* 0x000ee2000c1e1500 */
[----:B--2---:R-:W-:Y:S02]  /*2300*/  HADD2.F32 R5, -RZ, R2.H0_H0 ;  /* 0x20000002ff057230 */ /* 0x004fe40000004100 */
[----:B---3--:R-:W-:-:S05]  /*2310*/  HADD2.F32 R0, -RZ, R0.H0_H0 ;  /* 0x20000000ff007230 */ /* 0x008fca0000004100 */
[----:B------:R-:W-:Y:S01]  /*2320*/  FMUL.FTZ R0, R0, R5 ;  /* 0x0000000500007220 */ /* 0x000fe20000410000 */
[----:B------:R-:W-:-:S04]  /*2330*/  IADD3 R5, PT, PT, R22, R3, RZ ;  /* 0x0000000316057210 */ /* 0x000fc80007ffe0ff */
[----:B------:R-:W-:Y:S01]  /*2340*/  F2FP.F16.F32.PACK_AB R0, RZ, R0 ;  /* 0x00000000ff00723e */ /* 0x000fe200000000ff */
[----:B------:R-:W-:-:S03]  /*2350*/  IMAD.WIDE.U32 R2, R5, 0x2, R26 ;  /* 0x0000000205027825 */ /* 0x000fc600078e001a */
[----:B------:R-:W-:-:S05]  /*2360*/  PRMT R8, R0, 0x7610, R8 ;  /* 0x0000761000087816 */ /* 0x000fca0000000008 */
[----:B------:R0:W-:Y:S04]  /*2370*/  STG.E.U16 desc[UR6][R6.64], R8 ;  /* 0x0000000806007986 */ /* 0x0001e8000c101506 */
[----:B------:R-:W2:Y:S04]  /*2380*/  LDG.E.U16 R4, desc[UR6][R24.64] ;  /* 0x0000000618047981 */ /* 0x000ea8000c1e1500 */
[----:B------:R-:W3:Y:S01]  /*2390*/  LDG.E.U16 R0, desc[UR6][R2.64] ;  /* 0x0000000602007981 */ /* 0x000ee2000c1e1500 */
[----:B--2---:R-:W-:Y:S02]  /*23a0*/  HADD2.F32 R9, -RZ, R4.H0_H0 ;  /* 0x20000004ff097230 */ /* 0x004fe40000004100 */
[----:B---3--:R-:W-:-:S05]  /*23b0*/  HADD2.F32 R0, -RZ, R0.H0_H0 ;  /* 0x20000000ff007230 */ /* 0x008fca0000004100 */
[----:B------:R-:W-:Y:S01]  /*23c0*/  FMUL.FTZ R0, R0, R9 ;  /* 0x0000000900007220 */ /* 0x000fe20000410000 */
[----:B------:R-:W-:-:S04]  /*23d0*/  IMAD.IADD R9, R5, 0x1, R22 ;  /* 0x0000000105097824 */ /* 0x000fc800078e0216 */
[----:B------:R-:W-:Y:S01]  /*23e0*/  F2FP.F16.F32.PACK_AB R0, RZ, R0 ;  /* 0x00000000ff00723e */ /* 0x000fe200000000ff */
[----:B------:R-:W-:-:S03]  /*23f0*/  IMAD.WIDE.U32 R4, R9, 0x2, R26 ;  /* 0x0000000209047825 */ /* 0x000fc600078e001a */
[----:B------:R-:W-:-:S05]  /*2400*/  PRMT R10, R0, 0x7610, R10 ;  /* 0x00007610000a7816 */ /* 0x000fca000000000a */
[----:B------:R1:W-:Y:S04]  /*2410*/  STG.E.U16 desc[UR6][R2.64], R10 ;  /* 0x0000000a02007986 */ /* 0x0003e8000c101506 */
[----:B0-----:R-:W2:Y:S04]  /*2420*/  LDG.E.U16 R6, desc[UR6][R24.64] ;  /* 0x0000000618067981 */ /* 0x001ea8000c1e1500 */
[----:B------:R-:W3:Y:S01]  /*2430*/  LDG.E.U16 R0, desc[UR6][R4.64] ;  /* 0x0000000604007981 */ /* 0x000ee2000c1e1500 */
[----:B------:R-:W-:Y:S01]  /*2440*/  IADD3 R9, PT, PT, R9, R22, RZ ;  /* 0x0000001609097210 */ /* 0x000fe20007ffe0ff */
[----:B--2---:R-:W-:-:S02]  /*2450*/  HADD2.F32 R7, -RZ, R6.H0_H0 ;  /* 0x20000006ff077230 */ /* 0x004fc40000004100 */
[----:B---3--:R-:W-:-:S05]  /*2460*/  HADD2.F32 R0, -RZ, R0.H0_H0 ;  /* 0x20000000ff007230 */ /* 0x008fca0000004100 */
[----:B------:R-:W-:Y:S01]  /*2470*/  FMUL.FTZ R0, R0, R7 ;  /* 0x0000000700007220 */ /* 0x000fe20000410000 */
[----:B------:R-:W-:-:S04]  /*2480*/  IMAD.WIDE.U32 R6, R9, 0x2, R26 ;  /* 0x0000000209067825 */ /* 0x000fc800078e001a */
[----:B------:R-:W-:-:S04]  /*2490*/  F2FP.F16.F32.PACK_AB R0, RZ, R0 ;  /* 0x00000000ff00723e */ /* 0x000fc800000000ff */
[----:B------:R-:W-:-:S05]  /*24a0*/  PRMT R8, R0, 0x7610, R8 ;  /* 0x0000761000087816 */ /* 0x000fca0000000008 */
[----:B------:R2:W-:Y:S04]  /*24b0*/  STG.E.U16 desc[UR6][R4.64], R8 ;  /* 0x0000000804007986 */ /* 0x0005e8000c101506 */
[----:B-1----:R-:W3:Y:S04]  /*24c0*/  LDG.E.U16 R2, desc[UR6][R24.64] ;  /* 0x0000000618027981 */ /* 0x002ee8000c1e1500 */
[----:B------:R-:W4:Y:S01]  /*24d0*/  LDG.E.U16 R0, desc[UR6][R6.64] ;  /* 0x0000000606007981 */ /* 0x000f22000c1e1500 */
[----:B---3--:R-:W-:Y:S02]  /*24e0*/  HADD2.F32 R3, -RZ, R2.H0_H0 ;  /* 0x20000002ff037230 */ /* 0x008fe40000004100 */
[----:B----4-:R-:W-:-:S05]  /*24f0*/  HADD2.F32 R0, -RZ, R0.H0_H0 ;  /* 0x20000000ff007230 */ /* 0x010fca0000004100 */
[----:B------:R-:W-:Y:S01]  /*2500*/  FMUL.FTZ R0, R0, R3 ;  /* 0x0000000300007220 */ /* 0x000fe20000410000 */
[----:B------:R-:W-:-:S04]  /*2510*/  IADD3 R3, PT, PT, R9, R22, RZ ;  /* 0x0000001609037210 */ /* 0x000fc80007ffe0ff */
[----:B------:R-:W-:Y:S02]  /*2520*/  F2FP.F16.F32.PACK_AB R0, RZ, R0 ;  /* 0x00000000ff00723e */ /* 0x000fe400000000ff */
[----:B------:R-:W-:-:S03]  /*2530*/  ISETP.GE.AND P0, PT, R3, UR4, PT ;  /* 0x0000000403007c0c */ /* 0x000fc6000bf06270 */
[----:B------:R2:W-:Y:S10]  /*2540*/  STG.E.U16 desc[UR6][R6.64], R0 ;  /* 0x0000000006007986 */ /* 0x0005f4000c101506 */
[----:B------:R-:W-:Y:S05]  /*2550*/  @!P0 BRA `(.L_x_136) ;  /* 0xfffffffc005c8947 */ /* 0x000fea000383ffff */
[----:B------:R-:W-:Y:S05]  /*2560*/  EXIT ;  /* 0x000000000000794d */ /* 0x000fea0003800000 */
.L_x_137:
        /* <DEDUP_REMOVED lines=9> */
.L_x_630:


//--------------------- .text._ZN2at6native51_GLOBAL__N__eebb21b7_18_MultiMarginLoss_cu_b86932df31MultiMarginLoss_backward_kernelILi1EN3c104HalfEEEvPT0_PKS5_S8_PKlS8_iibS5_b --------------------------
	.section	.text._ZN2at6native51_GLOBAL__N__eebb21b7_18_MultiMarginLoss_cu_b86932df31MultiMarginLoss_backward_kernelILi1EN3c104HalfEEEvPT0_PKS5_S8_PKlS8_iibS5_b,"ax",@progbits
	.align	128
.text._ZN2at6native51_GLOBAL__N__eebb21b7_18_MultiMarginLoss_cu_b86932df31MultiMarginLoss_backward_kernelILi1EN3c104HalfEEEvPT0_PKS5_S8_PKlS8_iibS5_b:
        .type           _ZN2at6native51_GLOBAL__N__eebb21b7_18_MultiMarginLoss_cu_b86932df31MultiMarginLoss_backward_kernelILi1EN3c104HalfEEEvPT0_PKS5_S8_PKlS8_iibS5_b,@function
        .size           _ZN2at6native51_GLOBAL__N__eebb21b7_18_MultiMarginLoss_cu_b86932df31MultiMarginLoss_backward_kernelILi1EN3c104HalfEEEvPT0_PKS5_S8_PKlS8_iibS5_b,(.L_x_631 - _ZN2at6native51_GLOBAL__N__eebb21b7_18_MultiMarginLoss_cu_b86932df31MultiMarginLoss_backward_kernelILi1EN3c104HalfEEEvPT0_PKS5_S8_PKlS8_iibS5_b)
        .other          _ZN2at6native51_GLOBAL__N__eebb21b7_18_MultiMarginLoss_cu_b86932df31MultiMarginLoss_backward_kernelILi1EN3c104HalfEEEvPT0_PKS5_S8_PKlS8_iibS5_b,@"STO_CUDA_ENTRY STV_DEFAULT"
_ZN2at6native51_GLOBAL__N__eebb21b7_18_MultiMarginLoss_cu_b86932df31MultiMarginLoss_backward_kernelILi1EN3c104HalfEEEvPT0_PKS5_S8_PKlS8_iibS5_b:
        /* <DEDUP_REMOVED lines=14> */
[----:B------:R-:W0:Y:S01]  /*00e0*/  LDCU.64 UR28, c[0x0][0x380] ;  /* 0x00007000ff1c77ac */ /* 0x000e220008000a00 */
[----:B------:R-:W-:-:S03]  /*00f0*/  MOV R3, UR5 ;  /* 0x0000000500037c02 */ /* 0x000fc60008000f00 */
[----:B------:R-:W0:Y:S02]  /*0100*/  LDCU.64 UR4, c[0x0][0x3a8] ;  /* 0x00007500ff0477ac */ /* 0x000e240008000a00 */
[----:B-1----:R1:W2:Y:S01]  /*0110*/  LDG.E R2, desc[UR20][R2.64] ;  /* 0x0000001402027981 */ /* 0x0022a2000c1e1900 */
[----:B------:R-:W-:Y:S01]  /*0120*/  BSSY.RECONVERGENT B0, `(.L_x_138) ;  /* 0x0000186000007945 */ /* 0x000fe20003800200 */
[----:B---3--:R-:W-:Y:S02]  /*0130*/  ULEA UR9, UR13, UR9, 0x18 ;  /* 0x000000090d097291 */ /* 0x008fe4000f8ec0ff */
[----:B-----5:R-:W-:Y:S02]  /*0140*/  UPRMT UR12, UR7, 0x8880, URZ ;  /* 0x00008880070c7896 */ /* 0x020fe400080000ff */
[----:B----4-:R-:W-:Y:S02]  /*0150*/  UPRMT UR15, UR15, 0x8880, URZ ;  /* 0x000088800f0f7896 */ /* 0x010fe400080000ff */
[----:B------:R-:W-:Y:S01]  /*0160*/  UISETP.NE.AND UP0, UPT, UR12, URZ, UPT ;  /* 0x000000ff0c00728c */ /* 0x000fe2000bf05270 */
[----:B--2---:R-:W-:Y:S01]  /*0170*/  LEA R0, R5, UR9, 0x2 ;  /* 0x0000000905007c11 */ /* 0x004fe2000f8e10ff */
[----:B------:R-:W2:Y:S02]  /*0180*/  LDCU.64 UR32, c[0x0][0x380] ;  /* 0x00007000ff2077ac */ /* 0x000ea40008000a00 */
[----:B------:R-:W-:-:S02]  /*0190*/  USEL UR7, UR6, URZ, !UP0 ;  /* 0x000000ff06077287 */ /* 0x000fc4000c000000 */
[----:B------:R3:W-:Y:S01]  /*01a0*/  STS [R0], RZ ;  /* 0x000000ff00007388 */ /* 0x0007e20000000800 */
[----:B0-----:R-:W-:Y:S02]  /*01b0*/  UIMAD UR22, UR6, UR5, URZ ;  /* 0x00000005061672a4 */ /* 0x001fe4000f8e02ff */
[----:B------:R-:W-:Y:S01]  /*01c0*/  ISETP.GE.AND P0, PT, R5, UR5, PT ;  /* 0x0000000505007c0c */ /* 0x000fe2000bf06270 */
[----:B------:R-:W-:Y:S02]  /*01d0*/  ULEA UR6, UP2, UR7, UR18, 0x1 ;  /* 0x0000001207067291 */ /* 0x000fe4000f8408ff */
[----:B------:R-:W-:Y:S01]  /*01e0*/  UIMAD.WIDE UR24, UR22, 0x2, URZ ;  /* 0x00000002161878a5 */ /* 0x000fe2000f8e02ff */
[----:B------:R-:W-:Y:S01]  /*01f0*/  UMOV UR9, UR15 ;  /* 0x0000000f00097c82 */ /* 0x000fe20008000000 */
[----:B------:R-:W-:Y:S02]  /*0200*/  ULEA.HI.X UR7, UR7, UR19, URZ, 0x1, UP2 ;  /* 0x0000001307077291 */ /* 0x000fe400090f0cff */
[----:B------:R-:W-:-:S02]  /*0210*/  UIADD3 UR8, UP1, UPT, UR24, UR16, URZ ;  /* 0x0000001018087290 */ /* 0x000fc4000ff3e0ff */
[----:B------:R-:W-:Y:S02]  /*0220*/  UIADD3 UR10, UP0, UPT, UR24, UR10, URZ ;  /* 0x0000000a180a7290 */ /* 0x000fe4000ff1e0ff */
[----:B------:R-:W-:Y:S02]  /*0230*/  UIADD3.X UR14, UPT, UPT, UR25, UR17, URZ, UP1, !UPT ;  /* 0x00000011190e7290 */ /* 0x000fe40008ffe4ff */
[----:B------:R-:W-:Y:S02]  /*0240*/  UISETP.NE.AND UP1, UPT, UR12, URZ, UPT ;  /* 0x000000ff0c00728c */ /* 0x000fe4000bf25270 */
[----:B------:R-:W-:Y:S02]  /*0250*/  UIADD3.X UR11, UPT, UPT, UR25, UR11, URZ, UP0, !UPT ;  /* 0x0000000b190b7290 */ /* 0x000fe400087fe4ff */
[----:B------:R-:W-:Y:S01]  /*0260*/  UISETP.NE.AND UP0, UPT, UR9, URZ, UPT ;  /* 0x000000ff0900728c */ /* 0x000fe2000bf05270 */
[----:B-1----:R-:W-:Y:S01]  /*0270*/  MOV R3, UR14 ;  /* 0x0000000e00037c02 */ /* 0x002fe20008000f00 */
[----:B------:R-:W-:Y:S01]  /*0280*/  USEL UR4, UR4, 0x1, UP1 ;  /* 0x0000000104047887 */ /* 0x000fe20008800000 */
[----:B------:R-:W0:Y:S01]  /*0290*/  LDCU UR17, c[0x0][0x360] ;  /* 0x00006c00ff1177ac */ /* 0x000e220008000800 */
[----:B------:R-:W1:Y:S01]  /*02a0*/  LDCU UR19, c[0x0][0x3ac] ;  /* 0x00007580ff1377ac */ /* 0x000e620008000800 */
[----:B------:R-:W4:Y:S01]  /*02b0*/  LDCU.64 UR30, c[0x0][0x390] ;  /* 0x00007200ff1e77ac */ /* 0x000f220008000a00 */
[----:B------:R-:W0:Y:S01]  /*02c0*/  LDCU.64 UR26, c[0x0][0x390] ;  /* 0x00007200ff1a77ac */ /* 0x000e220008000a00 */
[----:B------:R-:W-:Y:S01]  /*02d0*/  USEL UR4, UR4, 0x1, UP0 ;  /* 0x0000000104047887 */ /* 0x000fe20008000000 */
[----:B------:R-:W-:Y:S01]  /*02e0*/  R2UR UR16, R2 ;  /* 0x00000000021072ca */ /* 0x000fe200000e0000 */
[----:B------:R-:W-:-:S12]  /*02f0*/  IMAD.U32 R2, RZ, RZ, UR8 ;  /* 0x00000008ff027e24 */ /* 0x000fd8000f8e00ff */
        /* <DEDUP_REMOVED lines=8> */
[----:B------:R-:W0:Y:S01]  /*0380*/  LDC.U16 R8, c[0x0][0x3b2] ;  /* 0x0000ec80ff087b82 */ /* 0x000e220000000400 */
[----:B------:R-:W1:Y:S01]  /*0390*/  LDCU.64 UR12, c[0x0][0x3a0] ;  /* 0x00007400ff0c77ac */ /* 0x000e620008000a00 */
[----:B------:R-:W-:-:S06]  /*03a0*/  UIMAD UR9, UR4, UR5, URZ ;  /* 0x00000005040972a4 */ /* 0x000fcc000f8e02ff */
[----:B------:R-:W-:-:S06]  /*03b0*/  I2FP.F32.S32 R4, UR9 ;  /* 0x0000000900047c45 */ /* 0x000fcc0008201400 */
[----:B------:R-:W3:Y:S01]  /*03c0*/  MUFU.RCP R4, R4 ;  /* 0x0000000400047308 */ /* 0x000ee20000001000 */
[----:B-1----:R-:W-:-:S04]  /*03d0*/  UISETP.NE.U32.AND UP0, UPT, UR12, URZ, UPT ;  /* 0x000000ff0c00728c */ /* 0x002fc8000bf05070 */
[----:B------:R-:W-:Y:S01]  /*03e0*/  UISETP.NE.AND.EX UP0, UPT, UR13, URZ, UPT, UP0 ;  /* 0x000000ff0d00728c */ /* 0x000fe2000bf05300 */
[----:B0-----:R-:W-:Y:S02]  /*03f0*/  HADD2.F32 R8, -RZ, R8.H0_H0 ;  /* 0x20000008ff087230 */ /* 0x001fe40000004100 */
[----:B--2---:R-:W-:-:S05]  /*0400*/  HADD2.F32 R9, -RZ, R6.H0_H0 ;  /* 0x20000006ff097230 */ /* 0x004fca0000004100 */
[----:B------:R-:W-:-:S05]  /*0410*/  FADD.FTZ R8, R8, -R9 ;  /* 0x8000000908087221 */ /* 0x000fca0000010000 */
[----:B------:R-:W-:-:S05]  /*0420*/  F2FP.F16.F32.PACK_AB R8, RZ, R8 ;  /* 0x00000008ff08723e */ /* 0x000fca00000000ff */
[----:B------:R-:W-:Y:S01]  /*0430*/  HADD2.F32 R6, -RZ, R8.H0_H0 ;  /* 0x20000008ff067230 */ /* 0x000fe20000004100 */
[----:B---3--:R-:W-:Y:S06]  /*0440*/  BRA.U UP0, `(.L_x_140) ;  /* 0x0000000900747547 */ /* 0x008fec000b800000 */
[----:B------:R-:W0:Y:S01]  /*0450*/  I2F.U32.RP R12, UR17 ;  /* 0x00000011000c7d06 */ /* 0x000e220008209000 */
[----:B------:R-:W-:Y:S01]  /*0460*/  VIADD R7, R5, UR17 ;  /* 0x0000001105077c36 */ /* 0x000fe20008000000 */
[----:B------:R-:W-:Y:S01]  /*0470*/  ISETP.NE.U32.AND P2, PT, RZ, UR17, PT ;  /* 0x00000011ff007c0c */ /* 0x000fe2000bf45070 */
[----:B------:R-:W-:Y:S03]  /*0480*/  BSSY.RECONVERGENT B1, `(.L_x_141) ;  /* 0x0000042000017945 */ /* 0x000fe60003800200 */
[C---:B------:R-:W-:Y:S02]  /*0490*/  ISETP.GE.U32.AND P0, PT, R7.reuse, UR5, PT ;  /* 0x0000000507007c0c */ /* 0x040fe4000bf06070 */
[----:B------:R-:W-:Y:S02]  /*04a0*/  VIMNMX.U32 R10, PT, PT, R7, UR5, !PT ;  /* 0x00000005070a7c48 */ /* 0x000fe4000ffe0000 */
[----:B------:R-:W-:-:S04]  /*04b0*/  SEL R11, RZ, 0x1, P0 ;  /* 0x00000001ff0b7807 */ /* 0x000fc80000000000 */
[----:B------:R-:W-:Y:S01]  /*04c0*/  IADD3 R10, PT, PT, R10, -R7, -R11 ;  /* 0x800000070a0a7210 */ /* 0x000fe20007ffe80b */
[----:B0-----:R-:W0:Y:S02]  /*04d0*/  MUFU.RCP R12, R12 ;  /* 0x0000000c000c7308 */ /* 0x001e240000001000 */
[----:B0-----:R-:W-:-:S06]  /*04e0*/  IADD3 R8, PT, PT, R12, 0xffffffe, RZ ;  /* 0x0ffffffe0c087810 */ /* 0x001fcc0007ffe0ff */
[----:B------:R0:W1:Y:S02]  /*04f0*/  F2I.FTZ.U32.TRUNC.NTZ R9, R8 ;  /* 0x0000000800097305 */ /* 0x000064000021f000 */
[----:B0-----:R-:W-:Y:S01]  /*0500*/  HFMA2 R8, -RZ, RZ, 0, 0 ;  /* 0x00000000ff087431 */ /* 0x001fe200000001ff */
[----:B-1----:R-:W-:-:S05]  /*0510*/  IADD3 R13, PT, PT, RZ, -R9, RZ ;  /* 0x80000009ff0d7210 */ /* 0x002fca0007ffe0ff */
        /* <DEDUP_REMOVED lines=9> */
[----:B------:R-:W-:Y:S02]  /*05b0*/  @P1 IADD3 R8, PT, PT, R8, 0x1, RZ ;  /* 0x0000000108081810 */ /* 0x000fe40007ffe0ff */
[----:B------:R-:W-:-:S05]  /*05c0*/  @!P2 LOP3.LUT R8, RZ, UR17, RZ, 0x33, !PT ;  /* 0x00000011ff08ac12 */ /* 0x000fca000f8e33ff */
[----:B------:R-:W-:Y:S01]  /*05d0*/  IMAD.IADD R10, R11, 0x1, R8 ;  /* 0x000000010b0a7824 */ /* 0x000fe200078e0208 */
[----:B------:R-:W-:-:S04]  /*05e0*/  MOV R11, R5 ;  /* 0x00000005000b7202 */ /* 0x000fc80000000f00 */
[----:B------:R-:W-:-:S04]  /*05f0*/  LOP3.LUT R7, R10, 0x3, RZ, 0xc0, !PT ;  /* 0x000000030a077812 */ /* 0x000fc800078ec0ff */
[----:B------:R-:W-:Y:S02]  /*0600*/  ISETP.NE.AND P0, PT, R7, 0x3, PT ;  /* 0x000000030700780c */ /* 0x000fe40003f05270 */
[----:B------:R-:W-:-:S11]  /*0610*/  MOV R7, RZ ;  /* 0x000000ff00077202 */ /* 0x000fd60000000f00 */
[----:B------:R-:W-:Y:S05]  /*0620*/  @!P0 BRA `(.L_x_142) ;  /* 0x00000000009c8947 */ /* 0x000fea0003800000 */
[----:B------:R-:W-:Y:S01]  /*0630*/  VIADD R7, R10, 0x1 ;  /* 0x000000010a077836 */ /* 0x000fe20000000000 */
[----:B------:R-:W-:Y:S02]  /*0640*/  MOV R8, 0x2 ;  /* 0x0000000200087802 */ /* 0x000fe40000000f00 */
[----:B------:R-:W-:Y:S02]  /*0650*/  IADD3 R18, PT, PT, R5, -UR16, RZ ;  /* 0x8000001005127c10 */ /* 0x000fe4000fffe0ff */
[----:B------:R-:W-:Y:S01]  /*0660*/  LOP3.LUT R14, R7, 0x3, RZ, 0xc0, !PT ;  /* 0x00000003070e7812 */ /* 0x000fe200078ec0ff */
[----:B------:R-:W-:Y:S01]  /*0670*/  IMAD.MOV.U32 R7, RZ, RZ, RZ ;  /* 0x000000ffff077224 */ /* 0x000fe200078e00ff */
[----:B------:R-:W-:Y:S01]  /*0680*/  MOV R11, R5 ;  /* 0x00000005000b7202 */ /* 0x000fe20000000f00 */
[----:B------:R-:W-:Y:S01]  /*0690*/  IMAD.WIDE.U32 R8, R5, R8, UR24 ;  /* 0x0000001805087e25 */ /* 0x000fe2000f8e0008 */
[----:B------:R-:W-:-:S07]  /*06a0*/  IADD3 R14, PT, PT, -R14, RZ, RZ ;  /* 0x000000ff0e0e7210 */ /* 0x000fce0007ffe1ff */
.L_x_145:
[----:B------:R-:W-:Y:S01]  /*06b0*/  ISETP.NE.AND P1, PT, R18, RZ, PT ;  /* 0x000000ff1200720c */ /* 0x000fe20003f25270 */
[----:B------:R-:W-:Y:S01]  /*06c0*/  VIADD R14, R14, 0x1 ;  /* 0x000000010e0e7836 */ /* 0x000fe20000000000 */
[----:B-1----:R-:W-:Y:S01]  /*06d0*/  IADD3 R12, P2, PT, R8, UR26, RZ ;  /* 0x0000001a080c7c10 */ /* 0x002fe2000ff5e0ff */
[----:B------:R-:W-:Y:S01]  /*06e0*/  BSSY.RECONVERGENT B2, `(.L_x_143) ;  /* 0x0000017000027945 */ /* 0x000fe20003800200 */
[----:B------:R-:W-:Y:S02]  /*06f0*/  MOV R15, UR17 ;  /* 0x00000011000f7c02 */ /* 0x000fe40008000f00 */
        /* <DEDUP_REMOVED lines=14> */
[----:B0-----:R-:W-:Y:S02]  /*07e0*/  F2FP.F16.F32.PACK_AB R16, RZ, R4 ;  /* 0x00000004ff10723e */ /* 0x001fe400000000ff */
[----:B------:R-:W-:-:S03]  /*07f0*/  IADD3 R12, P1, PT, R8, UR28, RZ ;  /* 0x0000001c080c7c10 */ /* 0x000fc6000ff3e0ff */
[----:B------:R-:W-:Y:S01]  /*0800*/  HADD2.F32 R20, -RZ, R16.H0_H0 ;  /* 0x20000010ff147230 */ /* 0x000fe20000004100 */
[----:B------:R-:W-:-:S04]  /*0810*/  IADD3.X R13, PT, PT, R9, UR29, RZ, P1, !PT ;  /* 0x0000001d090d7c10 */ /* 0x000fc80008ffe4ff */
[----:B------:R-:W-:Y:S01]  /*0820*/  FADD.FTZ R7, R7, -R20 ;  /* 0x8000001407077221 */ /* 0x000fe20000010000 */
[----:B------:R1:W-:Y:S04]  /*0830*/  STG.E.U16 desc[UR20][R12.64], R16 ;  /* 0x000000100c007986 */ /* 0x0003e8000c101514 */
[----:B------:R1:W-:Y:S02]  /*0840*/  STS [R0], R7 ;  /* 0x0000000700007388 */ /* 0x0003e40000000800 */
.L_x_144:
[----:B------:R-:W-:Y:S05]  /*0850*/  BSYNC.RECONVERGENT B2 ;  /* 0x0000000000027941 */ /* 0x000fea0003800200 */
.L_x_143:
[----:B------:R-:W-:Y:S01]  /*0860*/  VIADD R11, R11, UR17 ;  /* 0x000000110b0b7c36 */ /* 0x000fe20008000000 */
[----:B------:R-:W-:Y:S01]  /*0870*/  IADD3 R18, PT, PT, R18, UR17, RZ ;  /* 0x0000001112127c10 */ /* 0x000fe2000fffe0ff */
[----:B------:R-:W-:Y:S01]  /*0880*/  IMAD.WIDE.U32 R8, R15, 0x2, R8 ;  /* 0x000000020f087825 */ /* 0x000fe200078e0008 */
[----:B------:R-:W-:Y:S06]  /*0890*/  @P0 BRA `(.L_x_145) ;  /* 0xfffffffc00840947 */ /* 0x000fec000383ffff */
.L_x_142:
[----:B------:R-:W-:Y:S05]  /*08a0*/  BSYNC.RECONVERGENT B1 ;  /* 0x0000000000017941 */ /* 0x000fea0003800200 */
.L_x_141:
[----:B------:R-:W-:-:S13]  /*08b0*/  ISETP.GE.U32.AND P0, PT, R10, 0x3, PT ;  /* 0x000000030a00780c */ /* 0x000fda0003f06070 */
[----:B------:R-:W-:Y:S05]  /*08c0*/  @!P0 BRA `(.L_x_139) ;  /* 0x00000010002c8947 */ /* 0x000fea0003800000 */
[----:B------:R-:W-:Y:S01]  /*08d0*/  BSSY.RECONVERGENT B1, `(.L_x_146) ;  /* 0x0000053000017945 */ /* 0x000fe20003800200 */
.L_x_155:
[C---:B------:R-:W-:Y:S01]  /*08e0*/  ISETP.NE.AND P3, PT, R11.reuse, UR16, PT ;  /* 0x000000100b007c0c */ /* 0x040fe2000bf65270 */
[----:B------:R-:W-:Y:S01]  /*08f0*/  BSSY.RECONVERGENT B2, `(.L_x_147) ;  /* 0x0000017000027945 */ /* 0x000fe20003800200 */
[----:B--2---:R-:W-:-:S04]  /*0900*/  IADD3 R15, PT, PT, R11, UR17, RZ ;  /* 0x000000110b0f7c10 */ /* 0x004fc8000fffe0ff */
[C---:B------:R-:W-:Y:S01]  /*0910*/  ISETP.NE.AND P2, PT, R15.reuse, UR16, PT ;  /* 0x000000100f007c0c */ /* 0x040fe2000bf45270 */
[----:B-1-34-:R-:W-:-:S05]  /*0920*/  VIADD R13, R15, UR17 ;  /* 0x000000110f0d7c36 */ /* 0x01afca0008000000 */
[C---:B------:R-:W-:Y:S02]  /*0930*/  IADD3 R9, PT, PT, R13.reuse, UR17, RZ ;  /* 0x000000110d097c10 */ /* 0x040fe4000fffe0ff */
[----:B------:R-:W-:Y:S02]  /*0940*/  ISETP.NE.AND P0, PT, R13, UR16, PT ;  /* 0x000000100d007c0c */ /* 0x000fe4000bf05270 */
[----:B------:R-:W-:Y:S01]  /*0950*/  ISETP.NE.AND P1, PT, R9, UR16, PT ;  /* 0x0000001009007c0c */ /* 0x000fe2000bf25270 */
[----:B------:R-:W-:-:S12]  /*0960*/  @!P3 BRA `(.L_x_148) ;  /* 0x00000000003cb947 */ /* 0x000fd80003800000 */
[----:B0-----:R-:W-:-:S05]  /*0970*/  HFMA2 R16, -RZ, RZ, 0, 1.1920928955078125e-07 ;  /* 0x00000002ff107431 */ /* 0x001fca00000001ff */
[----:B------:R-:W-:-:S06]  /*0980*/  IMAD.WIDE.U32 R16, R11, R16, UR10 ;  /* 0x0000000a0b107e25 */ /* 0x000fcc000f8e0010 */
[----:B------:R-:W2:Y:S01]  /*0990*/  LDG.E.U16 R16, desc[UR20][R16.64] ;  /* 0x0000001410107981 */ /* 0x000ea2000c1e1500 */
[----:B------:R-:W-:-:S04]  /*09a0*/  IMAD.WIDE.U32 R10, R11, 0x2, R2 ;  /* 0x000000020b0a7825 */ /* 0x000fc800078e0002 */
[----:B--2---:R-:W-:-:S05]  /*09b0*/  HADD2.F32 R19, -RZ, R16.H0_H0 ;  /* 0x20000010ff137230 */ /* 0x004fca0000004100 */
[----:B------:R-:W-:-:S05]  /*09c0*/  FADD.FTZ R19, R6, R19 ;  /* 0x0000001306137221 */ /* 0x000fca0000010000 */
[----:B------:R-:W-:-:S05]  /*09d0*/  F2FP.F16.F32.PACK_AB R8, RZ, R19 ;  /* 0x00000013ff08723e */ /* 0x000fca00000000ff */
[----:B------:R-:W-:-:S05]  /*09e0*/  HADD2.F32 R8, -RZ, R8.H0_H0 ;  /* 0x20000008ff087230 */ /* 0x000fca0000004100 */
[----:B------:R-:W-:-:S13]  /*09f0*/  FSETP.GT.FTZ.AND P3, PT, R8, RZ, PT ;  /* 0x000000ff0800720b */ /* 0x000fda0003f74000 */
[----:B------:R-:W-:Y:S01]  /*0a00*/  @P3 F2FP.F16.F32.PACK_AB R8, RZ, R4 ;  /* 0x00000004ff08323e */ /* 0x000fe200000000ff */
[----:B------:R1:W-:Y:S04]  /*0a10*/  @!P3 STG.E.U16 desc[UR20][R10.64], RZ ;  /* 0x000000ff0a00b986 */ /* 0x0003e8000c101514 */
[----:B------:R-:W-:Y:S01]  /*0a20*/  @P3 HADD2.F32 R12, -RZ, R8.H0_H0 ;  /* 0x20000008ff0c3230 */ /* 0x000fe20000004100 */
[----:B------:R1:W-:Y:S04]  /*0a30*/  @P3 STG.E.U16 desc[UR20][R10.64], R8 ;  /* 0x000000080a003986 */ /* 0x0003e8000c101514 */
[----:B------:R-:W-:-:S05]  /*0a40*/  @P3 FADD.FTZ R7, R7, -R12 ;  /* 0x8000000c07073221 */ /* 0x000fca0000010000 */
[----:B------:R1:W-:Y:S02]  /*0a50*/  @P3 STS [R0], R7 ;  /* 0x0000000700003388 */ /* 0x0003e40000000800 */
.L_x_148:
[----:B------:R-:W-:Y:S05]  /*0a60*/  BSYNC.RECONVERGENT B2 ;  /* 0x0000000000027941 */ /* 0x000fea0003800200 */
.L_x_147:
[----:B------:R-:W-:Y:S04]  /*0a70*/  BSSY.RECONVERGENT B2, `(.L_x_149) ;  /* 0x0000011000027945 */ /* 0x000fe80003800200 */
[----:B------:R-:W-:Y:S05]  /*0a80*/  @!P2 BRA `(.L_x_150) ;  /* 0x00000000003ca947 */ /* 0x000fea0003800000 */
[----:B-1----:R-:W-:-:S04]  /*0a90*/  IMAD.MOV.U32 R10, RZ, RZ, 0x2 ;  /* 0x00000002ff0a7424 */ /* 0x002fc800078e00ff */
[----:B------:R-:W-:-:S06]  /*0aa0*/  IMAD.WIDE.U32 R10, R15, R10, UR10 ;  /* 0x0000000a0f0a7e25 */ /* 0x000fcc000f8e000a */
[----:B------:R-:W0:Y:S01]  /*0ab0*/  LDG.E.U16 R10, desc[UR20][R10.64] ;  /* 0x000000140a0a7981 */ /* 0x000e22000c1e1500 */
[----:B------:R-:W-:-:S04]  /*0ac0*/  IMAD.WIDE.U32 R14, R15, 0x2, R2 ;  /* 0x000000020f0e7825 */ /* 0x000fc800078e0002 */
[----:B0-----:R-:W-:-:S05]  /*0ad0*/  HADD2.F32 R17, -RZ, R10.H0_H0 ;  /* 0x2000000aff117230 */ /* 0x001fca0000004100 */
        /* <DEDUP_REMOVED lines=10> */
.L_x_150:
[----:B------:R-:W-:Y:S05]  /*0b80*/  BSYNC.RECONVERGENT B2 ;  /* 0x0000000000027941 */ /* 0x000fea0003800200 */
.L_x_149:
[----:B------:R-:W-:Y:S04]  /*0b90*/  BSSY.RECONVERGENT B2, `(.L_x_151) ;  /* 0x0000011000027945 */ /* 0x000fe80003800200 */
[----:B------:R-:W-:Y:S05]  /*0ba0*/  @!P0 BRA `(.L_x_152) ;  /* 0x00000000003c8947 */ /* 0x000fea0003800000 */
[----:B-1----:R-:W-:-:S05]  /*0bb0*/  MOV R10, 0x2 ;  /* 0x00000002000a7802 */ /* 0x002fca0000000f00 */
        /* <DEDUP_REMOVED lines=14> */
.L_x_152:
[----:B------:R-:W-:Y:S05]  /*0ca0*/  BSYNC.RECONVERGENT B2 ;  /* 0x0000000000027941 */ /* 0x000fea0003800200 */
.L_x_151:
[----:B------:R-:W-:Y:S04]  /*0cb0*/  BSSY.RECONVERGENT B2, `(.L_x_153) ;  /* 0x0000011000027945 */ /* 0x000fe80003800200 */
[----:B------:R-:W-:Y:S05]  /*0cc0*/  @!P1 BRA `(.L_x_154) ;  /* 0x00000000003c9947 */ /* 0x000fea0003800000 */
[----:B-1----:R-:W-:-:S05]  /*0cd0*/  HFMA2 R10, -RZ, RZ, 0, 1.1920928955078125e-07 ;  /* 0x00000002ff0a7431 */ /* 0x002fca00000001ff */
[----:B------:R-:W-:-:S06]  /*0ce0*/  IMAD.WIDE.U32 R10, R9, R10, UR10 ;  /* 0x0000000a090a7e25 */ /* 0x000fcc000f8e000a */
[----:B------:R-:W3:Y:S02]  /*0cf0*/  LDG.E.U16 R10, desc[UR20][R10.64] ;  /* 0x000000140a0a7981 */ /* 0x000ee4000c1e1500 */
[----:B---3--:R-:W-:-:S05]  /*0d00*/  HADD2.F32 R13, -RZ, R10.H0_H0 ;  /* 0x2000000aff0d7230 */ /* 0x008fca0000004100 */
[----:B------:R-:W-:-:S05]  /*0d10*/  FADD.FTZ R13, R6, R13 ;  /* 0x0000000d060d7221 */ /* 0x000fca0000010000 */
[----:B--2---:R-:W-:Y:S01]  /*0d20*/  F2FP.F16.F32.PACK_AB R8, RZ, R13 ;  /* 0x0000000dff08723e */ /* 0x004fe200000000ff */
[----:B------:R-:W-:-:S04]  /*0d30*/  IMAD.WIDE.U32 R12, R9, 0x2, R2 ;  /* 0x00000002090c7825 */ /* 0x000fc800078e0002 */
        /* <DEDUP_REMOVED lines=8> */
.L_x_154:
[----:B------:R-:W-:Y:S05]  /*0dc0*/  BSYNC.RECONVERGENT B2 ;  /* 0x0000000000027941 */ /* 0x000fea0003800200 */
.L_x_153:
[----:B-1----:R-:W-:-:S05]  /*0dd0*/  VIADD R11, R9, UR17 ;  /* 0x00000011090b7c36 */ /* 0x002fca0008000000 */
[----:B------:R-:W-:-:S13]  /*0de0*/  ISETP.GE.AND P0, PT, R11, UR19, PT ;  /* 0x000000130b007c0c */ /* 0x000fda000bf06270 */
[----:B------:R-:W-:Y:S05]  /*0df0*/  @!P0 BRA `(.L_x_155) ;  /* 0xfffffff800b88947 */ /* 0x000fea000383ffff */
[----:B------:R-:W-:Y:S05]  /*0e00*/  BSYNC.RECONVERGENT B1 ;  /* 0x0000000000017941 */ /* 0x000fea0003800200 */
.L_x_146:
[----:B------:R-:W-:Y:S05]  /*0e10*/  BRA `(.L_x_139) ;  /* 0x0000000800d87947 */ /* 0x000fea0003800000 */
.L_x_140:
        /* <DEDUP_REMOVED lines=11> */
[----:B0-----:R-:W-:-:S06]  /*0ed0*/  IADD3 R8, PT, PT, R11, 0xffffffe, RZ ;  /* 0x0ffffffe0b087810 */ /* 0x001fcc0007ffe0ff */
[----:B------:R0:W1:Y:S02]  /*0ee0*/  F2I.FTZ.U32.TRUNC.NTZ R9, R8 ;  /* 0x0000000800097305 */ /* 0x000064000021f000 */
[----:B0-----:R-:W-:Y:S02]  /*0ef0*/  MOV R8, RZ ;  /* 0x000000ff00087202 */ /* 0x001fe40000000f00 */
[----:B-1----:R-:W-:-:S05]  /*0f00*/  IADD3 R13, PT, PT, RZ, -R9, RZ ;  /* 0x80000009ff0d7210 */ /* 0x002fca0007ffe0ff */
[----:B------:R-:W-:-:S04]  /*0f10*/  IMAD R13, R13, UR17, RZ ;  /* 0x000000110d0d7c24 */ /* 0x000fc8000f8e02ff */
[----:B------:R-:W-:Y:S01]  /*0f20*/  IMAD.HI.U32 R13, R9, R13, R8 ;  /* 0x0000000d090d7227 */ /* 0x000fe200078e0008 */
[----:B------:R-:W-:Y:S02]  /*0f30*/  MOV R8, UR9 ;  /* 0x0000000900087c02 */ /* 0x000fe40008000f00 */
[----:B------:R-:W-:-:S03]  /*0f40*/  MOV R9, UR12 ;  /* 0x0000000c00097c02 */ /* 0x000fc60008000f00 */
        /* <DEDUP_REMOVED lines=12> */
[----:B------:R-:W-:Y:S01]  /*1010*/  ISETP.NE.AND P0, PT, R7, 0x3, PT ;  /* 0x000000030700780c */ /* 0x000fe20003f05270 */
[----:B------:R-:W-:-:S12]  /*1020*/  IMAD.MOV.U32 R7, RZ, RZ, RZ ;  /* 0x000000ffff077224 */ /* 0x000fd800078e00ff */
[----:B------:R-:W-:Y:S05]  /*1030*/  @!P0 BRA `(.L_x_157) ;  /* 0x0000000000a88947 */ /* 0x000fea0003800000 */
[----:B------:R-:W-:Y:S01]  /*1040*/  IADD3 R7, PT, PT, R12, 0x1, RZ ;  /* 0x000000010c077810 */ /* 0x000fe20007ffe0ff */
[----:B------:R-:W-:Y:S01]  /*1050*/  IMAD.MOV.U32 R10, RZ, RZ, 0x2 ;  /* 0x00000002ff0a7424 */ /* 0x000fe200078e00ff */
[----:B------:R-:W-:Y:S01]  /*1060*/  IADD3 R20, PT, PT, R5, -UR16, RZ ;  /* 0x8000001005147c10 */ /* 0x000fe2000fffe0ff */
[----:B------:R-:W-:Y:S01]  /*1070*/  IMAD.MOV.U32 R13, RZ, RZ, R5 ;  /* 0x000000ffff0d7224 */ /* 0x000fe200078e0005 */
[----:B------:R-:W-:Y:S01]  /*1080*/  LOP3.LUT R16, R7, 0x3, RZ, 0xc0, !PT ;  /* 0x0000000307107812 */ /* 0x000fe200078ec0ff */
[----:B------:R-:W-:Y:S02]  /*1090*/  HFMA2 R7, -RZ, RZ, 0, 0 ;  /* 0x00000000ff077431 */ /* 0x000fe400000001ff */
[----:B------:R-:W-:Y:S01]  /*10a0*/  IMAD.WIDE.U32 R10, R5, R10, UR24 ;  /* 0x00000018050a7e25 */ /* 0x000fe2000f8e000a */
[----:B------:R-:W-:-:S07]  /*10b0*/  IADD3 R16, PT, PT, -R16, RZ, RZ ;  /* 0x000000ff10107210 */ /* 0x000fce0007ffe1ff */
.L_x_160:
[----:B------:R-:W-:Y:S01]  /*10c0*/  ISETP.NE.AND P1, PT, R20, RZ, PT ;  /* 0x000000ff1400720c */ /* 0x000fe20003f25270 */
[----:B------:R-:W-:Y:S01]  /*10d0*/  BSSY.RECONVERGENT B2, `(.L_x_158) ;  /* 0x000001c000027945 */ /* 0x000fe20003800200 */
[----:B------:R-:W-:Y:S01]  /*10e0*/  IADD3 R16, PT, PT, R16, 0x1, RZ ;  /* 0x0000000110107810 */ /* 0x000fe20007ffe0ff */
[----:B------:R-:W-:Y:S01]  /*10f0*/  IMAD.U32 R17, RZ, RZ, UR17 ;  /* 0x00000011ff117e24 */ /* 0x000fe2000f8e00ff */
        /* <DEDUP_REMOVED lines=16> */
[----:B--2---:R-:W-:Y:S01]  /*1200*/  HADD2.F32 R15, -RZ, R14.H0_H0 ;  /* 0x2000000eff0f7230 */ /* 0x004fe20000004100 */
[----:B------:R-:W-:-:S04]  /*1210*/  IADD3 R14, P1, PT, R10, UR32, RZ ;  /* 0x000000200a0e7c10 */ /* 0x000fc8000ff3e0ff */
[----:B------:R-:W-:-:S05]  /*1220*/  FMUL.FTZ R15, R4, R15 ;  /* 0x0000000f040f7220 */ /* 0x000fca0000410000 */
[----:B------:R-:W-:Y:S02]  /*1230*/  F2FP.F16.F32.PACK_AB R18, RZ, R15 ;  /* 0x0000000fff12723e */ /* 0x000fe400000000ff */
[----:B------:R-:W-:-:S03]  /*1240*/  IADD3.X R15, PT, PT, R11, UR33, RZ, P1, !PT ;  /* 0x000000210b0f7c10 */ /* 0x000fc60008ffe4ff */
[----:B------:R-:W-:Y:S02]  /*1250*/  HADD2.F32 R22, -RZ, R18.H0_H0 ;  /* 0x20000012ff167230 */ /* 0x000fe40000004100 */
[----:B------:R1:W-:Y:S03]  /*1260*/  STG.E.U16 desc[UR20][R14.64], R18 ;  /* 0x000000120e007986 */ /* 0x0003e6000c101514 */
[----:B------:R-:W-:-:S05]  /*1270*/  FADD.FTZ R7, R7, -R22 ;  /* 0x8000001607077221 */ /* 0x000fca0000010000 */
[----:B------:R1:W-:Y:S02]  /*1280*/  STS [R0], R7 ;  /* 0x0000000700007388 */ /* 0x0003e40000000800 */
.L_x_159:
[----:B------:R-:W-:Y:S05]  /*1290*/  BSYNC.RECONVERGENT B2 ;  /* 0x0000000000027941 */ /* 0x000fea0003800200 */
.L_x_158:
[----:B------:R-:W-:Y:S01]  /*12a0*/  IADD3 R13, PT, PT, R13, UR17, RZ ;  /* 0x000000110d0d7c10 */ /* 0x000fe2000fffe0ff */
[----:B------:R-:W-:-:S04]  /*12b0*/  IMAD.WIDE.U32 R10, R17, 0x2, R10 ;  /* 0x00000002110a7825 */ /* 0x000fc800078e000a */
[----:B------:R-:W-:Y:S01]  /*12c0*/  VIADD R20, R20, UR17 ;  /* 0x0000001114147c36 */ /* 0x000fe20008000000 */
[----:B------:R-:W-:Y:S06]  /*12d0*/  @P0 BRA `(.L_x_160) ;  /* 0xfffffffc00780947 */ /* 0x000fec000383ffff */
.L_x_157:
[----:B------:R-:W-:Y:S05]  /*12e0*/  BSYNC.RECONVERGENT B1 ;  /* 0x0000000000017941 */ /* 0x000fea0003800200 */
.L_x_156:
[----:B------:R-:W-:-:S13]  /*12f0*/  ISETP.GE.U32.AND P0, PT, R12, 0x3, PT ;  /* 0x000000030c00780c */ /* 0x000fda0003f06070 */
[----:B------:R-:W-:Y:S05]  /*1300*/  @!P0 BRA `(.L_x_139) ;  /* 0x00000004009c8947 */ /* 0x000fea0003800000 */
.L_x_170:
[----:B------:R-:W-:Y:S01]  /*1310*/  ISETP.NE.AND P0, PT, R13, UR16, PT ;  /* 0x000000100d007c0c */ /* 0x000fe2000bf05270 */
[----:B------:R-:W-:-:S12]  /*1320*/  BSSY.RECONVERGENT B1, `(.L_x_161) ;  /* 0x0000017000017945 */ /* 0x000fd80003800200 */
[----:B0-234-:R-:W-:Y:S05]  /*1330*/  @!P0 BRA `(.L_x_162) ;  /* 0x0000000000548947 */ /* 0x01dfea0003800000 */
[----:B------:R-:W-:-:S05]  /*1340*/  MOV R10, 0x2 ;  /* 0x00000002000a7802 */ /* 0x000fca0000000f00 */
[----:B------:R-:W-:-:S06]  /*1350*/  IMAD.WIDE.U32 R10, R13, R10, UR10 ;  /* 0x0000000a0d0a7e25 */ /* 0x000fcc000f8e000a */
[----:B------:R-:W0:Y:S02]  /*1360*/  LDG.E.U16 R10, desc[UR20][R10.64] ;  /* 0x000000140a0a7981 */ /* 0x000e24000c1e1500 */
[----:B01----:R-:W-:-:S05]  /*1370*/  HADD2.F32 R15, -RZ, R10.H0_H0 ;  /* 0x2000000aff0f7230 */ /* 0x003fca0000004100 */
[----:B------:R-:W-:-:S05]  /*1380*/  FADD.FTZ R15, R6, R15 ;  /* 0x0000000f060f7221 */ /* 0x000fca0000010000 */
[----:B------:R-:W-:-:S05]  /*1390*/  F2FP.F16.F32.PACK_AB R12, RZ, R15 ;  /* 0x0000000fff0c723e */ /* 0x000fca00000000ff */
[----:B------:R-:W-:-:S05]  /*13a0*/  HADD2.F32 R12, -RZ, R12.H0_H0 ;  /* 0x2000000cff0c7230 */ /* 0x000fca0000004100 */
[----:B------:R-:W-:-:S13]  /*13b0*/  FSETP.GT.FTZ.AND P0, PT, R12, RZ, PT ;  /* 0x000000ff0c00720b */ /* 0x000fda0003f14000 */
[----:B------:R-:W-:Y:S05]  /*13c0*/  @!P0 BRA `(.L_x_163) ;  /* 0x0000000000288947 */ /* 0x000fea0003800000 */
[----:B------:R-:W2:Y:S02]  /*13d0*/  LDG.E.U16 R10, desc[UR20][R8.64] ;  /* 0x00000014080a7981 */ /* 0x000ea4000c1e1500 */
[----:B--2---:R-:W-:-:S05]  /*13e0*/  HADD2.F32 R11, -RZ, R10.H0_H0 ;  /* 0x2000000aff0b7230 */ /* 0x004fca0000004100 */
[----:B------:R-:W-:-:S05]  /*13f0*/  FMUL.FTZ R11, R4, R11 ;  /* 0x0000000b040b7220 */ /* 0x000fca0000410000 */
[----:B------:R-:W-:Y:S01]  /*1400*/  F2FP.F16.F32.PACK_AB R12, RZ, R11 ;  /* 0x0000000bff0c723e */ /* 0x000fe200000000ff */
[----:B------:R-:W-:-:S04]  /*1410*/  IMAD.WIDE.U32 R10, R13, 0x2, R2 ;  /* 0x000000020d0a7825 */ /* 0x000fc800078e0002 */
[----:B------:R-:W-:Y:S01]  /*1420*/  HADD2.F32 R14, -RZ, R12.H0_H0 ;  /* 0x2000000cff0e7230 */ /* 0x000fe20000004100 */
[----:B------:R2:W-:Y:S04]  /*1430*/  STG.E.U16 desc[UR20][R10.64], R12 ;  /* 0x0000000c0a007986 */ /* 0x0005e8000c101514 */
[----:B------:R-:W-:-:S05]  /*1440*/  FADD.FTZ R7, R7, -R14 ;  /* 0x8000000e07077221 */ /* 0x000fca0000010000 */
[----:B------:R2:W-:Y:S01]  /*1450*/  STS [R0], R7 ;  /* 0x0000000700007388 */ /* 0x0005e20000000800 */
[----:B------:R-:W-:Y:S05]  /*1460*/  BRA `(.L_x_162) ;  /* 0x0000000000087947 */ /* 0x000fea0003800000 */
.L_x_163:
[----:B------:R-:W-:-:S05]  /*1470*/  IMAD.WIDE.U32 R10, R13, 0x2, R2 ;  /* 0x000000020d0a7825 */ /* 0x000fca00078e0002 */
[----:B------:R3:W-:Y:S02]  /*1480*/  STG.E.U16 desc[UR20][R10.64], RZ ;  /* 0x000000ff0a007986 */ /* 0x0007e4000c101514 */
.L_x_162:
[----:B------:R-:W-:Y:S05]  /*1490*/  BSYNC.RECONVERGENT B1 ;  /* 0x0000000000017941 */ /* 0x000fea0003800200 */
.L_x_161:
[----:B------:R-:W-:Y:S01]  /*14a0*/  IADD3 R19, PT, PT, R13, UR17, RZ ;  /* 0x000000110d137c10 */ /* 0x000fe2000fffe0ff */
[----:B------:R-:W-:Y:S03]  /*14b0*/  BSSY.RECONVERGENT B1, `(.L_x_164) ;  /* 0x000001b000017945 */ /* 0x000fe60003800200 */
[C---:B------:R-:W-:Y:S01]  /*14c0*/  ISETP.NE.AND P1, PT, R19.reuse, UR16, PT ;  /* 0x0000001013007c0c */ /* 0x040fe2000bf25270 */
[----:B--23--:R-:W-:-:S05]  /*14d0*/  VIADD R11, R19, UR17 ;  /* 0x00000011130b7c36 */ /* 0x00cfca0008000000 */
[C---:B------:R-:W-:Y:S02]  /*14e0*/  IADD3 R13, PT, PT, R11.reuse, UR17, RZ ;  /* 0x000000110b0d7c10 */ /* 0x040fe4000fffe0ff */
[----:B------:R-:W-:Y:S02]  /*14f0*/  ISETP.NE.AND P2, PT, R11, UR16, PT ;  /* 0x000000100b007c0c */ /* 0x000fe4000bf45270 */
[----:B------:R-:W-:-:S03]  /*1500*/  ISETP.NE.AND P0, PT, R13, UR16, PT ;  /* 0x000000100d007c0c */ /* 0x000fc6000bf05270 */
[----:B------:R-:W-:Y:S10]  /*1510*/  @!P1 BRA `(.L_x_165) ;  /* 0x0000000000509947 */ /* 0x000ff40003800000 */
[----:B01----:R-:W-:-:S05]  /*1520*/  HFMA2 R14, -RZ, RZ, 0, 1.1920928955078125e-07 ;  /* 0x00000002ff0e7431 */ /* 0x003fca00000001ff */
[----:B------:R-:W-:-:S06]  /*1530*/  IMAD.WIDE.U32 R14, R19, R14, UR10 ;  /* 0x0000000a130e7e25 */ /* 0x000fcc000f8e000e */
[----:B------:R-:W2:Y:S02]  /*1540*/  LDG.E.U16 R14, desc[UR20][R14.64] ;  /* 0x000000140e0e7981 */ /* 0x000ea4000c1e1500 */
[----:B--2---:R-:W-:-:S05]  /*1550*/  HADD2.F32 R17, -RZ, R14.H0_H0 ;  /* 0x2000000eff117230 */ /* 0x004fca0000004100 */
[----:B------:R-:W-:-:S05]  /*1560*/  FADD.FTZ R17, R6, R17 ;  /* 0x0000001106117221 */ /* 0x000fca0000010000 */
[----:B------:R-:W-:-:S05]  /*1570*/  F2FP.F16.F32.PACK_AB R10, RZ, R17 ;  /* 0x00000011ff0a723e */ /* 0x000fca00000000ff */
[----:B------:R-:W-:-:S05]  /*1580*/  HADD2.F32 R10, -RZ, R10.H0_H0 ;  /* 0x2000000aff0a7230 */ /* 0x000fca0000004100 */
[----:B------:R-:W-:-:S13]  /*1590*/  FSETP.GT.FTZ.AND P1, PT, R10, RZ, PT ;  /* 0x000000ff0a00720b */ /* 0x000fda0003f34000 */
[----:B------:R-:W-:-:S05]  /*15a0*/  @!P1 IMAD.WIDE.U32 R16, R19, 0x2, R2 ;  /* 0x0000000213109825 */ /* 0x000fca00078e0002 */
[----:B------:R2:W-:Y:S01]  /*15b0*/  @!P1 STG.E.U16 desc[UR20][R16.64], RZ ;  /* 0x000000ff10009986 */ /* 0x0005e2000c101514 */
[----:B------:R-:W-:Y:S05]  /*15c0*/  @!P1 BRA `(.L_x_165) ;  /* 0x0000000000249947 */ /* 0x000fea0003800000 */
[----:B------:R-:W3:Y:S02]  /*15d0*/  LDG.E.U16 R10, desc[UR20][R8.64] ;  /* 0x00000014080a7981 */ /* 0x000ee4000c1e1500 */
[----:B---3--:R-:W-:-:S05]  /*15e0*/  HADD2.F32 R15, -RZ, R10.H0_H0 ;  /* 0x2000000aff0f7230 */ /* 0x008fca0000004100 */
[----:B------:R-:W-:-:S05]  /*15f0*/  FMUL.FTZ R15, R4, R15 ;  /* 0x0000000f040f7220 */ /* 0x000fca0000410000 */
[----:B------:R-:W-:Y:S01]  /*1600*/  F2FP.F16.F32.PACK_AB R10, RZ, R15 ;  /* 0x0000000fff0a723e */ /* 0x000fe200000000ff */
[----:B------:R-:W-:-:S04]  /*1610*/  IMAD.WIDE.U32 R14, R19, 0x2, R2 ;  /* 0x00000002130e7825 */ /* 0x000fc800078e0002 */
[----:B------:R-:W-:Y:S01]  /*1620*/  HADD2.F32 R12, -RZ, R10.H0_H0 ;  /* 0x2000000aff0c7230 */ /* 0x000fe20000004100 */
[----:B------:R3:W-:Y:S04]  /*1630*/  STG.E.U16 desc[UR20][R14.64], R10 ;  /* 0x0000000a0e007986 */ /* 0x0007e8000c101514 */
[----:B------:R-:W-:-:S05]  /*1640*/  FADD.FTZ R7, R7, -R12 ;  /* 0x8000000c07077221 */ /* 0x000fca0000010000 */
[----:B------:R3:W-:Y:S02]  /*1650*/  STS [R0], R7 ;  /* 0x0000000700007388 */ /* 0x0007e40000000800 */
.L_x_165:
[----:B------:R-:W-:Y:S05]  /*1660*/  BSYNC.RECONVERGENT B1 ;  /* 0x0000000000017941 */ /* 0x000fea0003800200 */
.L_x_164:
[----:B------:R-:W-:Y:S04]  /*1670*/  BSSY.RECONVERGENT B1, `(.L_x_166) ;  /* 0x0000016000017945 */ /* 0x000fe80003800200 */
[----:B------:R-:W-:Y:S05]  /*1680*/  @!P2 BRA `(.L_x_167) ;  /* 0x000000000050a947 */ /* 0x000fea0003800000 */
[----:B01-3--:R-:W-:-:S05]  /*1690*/  MOV R14, 0x2 ;  /* 0x00000002000e7802 */ /* 0x00bfca0000000f00 */
        /* <DEDUP_REMOVED lines=12> */
[----:B------:R-:W-:-:S04]  /*1760*/  IMAD.WIDE.U32 R10, R11, 0x2, R2 ;  /* 0x000000020b0a7825 */ /* 0x000fc800078e0002 */
[----:B------:R-:W-:-:S05]  /*1770*/  FMUL.FTZ R15, R4, R15 ;  /* 0x0000000f040f7220 */ /* 0x000fca0000410000 */
[----:B------:R-:W-:-:S05]  /*1780*/  F2FP.F16.F32.PACK_AB R15, RZ, R15 ;  /* 0x0000000fff0f723e */ /* 0x000fca00000000ff */
[----:B------:R-:W-:Y:S01]  /*1790*/  HADD2.F32 R12, -RZ, R15.H0_H0 ;  /* 0x2000000fff0c7230 */ /* 0x000fe20000004100 */
[----:B------:R0:W-:Y:S04]  /*17a0*/  STG.E.U16 desc[UR20][R10.64], R15 ;  /* 0x0000000f0a007986 */ /* 0x0001e8000c101514 */
[----:B------:R-:W-:-:S05]  /*17b0*/  FADD.FTZ R7, R7, -R12 ;  /* 0x8000000c07077221 */ /* 0x000fca0000010000 */
[----:B------:R0:W-:Y:S02]  /*17c0*/  STS [R0], R7 ;  /* 0x0000000700007388 */ /* 0x0001e40000000800 */
.L_x_167:
[----:B------:R-:W-:Y:S05]  /*17d0*/  BSYNC.RECONVERGENT B1 ;  /* 0x0000000000017941 */ /* 0x000fea0003800200 */
.L_x_166:
[----:B------:R-:W-:Y:S04]  /*17e0*/  BSSY.RECONVERGENT B1, `(.L_x_168) ;  /* 0x0000016000017945 */ /* 0x000fe80003800200 */
[----:B------:R-:W-:Y:S05]  /*17f0*/  @!P0 BRA `(.L_x_169) ;  /* 0x0000000000508947 */ /* 0x000fea0003800000 */
[----:B0--3--:R-:W-:-:S04]  /*1800*/  IMAD.MOV.U32 R10, RZ, RZ, 0x2 ;  /* 0x00000002ff0a7424 */ /* 0x009fc800078e00ff */
[----:B------:R-:W-:-:S06]  /*1810*/  IMAD.WIDE.U32 R10, R13, R10, UR10 ;  /* 0x0000000a0d0a7e25 */ /* 0x000fcc000f8e000a */
        /* <DEDUP_REMOVED lines=14> */
[----:B0-----:R-:W-:Y:S01]  /*1900*/  HADD2.F32 R14, -RZ, R12.H0_H0 ;  /* 0x2000000cff0e7230 */ /* 0x001fe20000004100 */
[----:B------:R0:W-:Y:S04]  /*1910*/  STG.E.U16 desc[UR20][R10.64], R12 ;  /* 0x0000000c0a007986 */ /* 0x0001e8000c101514 */
[----:B------:R-:W-:-:S05]  /*1920*/  FADD.FTZ R7, R7, -R14 ;  /* 0x8000000e07077221 */ /* 0x000fca0000010000 */
[----:B------:R0:W-:Y:S02]  /*1930*/  STS [R0], R7 ;  /* 0x0000000700007388 */ /* 0x0001e40000000800 */
.L_x_169:
[----:B------:R-:W-:Y:S05]  /*1940*/  BSYNC.RECONVERGENT B1 ;  /* 0x0000000000017941 */ /* 0x000fea0003800200 */
.L_x_168:
[----:B------:R-:W-:-:S04]  /*1950*/  IADD3 R13, PT, PT, R13, UR17, RZ ;  /* 0x000000110d0d7c10 */ /* 0x000fc8000fffe0ff */
[----:B------:R-:W-:-:S13]  /*1960*/  ISETP.GE.AND P0, PT, R13, UR23, PT ;  /* 0x000000170d007c0c */ /* 0x000fda000bf06270 */
[----:B------:R-:W-:Y:S05]  /*1970*/  @!P0 BRA `(.L_x_170) ;  /* 0xfffffff800648947 */ /* 0x000fea000383ffff */
.L_x_139:
[----:B------:R-:W-:Y:S05]  /*1980*/  BSYNC.RECONVERGENT B0 ;  /* 0x0000000000007941 */ /* 0x000fea0003800200 */
.L_x_138:
[----:B------:R-:W-:Y:S01]  /*1990*/  BAR.SYNC.DEFER_BLOCKING 0x0 ;  /* 0x0000000000007b1d */ /* 0x000fe20000010000 */
[----:B------:R-:W-:-:S05]  /*19a0*/  ISETP.NE.AND P0, PT, R5, RZ, PT ;  /* 0x000000ff0500720c */ /* 0x000fca0003f05270 */
[----:B------:R-:W-:Y:S08]  /*19b0*/  BSSY.RECONVERGENT B0, `(.L_x_171) ;  /* 0x000005f000007945 */ /* 0x000ff00003800200 */
[----:B------:R-:W-:Y:S05]  /*19c0*/  @P0 BRA `(.L_x_172) ;  /* 0x0000000400740947 */ /* 0x000fea0003800000 */
[----:B------:R-:W-:Y:S01]  /*19d0*/  UISETP.GE.U32.AND UP0, UPT, UR17, 0x10, UPT ;  /* 0x000000101100788c */ /* 0x000fe2000bf06070 */
[----:B------:R-:W-:Y:S01]  /*19e0*/  HFMA2 R23, -RZ, RZ, 0, 0 ;  /* 0x00000000ff177431 */ /* 0x000fe200000001ff */
[----:B------:R-:W-:Y:S01]  /*19f0*/  ULOP3.LUT UR11, UR17, 0xf, URZ, 0xc0, !UPT ;  /* 0x0000000f110b7892 */ /* 0x000fe2000f8ec0ff */
[----:B------:R-:W-:-:S03]  /*1a00*/  UMOV UR4, URZ ;  /* 0x000000ff00047c82 */ /* 0x000fc60008000000 */
[----:B------:R-:W-:-:S03]  /*1a10*/  UISETP.NE.AND UP1, UPT, UR11, URZ, UPT ;  /* 0x000000ff0b00728c */ /* 0x000fc6000bf25270 */
[----:B------:R-:W-:Y:S08]  /*1a20*/  BRA.U !UP0, `(.L_x_173) ;  /* 0x0000000108807547 */ /* 0x000ff0000b800000 */
[----:B------:R-:W5:Y:S01]  /*1a30*/  S2UR UR9, SR_CgaCtaId ;  /* 0x00000000000979c3 */ /* 0x000f620000008800 */
[----:B------:R-:W-:Y:S01]  /*1a40*/  UMOV UR4, 0x400 ;  /* 0x0000040000047882 */ /* 0x000fe20000000000 */
[----:B------:R-:W-:Y:S01]  /*1a50*/  ULOP3.LUT UR5, UR17, 0xfffffff0, URZ, 0xc0, !UPT ;  /* 0xfffffff011057892 */ /* 0x000fe2000f8ec0ff */
[----:B------:R-:W-:Y:S01]  /*1a60*/  MOV R23, RZ ;  /* 0x000000ff00177202 */ /* 0x000fe20000000f00 */
[----:B-----5:R-:W-:Y:S02]  /*1a70*/  ULEA UR10, UR9, UR4, 0x18 ;  /* 0x00000004090a7291 */ /* 0x020fe4000f8ec0ff */
[----:B------:R-:W-:Y:S02]  /*1a80*/  UIADD3 UR9, UPT, UPT, -UR5, URZ, URZ ;  /* 0x000000ff05097290 */ /* 0x000fe4000fffe1ff */
[----:B------:R-:W-:Y:S02]  /*1a90*/  ULOP3.LUT UR4, UR17, 0x7f0, URZ, 0xc0, !UPT ;  /* 0x000007f011047892 */ /* 0x000fe4000f8ec0ff */
[----:B------:R-:W-:-:S12]  /*1aa0*/  UIADD3 UR5, UPT, UPT, UR10, 0x20, URZ ;  /* 0x000000200a057890 */ /* 0x000fd8000fffe0ff */
.L_x_174:
[----:B0-234-:R-:W0:Y:S01]  /*1ab0*/  LDS.128 R8, [UR5+-0x20] ;  /* 0xffffe005ff087984 */ /* 0x01de220008000c00 */
[----:B------:R-:W-:-:S03]  /*1ac0*/  UIADD3 UR9, UPT, UPT, UR9, 0x10, URZ ;  /* 0x0000001009097890 */ /* 0x000fc6000fffe0ff */
[----:B-1----:R-:W1:Y:S01]  /*1ad0*/  LDS.128 R12, [UR5+-0x10] ;  /* 0xfffff005ff0c7984 */ /* 0x002e620008000c00 */
[----:B------:R-:W-:-:S03]  /*1ae0*/  UISETP.NE.AND UP0, UPT, UR9, URZ, UPT ;  /* 0x000000ff0900728c */ /* 0x000fc6000bf05270 */
        /* <DEDUP_REMOVED lines=20> */
.L_x_173:
        /* <DEDUP_REMOVED lines=10> */
[----:B01234-:R-:W0:Y:S04]  /*1cd0*/  LDS.128 R12, [UR5] ;  /* 0x00000005ff0c7984 */ /* 0x01fe280008000c00 */
[----:B------:R-:W1:Y:S01]  /*1ce0*/  LDS.128 R8, [UR5+0x10] ;  /* 0x00001005ff087984 */ /* 0x000e620008000c00 */
        /* <DEDUP_REMOVED lines=8> */
.L_x_176:
        /* <DEDUP_REMOVED lines=10> */
[----:B0-234-:R-:W0:Y:S02]  /*1e10*/  LDS.128 R8, [UR9] ;  /* 0x00000009ff087984 */ /* 0x01de240008000c00 */
[----:B0-----:R-:W-:-:S04]  /*1e20*/  FADD.FTZ R8, R23, R8 ;  /* 0x0000000817087221 */ /* 0x001fc80000010000 */
[----:B------:R-:W-:-:S04]  /*1e30*/  FADD.FTZ R9, R8, R9 ;  /* 0x0000000908097221 */ /* 0x000fc80000010000 */
[----:B------:R-:W-:-:S04]  /*1e40*/  FADD.FTZ R10, R9, R10 ;  /* 0x0000000a090a7221 */ /* 0x000fc80000010000 */
[----:B------:R-:W-:-:S07]  /*1e50*/  FADD.FTZ R23, R10, R11 ;  /* 0x0000000b0a177221 */ /* 0x000fce0000010000 */
.L_x_177:
[----:B------:R-:W-:Y:S05]  /*1e60*/  BRA.U !UP1, `(.L_x_175) ;  /* 0x00000001092c7547 */ /* 0x000fea000b800000 */
[----:B------:R-:W5:Y:S01]  /*1e70*/  S2UR UR10, SR_CgaCtaId ;  /* 0x00000000000a79c3 */ /* 0x000f620000008800 */
[----:B------:R-:W-:Y:S01]  /*1e80*/  UMOV UR9, 0x400 ;  /* 0x0000040000097882 */ /* 0x000fe20000000000 */
[----:B------:R-:W-:Y:S02]  /*1e90*/  UIADD3 UR5, UPT, UPT, -UR5, URZ, URZ ;  /* 0x000000ff05057290 */ /* 0x000fe4000fffe1ff */
[----:B-----5:R-:W-:-:S04]  /*1ea0*/  ULEA UR9, UR10, UR9, 0x18 ;  /* 0x000000090a097291 */ /* 0x020fc8000f8ec0ff */
[----:B------:R-:W-:-:S12]  /*1eb0*/  ULEA UR4, UR4, UR9, 0x2 ;  /* 0x0000000904047291 */ /* 0x000fd8000f8e10ff */
.L_x_178:
[----:B01234-:R-:W0:Y:S01]  /*1ec0*/  LDS R0, [UR4] ;  /* 0x00000004ff007984 */ /* 0x01fe220008000800 */
[----:B------:R-:W-:Y:S02]  /*1ed0*/  UIADD3 UR5, UPT, UPT, UR5, 0x1, URZ ;  /* 0x0000000105057890 */ /* 0x000fe4000fffe0ff */
[----:B------:R-:W-:Y:S02]  /*1ee0*/  UIADD3 UR4, UPT, UPT, UR4, 0x4, URZ ;  /* 0x0000000404047890 */ /* 0x000fe4000fffe0ff */
[----:B------:R-:W-:Y:S01]  /*1ef0*/  UISETP.NE.AND UP0, UPT, UR5, URZ, UPT ;  /* 0x000000ff0500728c */ /* 0x000fe2000bf05270 */
[----:B0-----:R-:W-:-:S08]  /*1f00*/  FADD.FTZ R23, R0, R23 ;  /* 0x0000001700177221 */ /* 0x001fd00000010000 */
[----:B------:R-:W-:Y:S05]  /*1f10*/  BRA.U UP0, `(.L_x_178) ;  /* 0xfffffffd00e87547 */ /* 0x000fea000b83ffff */
.L_x_175:
[----:B------:R-:W-:Y:S01]  /*1f20*/  USHF.R.S64 UR4, URZ, 0x1f, UR16 ;  /* 0x0000001fff047899 */ /* 0x000fe20008001010 */
[----:B------:R-:W-:Y:S01]  /*1f30*/  F2FP.F16.F32.PACK_AB R23, RZ, R23 ;  /* 0x00000017ff17723e */ /* 0x000fe200000000ff */
[----:B------:R-:W-:Y:S02]  /*1f40*/  USHF.R.S32.HI UR5, URZ, 0x1f, UR16 ;  /* 0x0000001fff057899 */ /* 0x000fe40008011410 */
[----:B------:R-:W-:-:S04]  /*1f50*/  UIADD3 UR4, UP0, UPT, UR4, UR8, URZ ;  /* 0x0000000804047290 */ /* 0x000fc8000ff1e0ff */
[----:B------:R-:W-:Y:S02]  /*1f60*/  UIADD3.X UR5, UPT, UPT, UR5, UR14, URZ, UP0, !UPT ;  /* 0x0000000e05057290 */ /* 0x000fe400087fe4ff */
[----:B------:R-:W-:-:S04]  /*1f70*/  IMAD.U32 R6, RZ, RZ, UR4 ;  /* 0x00000004ff067e24 */ /* 0x000fc8000f8e00ff */
[----:B01234-:R-:W-:-:S05]  /*1f80*/  MOV R7, UR5 ;  /* 0x0000000500077c02 */ /* 0x01ffca0008000f00 */
[----:B------:R0:W-:Y:S02]  /*1f90*/  STG.E.U16 desc[UR20][R6.64], R23 ;  /* 0x0000001706007986 */ /* 0x0001e4000c101514 */
.L_x_172:
[----:B------:R-:W-:Y:S05]  /*1fa0*/  BSYNC.RECONVERGENT B0 ;  /* 0x0000000000007941 */ /* 0x000fea0003800200 */
.L_x_171:
[----:B------:R-:W5:Y:S01]  /*1fb0*/  LDCU UR4, c[0x0][0x3ac] ;  /* 0x00007580ff0477ac */ /* 0x000f620008000800 */
[----:B------:R-:W-:Y:S01]  /*1fc0*/  BAR.SYNC.DEFER_BLOCKING 0x0 ;  /* 0x0000000000007b1d */ /* 0x000fe20000010000 */
[----:B-----5:R-:W-:-:S13]  /*1fd0*/  ISETP.GE.AND P0, PT, R5, UR4, PT ;  /* 0x0000000405007c0c */ /* 0x020fda000bf06270 */
[----:B------:R-:W-:Y:S05]  /*1fe0*/  @P0 EXIT ;  /* 0x000000000000094d */ /* 0x000fea0003800000 */
[----:B--234-:R-:W2:Y:S01]  /*1ff0*/  I2F.U32.RP R8, UR17 ;  /* 0x0000001100087d06 */ /* 0x01cea20008209000 */
[----:B------:R-:W-:Y:S01]  /*2000*/  VIADD R4, R5, UR17 ;  /* 0x0000001105047c36 */ /* 0x000fe20008000000 */
[----:B------:R-:W-:Y:S01]  /*2010*/  ISETP.NE.U32.AND P2, PT, RZ, UR17, PT ;  /* 0x00000011ff007c0c */ /* 0x000fe2000bf45070 */
[----:B------:R-:W-:Y:S03]  /*2020*/  BSSY.RECONVERGENT B0, `(.L_x_179) ;  /* 0x0000034000007945 */ /* 0x000fe60003800200 */
[C---:B------:R-:W-:Y:S02]  /*2030*/  ISETP.GE.AND P0, PT, R4.reuse, UR4, PT ;  /* 0x0000000404007c0c */ /* 0x040fe4000bf06270 */
[----:B01----:R-:W-:Y:S02]  /*2040*/  VIMNMX R0, PT, PT, R4, UR4, !PT ;  /* 0x0000000404007c48 */ /* 0x003fe4000ffe0100 */
[----:B------:R-:W-:-:S04]  /*2050*/  SEL R9, RZ, 0x1, P0 ;  /* 0x00000001ff097807 */ /* 0x000fc80000000000 */
[----:B------:R-:W-:Y:S01]  /*2060*/  IADD3 R0, PT, PT, R0, -R4, -R9 ;  /* 0x8000000400007210 */ /* 0x000fe20007ffe809 */
[----:B--2---:R-:W0:Y:S02]  /*2070*/  MUFU.RCP R8, R8 ;  /* 0x0000000800087308 */ /* 0x004e240000001000 */
[----:B0-----:R-:W-:-:S06]  /*2080*/  IADD3 R6, PT, PT, R8, 0xffffffe, RZ ;  /* 0x0ffffffe08067810 */ /* 0x001fcc0007ffe0ff */
[----:B------:R0:W1:Y:S02]  /*2090*/  F2I.FTZ.U32.TRUNC.NTZ R7, R6 ;  /* 0x0000000600077305 */ /* 0x000064000021f000 */
[----:B0-----:R-:W-:Y:S02]  /*20a0*/  MOV R6, RZ ;  /* 0x000000ff00067202 */ /* 0x001fe40000000f00 */
[----:B-1----:R-:W-:-:S05]  /*20b0*/  IADD3 R11, PT, PT, RZ, -R7, RZ ;  /* 0x80000007ff0b7210 */ /* 0x002fca0007ffe0ff */
[----:B------:R-:W-:-:S04]  /*20c0*/  IMAD R11, R11, UR17, RZ ;  /* 0x000000110b0b7c24 */ /* 0x000fc8000f8e02ff */
[----:B------:R-:W-:-:S06]  /*20d0*/  IMAD.HI.U32 R11, R7, R11, R6 ;  /* 0x0000000b070b7227 */ /* 0x000fcc00078e0006 */
[----:B------:R-:W-:-:S05]  /*20e0*/  IMAD.HI.U32 R4, R11, R0, RZ ;  /* 0x000000000b047227 */ /* 0x000fca00078e00ff */
[----:B------:R-:W-:-:S05]  /*20f0*/  IADD3 R7, PT, PT, -R4, RZ, RZ ;  /* 0x000000ff04077210 */ /* 0x000fca0007ffe1ff */
[----:B------:R-:W-:-:S05]  /*2100*/  IMAD R0, R7, UR17, R0 ;  /* 0x0000001107007c24 */ /* 0x000fca000f8e0200 */
[----:B------:R-:W-:-:S13]  /*2110*/  ISETP.GE.U32.AND P0, PT, R0, UR17, PT ;  /* 0x0000001100007c0c */ /* 0x000fda000bf06070 */
[----:B------:R-:W-:Y:S01]  /*2120*/  @P0 IADD3 R0, PT, PT, R0, -UR17, RZ ;  /* 0x8000001100000c10 */ /* 0x000fe2000fffe0ff */
[----:B------:R-:W-:-:S03]  /*2130*/  @P0 VIADD R4, R4, 0x1 ;  /* 0x0000000104040836 */ /* 0x000fc60000000000 */
[----:B------:R-:W-:-:S13]  /*2140*/  ISETP.GE.U32.AND P1, PT, R0, UR17, PT ;  /* 0x0000001100007c0c */ /* 0x000fda000bf26070 */
[----:B------:R-:W-:Y:S02]  /*2150*/  @P1 IADD3 R4, PT, PT, R4, 0x1, RZ ;  /* 0x0000000104041810 */ /* 0x000fe40007ffe0ff */
        /* <DEDUP_REMOVED lines=16> */
.L_x_181:
[----:B------:R-:W-:Y:S01]  /*2260*/  MOV R10, UR6 ;  /* 0x00000006000a7c02 */ /* 0x000fe20008000f00 */
[----:B0-----:R-:W-:Y:S01]  /*2270*/  IMAD.MOV.U32 R8, RZ, RZ, R6 ;  /* 0x000000ffff087224 */ /* 0x001fe200078e0006 */
[----:B------:R-:W-:Y:S02]  /*2280*/  MOV R11, UR7 ;  /* 0x00000007000b7c02 */ /* 0x000fe40008000f00 */
[----:B------:R-:W-:-:S03]  /*2290*/  MOV R9, R7 ;  /* 0x0000000700097202 */ /* 0x000fc60000000f00 */
[----:B------:R-:W2:Y:S04]  /*22a0*/  LDG.E.U16 R10, desc[UR20][R10.64] ;  /* 0x000000140a0a7981 */ /* 0x000ea8000c1e1500 */
[----:B------:R-:W3:Y:S01]  /*22b0*/  LDG.E.U16 R4, desc[UR20][R8.64] ;  /* 0x0000001408047981 */ /* 0x000ee2000c1e1500 */
[----:B------:R-:W-:-:S04]  /*22c0*/  IADD3 R0, PT, PT, R0, 0x1, RZ ;  /* 0x0000000100007810 */ /* 0x000fc80007ffe0ff */
[----:B------:R-:W-:Y:S01]  /*22d0*/  ISETP.NE.AND P0, PT, R0, RZ, PT ;  /* 0x000000ff0000720c */ /* 0x000fe20003f05270 */
[----:B--2---:R-:W-:Y:S02]  /*22e0*/  HADD2.F32 R7, -RZ, R10.H0_H0 ;  /* 0x2000000aff077230 */ /* 0x004fe40000004100 */
[----:B---3--:R-:W-:-:S05]  /*22f0*/  HADD2.F32 R4, -RZ, R4.H0_H0 ;  /* 0x20000004ff047230 */ /* 0x008fca0000004100 */
[----:B------:R-:W-:Y:S01]  /*2300*/  FMUL.FTZ R4, R4, R7 ;  /* 0x0000000704047220 */ /* 0x000fe20000410000 */
[----:B------:R-:W-:-:S04]  /*2310*/  MOV R7, UR17 ;  /* 0x0000001100077c02 */ /* 0x000fc80008000f00 */
[----:B------:R-:W-:Y:S01]  /*2320*/  F2FP.F16.F32.PACK_AB R4, RZ, R4 ;  /* 0x00000004ff04723e */ /* 0x000fe200000000ff */
[----:B------:R-:W-:-:S04]  /*2330*/  IMAD.WIDE.U32 R6, R7, 0x2, R8 ;  /* 0x0000000207067825 */ /* 0x000fc800078e0008 */
[----:B------:R0:W-:Y:S01]  /*2340*/  STG.E.U16 desc[UR20][R8.64], R4 ;  /* 0x0000000408007986 */ /* 0x0001e2000c101514 */
[----:B------:R-:W-:Y:S05]  /*2350*/  @P0 BRA `(.L_x_181) ;  /* 0xfffffffc00c00947 */ /* 0x000fea000383ffff */
.L_x_180:
[----:B------:R-:W-:Y:S05]  /*2360*/  BSYNC.RECONVERGENT B0 ;  /* 0x0000000000007941 */ /* 0x000fea0003800200 */
.L_x_179:
[----:B------:R-:W-:Y:S05]  /*2370*/  @!P1 EXIT ;  /* 0x000000000000994d */ /* 0x000fea0003800000 */
.L_x_182:
[----:B-1----:R-:W-:Y:S01]  /*2380*/  IMAD.U32 R6, RZ, RZ, UR6 ;  /* 0x00000006ff067e24 */ /* 0x002fe2000f8e00ff */
[----:B------:R-:W-:Y:S01]  /*2390*/  MOV R7, UR7 ;  /* 0x0000000700077c02 */ /* 0x000fe20008000f00 */
[----:B0-----:R-:W-:-:S04]  /*23a0*/  IMAD.WIDE.U32 R8, R5, 0x2, R2 ;  /* 0x0000000205087825 */ /* 0x001fc800078e0002 */
[----:B------:R-:W2:Y:S04]  /*23b0*/  LDG.E.U16 R6, desc[UR20][R6.64] ;  /* 0x0000001406067981 */ /* 0x000ea8000c1e1500 */
[----:B------:R-:W3:Y:S01]  /*23c0*/  LDG.E.U16 R0, desc[UR20][R8.64] ;  /* 0x0000001408007981 */ /* 0x000ee2000c1e1500 */
[----:B------:R-:W-:Y:S02]  /*23d0*/  IADD3 R13, PT, PT, R5, UR17, RZ ;  /* 0x00000011050d7c10 */ /* 0x000fe4000fffe0ff */
[----:B------:R-:W-:-:S03]  /*23e0*/  MOV R10, UR6 ;  /* 0x00000006000a7c02 */ /* 0x000fc60008000f00 */
[----:B------:R-:W-:-:S04]  /*23f0*/  IMAD.WIDE.U32 R4, R13, 0x2, R2 ;  /* 0x000000020d047825 */ /* 0x000fc800078e0002 */
[----:B--2---:R-:W-:Y:S02]  /*2400*/  HADD2.F32 R11, -RZ, R6.H0_H0 ;  /* 0x20000006ff0b7230 */ /* 0x004fe40000004100 */
[----:B---3--:R-:W-:-:S05]  /*2410*/  HADD2.F32 R0, -RZ, R0.H0_H0 ;  /* 0x20000000ff007230 */ /* 0x008fca0000004100 */
[----:B------:R-:W-:Y:S01]  /*2420*/  FMUL.FTZ R0, R0, R11 ;  /* 0x0000000b00007220 */ /* 0x000fe20000410000 */
[----:B------:R-:W-:-:S04]  /*2430*/  IMAD.U32 R11, RZ, RZ, UR7 ;  /* 0x00000007ff0b7e24 */ /* 0x000fc8000f8e00ff */
[----:B------:R-:W-:-:S04]  /*2440*/  F2FP.F16.F32.PACK_AB R0, RZ, R0 ;  /* 0x00000000ff00723e */ /* 0x000fc800000000ff */
[----:B------:R-:W-:-:S05]  /*2450*/  PRMT R14, R0, 0x7610, R14 ;  /* 0x00007610000e7816 */ /* 0x000fca000000000e */
[----:B------:R-:W-:Y:S04]  /*2460*/  STG.E.U16 desc[UR20][R8.64], R14 ;  /* 0x0000000e08007986 */ /* 0x000fe8000c101514 */
[----:B------:R-:W2:Y:S04]  /*2470*/  LDG.E.U16 R10, desc[UR20][R10.64] ;  /* 0x000000140a0a7981 */ /* 0x000ea8000c1e1500 */
[----:B------:R-:W3:Y:S01]  /*2480*/  LDG.E.U16 R0, desc[UR20][R4.64] ;  /* 0x0000001404007981 */ /* 0x000ee2000c1e1500 */
[----:B------:R-:W-:Y:S02]  /*2490*/  IADD3 R15, PT, PT, R13, UR17, RZ ;  /* 0x000000110d0f7c10 */ /* 0x000fe4000fffe0ff */
[----:B------:R-:W-:-:S02]  /*24a0*/  MOV R12, UR6 ;  /* 0x00000006000c7c02 */ /* 0x000fc40008000f00 */
[----:B------:R-:W-:Y:S01]  /*24b0*/  MOV R13, UR7 ;  /* 0x00000007000d7c02 */ /* 0x000fe20008000f00 */
[----:B--2---:R-:W-:Y:S02]  /*24c0*/  HADD2.F32 R7, -RZ, R10.H0_H0 ;  /* 0x2000000aff077230 */ /* 0x004fe40000004100 */
[----:B---3--:R-:W-:-:S05]  /*24d0*/  HADD2.F32 R0, -RZ, R0.H0_H0 ;  /* 0x20000000ff007230 */ /* 0x008fca0000004100 */
[----:B------:R-:W-:Y:S01]  /*24e0*/  FMUL.FTZ R0, R0, R7 ;  /* 0x0000000700007220 */ /* 0x000fe20000410000 */
[----:B------:R-:W-:-:S04]  /*24f0*/  IMAD.WIDE.U32 R6, R15, 0x2, R2 ;  /* 0x000000020f067825 */ /* 0x000fc800078e0002 */
[----:B------:R-:W-:-:S04]  /*2500*/  F2FP.F16.F32.PACK_AB R0, RZ, R0 ;  /* 0x00000000ff00723e */ /* 0x000fc800000000ff */
[----:B------:R-:W-:-:S05]  /*2510*/  PRMT R11, R0, 0x7610, R11 ;  /* 0x00007610000b7816 */ /* 0x000fca000000000b */
[----:B------:R0:W-:Y:S04]  /*2520*/  STG.E.U16 desc[UR20][R4.64], R11 ;  /* 0x0000000b04007986 */ /* 0x0001e8000c101514 */
[----:B------:R-:W2:Y:S04]  /*2530*/  LDG.E.U16 R12, desc[UR20][R12.64] ;  /* 0x000000140c0c7981 */ /* 0x000ea8000c1e1500 */
[----:B------:R-:W3:Y:S01]  /*2540*/  LDG.E.U16 R0, desc[UR20][R6.64] ;  /* 0x0000001406007981 */ /* 0x000ee2000c1e1500 */
[----:B------:R-:W-:Y:S01]  /*2550*/  VIADD R15, R15, UR17 ;  /* 0x000000110f0f7c36 */ /* 0x000fe20008000000 */
[----:B------:R-:W-:-:S02]  /*2560*/  MOV R10, UR6 ;  /* 0x00000006000a7c02 */ /* 0x000fc40008000f00 */
[----:B0-----:R-:W-:Y:S01]  /*2570*/  MOV R11, UR7 ;  /* 0x00000007000b7c02 */ /* 0x001fe20008000f00 */
        /* <DEDUP_REMOVED lines=9> */
[----:B--2---:R-:W-:Y:S02]  /*2610*/  HADD2.F32 R5, -RZ, R10.H0_H0 ;  /* 0x2000000aff057230 */ /* 0x004fe40000004100 */
[----:B---3--:R-:W-:-:S05]  /*2620*/  HADD2.F32 R0, -RZ, R0.H0_H0 ;  /* 0x20000000ff007230 */ /* 0x008fca0000004100 */
[----:B------:R-:W-:Y:S01]  /*2630*/  FMUL.FTZ R0, R0, R5 ;  /* 0x0000000500007220 */ /* 0x000fe20000410000 */
[----:B------:R-:W-:-:S04]  /*2640*/  IADD3 R5, PT, PT, R15, UR17, RZ ;  /* 0x000000110f057c10 */ /* 0x000fc8000fffe0ff */
[----:B------:R-:W-:Y:S02]  /*2650*/  F2FP.F16.F32.PACK_AB R0, RZ, R0 ;  /* 0x00000000ff00723e */ /* 0x000fe400000000ff */
[----:B------:R-:W-:-:S03]  /*2660*/  ISETP.GE.AND P0, PT, R5, UR4, PT ;  /* 0x0000000405007c0c */ /* 0x000fc6000bf06270 */
[----:B------:R1:W-:Y:S10]  /*2670*/  STG.E.U16 desc[UR20][R8.64], R0 ;  /* 0x0000000008007986 */ /* 0x0003f4000c101514 */
[----:B------:R-:W-:Y:S05]  /*2680*/  @!P0 BRA `(.L_x_182) ;  /* 0xfffffffc003c8947 */ /* 0x000fea000383ffff */
[----:B------:R-:W-:Y:S05]  /*2690*/  EXIT ;  /* 0x000000000000794d */ /* 0x000fea0003800000 */
.L_x_183:
        /* <DEDUP_REMOVED lines=14> */
.L_x_631:


//--------------------- .text._ZN2at6native51_GLOBAL__N__eebb21b7_18_MultiMarginLoss_cu_b86932df31MultiMarginLoss_backward_kernelILi2EfEEvPT0_PKS3_S6_PKlS6_iibS3_b --------------------------
	.section	.text._ZN2at6native51_GLOBAL__N__eebb21b7_18_MultiMarginLoss_cu_b86932df31MultiMarginLoss_backward_kernelILi2EfEEvPT0_PKS3_S6_PKlS6_iibS3_b,"ax",@progbits
	.align	128
.text._ZN2at6native51_GLOBAL__N__eebb21b7_18_MultiMarginLoss_cu_b86932df31MultiMarginLoss_backward_kernelILi2EfEEvPT0_PKS3_S6_PKlS6_iibS3_b:
        .type           _ZN2at6native51_GLOBAL__N__eebb21b7_18_MultiMarginLoss_cu_b86932df31MultiMarginLoss_backward_kernelILi2EfEEvPT0_PKS3_S6_PKlS6_iibS3_b,@function
        .size           _ZN2at6native51_GLOBAL__N__eebb21b7_18_MultiMarginLoss_cu_b86932df31MultiMarginLoss_backward_kernelILi2EfEEvPT0_PKS3_S6_PKlS6_iibS3_b,(.L_x_632 - _ZN2at6native51_GLOBAL__N__eebb21b7_18_MultiMarginLoss_cu_b86932df31MultiMarginLoss_backward_kernelILi2EfEEvPT0_PKS3_S6_PKlS6_iibS3_b)
        .other          _ZN2at6native51_GLOBAL__N__eebb21b7_18_MultiMarginLoss_cu_b86932df31MultiMarginLoss_backward_kernelILi2EfEEvPT0_PKS3_S6_PKlS6_iibS3_b,@"STO_CUDA_ENTRY STV_DEFAULT"
_ZN2at6native51_GLOBAL__N__eebb21b7_18_MultiMarginLoss_cu_b86932df31MultiMarginLoss_backward_kernelILi2EfEEvPT0_PKS3_S6_PKlS6_iibS3_b:
        /* <DEDUP_REMOVED lines=31> */
[----:B------:R-:W-:Y:S01]  /*01f0*/  ISETP.NE.AND P0, PT, R0, RZ, PT ;  /* 0x000000ff0000720c */ /* 0x000fe20003f05270 */
[----:B------:R-:W0:Y:S01]  /*0200*/  LDCU.64 UR18, c[0x0][0x380] ;  /* 0x00007000ff1277ac */ /* 0x000e220008000a00 */
[----:B------:R-:W-:Y:S02]  /*0210*/  IADD3 R10, P3, PT, R12, UR8, RZ ;  /* 0x000000080c0a7c10 */ /* 0x000fe4000ff7e0ff */
[----:B------:R-:W-:Y:S02]  /*0220*/  SEL R4, R4, 0x1, P0 ;  /* 0x0000000104047807 */ /* 0x000fe40000000000 */
[----:B------:R-:W-:Y:S02]  /*0230*/  IADD3.X R11, PT, PT, R13, UR9, RZ, P3, !PT ;  /* 0x000000090d0b7c10 */ /* 0x000fe40009ffe4ff */
        /* <DEDUP_REMOVED lines=9> */
[----:B------:R-:W-:-:S04]  /*02d0*/  IADD3 R6, P3, PT, R7, R10, RZ ;  /* 0x0000000a07067210 */ /* 0x000fc80007f7e0ff */
[----:B------:R-:W-:Y:S01]  /*02e0*/  IADD3.X R7, PT, PT, R9, R11, RZ, P3, !PT ;  /* 0x0000000b09077210 */ /* 0x000fe20001ffe4ff */
[----:B--23--:R-:W-:Y:S08]  /*02f0*/  @P2 BRA `(.L_x_185) ;  /* 0x0000001000802947 */ /* 0x00cff00003800000 */
[----:B------:R-:W2:Y:S01]  /*0300*/  LDG.E R6, desc[UR6][R6.64] ;  /* 0x0000000606067981 */ /* 0x000ea2000c1e1900 */
[----:B------:R-:W0:Y:S01]  /*0310*/  LDCU.64 UR8, c[0x0][0x3a0] ;  /* 0x00007400ff0877ac */ /* 0x000e220008000a00 */
[----:B------:R-:W-:Y:S01]  /*0320*/  IMAD R4, R4, R5, RZ ;  /* 0x0000000504047224 */ /* 0x000fe200078e02ff */
[----:B------:R-:W2:Y:S04]  /*0330*/  LDCU UR4, c[0x0][0x3b4] ;  /* 0x00007680ff0477ac */ /* 0x000ea80008000800 */
[----:B------:R-:W-:-:S06]  /*0340*/  I2FP.F32.S32 R4, R4 ;  /* 0x0000000400047245 */ /* 0x000fcc0000201400 */
[----:B------:R-:W1:Y:S01]  /*0350*/  MUFU.RCP R4, R4 ;  /* 0x0000000400047308 */ /* 0x000e620000001000 */
[----:B0-----:R-:W-:-:S04]  /*0360*/  UISETP.NE.U32.AND UP0, UPT, UR8, URZ, UPT ;  /* 0x000000ff0800728c */ /* 0x001fc8000bf05070 */
[----:B------:R-:W-:Y:S01]  /*0370*/  UISETP.NE.AND.EX UP0, UPT, UR9, URZ, UPT, UP0 ;  /* 0x000000ff0900728c */ /* 0x000fe2000bf05300 */
[----:B-1----:R-:W-:Y:S01]  /*0380*/  FADD.FTZ R16, R4, R4 ;  /* 0x0000000404107221 */ /* 0x002fe20000010000 */
[----:B--2---:R-:W-:-:S07]  /*0390*/  FADD.FTZ R17, -R6, UR4 ;  /* 0x0000000406117e21 */ /* 0x004fce0008010100 */
[----:B------:R-:W-:Y:S05]  /*03a0*/  BRA.U UP0, `(.L_x_186) ;  /* 0x0000000500fc7547 */ /* 0x000fea000b800000 */
        /* <DEDUP_REMOVED lines=11> */
[----:B0-----:R-:W-:Y:S01]  /*0460*/  HFMA2 R6, -RZ, RZ, 0, 0 ;  /* 0x00000000ff067431 */ /* 0x001fe200000001ff */
[----:B-1----:R-:W-:-:S05]  /*0470*/  IADD3 R9, PT, PT, RZ, -R7, RZ ;  /* 0x80000007ff097210 */ /* 0x002fca0007ffe0ff */
[----:B------:R-:W-:-:S04]  /*0480*/  IMAD R9, R9, R22, RZ ;  /* 0x0000001609097224 */ /* 0x000fc800078e02ff */
[----:B------:R-:W-:-:S04]  /*0490*/  IMAD.HI.U32 R4, R7, R9, R6 ;  /* 0x0000000907047227 */ /* 0x000fc800078e0006 */
[----:B------:R-:W-:Y:S02]  /*04a0*/  IMAD.MOV.U32 R9, RZ, RZ, R3 ;  /* 0x000000ffff097224 */ /* 0x000fe400078e0003 */
        /* <DEDUP_REMOVED lines=10> */
[----:B------:R-:W-:-:S04]  /*0550*/  LOP3.LUT R0, R8, 0x3, RZ, 0xc0, !PT ;  /* 0x0000000308007812 */ /* 0x000fc800078ec0ff */
[----:B------:R-:W-:Y:S02]  /*0560*/  ISETP.NE.AND P0, PT, R0, 0x3, PT ;  /* 0x000000030000780c */ /* 0x000fe40003f05270 */
[----:B------:R-:W-:-:S11]  /*0570*/  MOV R0, RZ ;  /* 0x000000ff00007202 */ /* 0x000fd60000000f00 */
[----:B------:R-:W-:Y:S05]  /*0580*/  @!P0 BRA `(.L_x_188) ;  /* 0x0000000000748947 */ /* 0x000fea0003800000 */
[----:B------:R-:W-:Y:S01]  /*0590*/  IADD3 R0, PT, PT, R8, 0x1, RZ ;  /* 0x0000000108007810 */ /* 0x000fe20007ffe0ff */
[----:B------:R-:W-:-:S03]  /*05a0*/  IMAD.WIDE.U32 R12, R3, 0x4, R12 ;  /* 0x00000004030c7825 */ /* 0x000fc600078e000c */
[----:B------:R-:W-:Y:S01]  /*05b0*/  LOP3.LUT R4, R0, 0x3, RZ, 0xc0, !PT ;  /* 0x0000000300047812 */ /* 0x000fe200078ec0ff */
[----:B------:R-:W-:Y:S01]  /*05c0*/  IMAD.IADD R15, R3, 0x1, -R2 ;  /* 0x00000001030f7824 */ /* 0x000fe200078e0a02 */
[----:B------:R-:W-:Y:S01]  /*05d0*/  MOV R0, RZ ;  /* 0x000000ff00007202 */ /* 0x000fe20000000f00 */
[----:B------:R-:W-:Y:S01]  /*05e0*/  IMAD.MOV.U32 R9, RZ, RZ, R3 ;  /* 0x000000ffff097224 */ /* 0x000fe200078e0003 */
[----:B------:R-:W-:-:S07]  /*05f0*/  IADD3 R14, PT, PT, -R4, RZ, RZ ;  /* 0x000000ff040e7210 */ /* 0x000fce0007ffe1ff */
.L_x_191:
[----:B------:R-:W-:Y:S01]  /*0600*/  ISETP.NE.AND P0, PT, R15, RZ, PT ;  /* 0x000000ff0f00720c */ /* 0x000fe20003f05270 */
[----:B------:R-:W-:Y:S01]  /*0610*/  VIADD R14, R14, 0x1 ;  /* 0x000000010e0e7836 */ /* 0x000fe20000000000 */
[----:B------:R-:W-:Y:S01]  /*0620*/  IADD3 R4, P1, PT, R12, UR10, RZ ;  /* 0x0000000a0c047c10 */ /* 0x000fe2000ff3e0ff */
[----:B------:R-:W-:Y:S01]  /*0630*/  BSSY.RECONVERGENT B2, `(.L_x_189) ;  /* 0x000000f000027945 */ /* 0x000fe20003800200 */
[----:B------:R-:W-:Y:S02]  /*0640*/  IADD3 R9, PT, PT, R22, R9, RZ ;  /* 0x0000000916097210 */ /* 0x000fe40007ffe0ff */
[----:B------:R-:W-:Y:S02]  /*0650*/  ISETP.NE.AND P2, PT, R14, RZ, PT ;  /* 0x000000ff0e00720c */ /* 0x000fe40003f45270 */
[----:B------:R-:W-:-:S05]  /*0660*/  IADD3.X R5, PT, PT, R13, UR11, RZ, P1, !PT ;  /* 0x0000000b0d057c10 */ /* 0x000fca0008ffe4ff */
[----:B0-----:R-:W-:Y:S06]  /*0670*/  @!P0 BRA `(.L_x_190) ;  /* 0x0000000000288947 */ /* 0x001fec0003800000 */
[----:B------:R-:W2:Y:S01]  /*0680*/  LDG.E R4, desc[UR6][R4.64] ;  /* 0x0000000604047981 */ /* 0x000ea2000c1e1900 */
[----:B------:R-:W-:-:S04]  /*0690*/  IADD3 R6, P1, PT, R12, UR12, RZ ;  /* 0x0000000c0c067c10 */ /* 0x000fc8000ff3e0ff */
[----:B------:R-:W-:Y:S01]  /*06a0*/  IADD3.X R7, PT, PT, R13, UR13, RZ, P1, !PT ;  /* 0x0000000d0d077c10 */ /* 0x000fe20008ffe4ff */
[----:B--2---:R-:W-:-:S05]  /*06b0*/  FADD.FTZ R21, R17, R4 ;  /* 0x0000000411157221 */ /* 0x004fca0000010000 */
[----:B------:R-:W-:-:S13]  /*06c0*/  FSETP.GT.FTZ.AND P0, PT, R21, RZ, PT ;  /* 0x000000ff1500720b */ /* 0x000fda0003f14000 */
[----:B------:R-:W-:Y:S01]  /*06d0*/  @P0 FMUL.FTZ R21, R16, R21 ;  /* 0x0000001510150220 */ /* 0x000fe20000410000 */
[----:B------:R0:W-:Y:S03]  /*06e0*/  @!P0 STG.E desc[UR6][R6.64], RZ ;  /* 0x000000ff06008986 */ /* 0x0001e6000c101906 */
[----:B------:R-:W-:Y:S01]  /*06f0*/  @P0 FADD.FTZ R0, R0, -R21 ;  /* 0x8000001500000221 */ /* 0x000fe20000010000 */
[----:B------:R0:W-:Y:S04]  /*0700*/  @P0 STG.E desc[UR6][R6.64], R21 ;  /* 0x0000001506000986 */ /* 0x0001e8000c101906 */
[----:B------:R0:W-:Y:S02]  /*0710*/  @P0 STS [R19], R0 ;  /* 0x0000000013000388 */ /* 0x0001e40000000800 */
.L_x_190:
[----:B------:R-:W-:Y:S05]  /*0720*/  BSYNC.RECONVERGENT B2 ;  /* 0x0000000000027941 */ /* 0x000fea0003800200 */
.L_x_189:
[C---:B------:R-:W-:Y:S02]  /*0730*/  IMAD.IADD R15, R22.reuse, 0x1, R15 ;  /* 0x00000001160f7824 */ /* 0x040fe400078e020f */
[----:B------:R-:W-:Y:S01]  /*0740*/  IMAD.WIDE.U32 R12, R22, 0x4, R12 ;  /* 0x00000004160c7825 */ /* 0x000fe200078e000c */
[----:B------:R-:W-:Y:S06]  /*0750*/  @P2 BRA `(.L_x_191) ;  /* 0xfffffffc00a82947 */ /* 0x000fec000383ffff */
.L_x_188:
[----:B------:R-:W-:Y:S05]  /*0760*/  BSYNC.RECONVERGENT B1 ;  /* 0x0000000000017941 */ /* 0x000fea0003800200 */
.L_x_187:
[----:B------:R-:W-:-:S13]  /*0770*/  ISETP.GE.U32.AND P0, PT, R8, 0x3, PT ;  /* 0x000000030800780c */ /* 0x000fda0003f06070 */
[----:B------:R-:W-:Y:S05]  /*0780*/  @!P0 BRA `(.L_x_185) ;  /* 0x0000000c005c8947 */ /* 0x000fea0003800000 */
[----:B------:R-:W-:Y:S01]  /*0790*/  BSSY.RECONVERGENT B1, `(.L_x_192) ;  /* 0x000003f000017945 */ /* 0x000fe20003800200 */
.L_x_201:
[----:B------:R-:W-:Y:S01]  /*07a0*/  ISETP.NE.AND P2, PT, R9, R2, PT ;  /* 0x000000020900720c */ /* 0x000fe20003f45270 */
[----:B------:R-:W-:Y:S01]  /*07b0*/  BSSY.RECONVERGENT B2, `(.L_x_193) ;  /* 0x0000012000027945 */ /* 0x000fe20003800200 */
[----:B0-----:R-:W-:-:S04]  /*07c0*/  IADD3 R21, PT, PT, R22, R9, RZ ;  /* 0x0000000916157210 */ /* 0x001fc80007ffe0ff */
[C---:B------:R-:W-:Y:S01]  /*07d0*/  ISETP.NE.AND P3, PT, R21.reuse, R2, PT ;  /* 0x000000021500720c */ /* 0x040fe20003f65270 */
[----:B------:R-:W-:-:S05]  /*07e0*/  IMAD.IADD R15, R21, 0x1, R22 ;  /* 0x00000001150f7824 */ /* 0x000fca00078e0216 */
[C---:B------:R-:W-:Y:S02]  /*07f0*/  IADD3 R13, PT, PT, R15.reuse, R22, RZ ;  /* 0x000000160f0d7210 */ /* 0x040fe40007ffe0ff */
[-C--:B------:R-:W-:Y:S02]  /*0800*/  ISETP.NE.AND P1, PT, R15, R2.reuse, PT ;  /* 0x000000020f00720c */ /* 0x080fe40003f25270 */
[----:B------:R-:W-:Y:S01]  /*0810*/  ISETP.NE.AND P0, PT, R13, R2, PT ;  /* 0x000000020d00720c */ /* 0x000fe20003f05270 */
[----:B------:R-:W-:-:S12]  /*0820*/  @!P2 BRA `(.L_x_194) ;  /* 0x000000000028a947 */ /* 0x000fd80003800000 */
[----:B------:R-:W-:-:S06]  /*0830*/  IMAD.WIDE.U32 R4, R9, 0x4, R10 ;  /* 0x0000000409047825 */ /* 0x000fcc00078e000a */
[----:B------:R-:W2:Y:S01]  /*0840*/  LDG.E R4, desc[UR6][R4.64] ;  /* 0x0000000604047981 */ /* 0x000ea2000c1e1900 */
[----:B------:R-:W-:-:S04]  /*0850*/  IMAD.WIDE.U32 R6, R9, 0x4, R26 ;  /* 0x0000000409067825 */ /* 0x000fc800078e001a */
[----:B--2---:R-:W-:-:S05]  /*0860*/  FADD.FTZ R23, R17, R4 ;  /* 0x0000000411177221 */ /* 0x004fca0000010000 */
[----:B------:R-:W-:-:S13]  /*0870*/  FSETP.GT.FTZ.AND P2, PT, R23, RZ, PT ;  /* 0x000000ff1700720b */ /* 0x000fda0003f54000 */
[----:B------:R-:W-:Y:S01]  /*0880*/  @P2 FMUL.FTZ R23, R16, R23 ;  /* 0x0000001710172220 */ /* 0x000fe20000410000 */
[----:B------:R0:W-:Y:S03]  /*0890*/  @!P2 STG.E desc[UR6][R6.64], RZ ;  /* 0x000000ff0600a986 */ /* 0x0001e6000c101906 */
[----:B------:R-:W-:Y:S01]  /*08a0*/  @P2 FADD.FTZ R0, R0, -R23 ;  /* 0x8000001700002221 */ /* 0x000fe20000010000 */
[----:B------:R0:W-:Y:S04]  /*08b0*/  @P2 STG.E desc[UR6][R6.64], R23 ;  /* 0x0000001706002986 */ /* 0x0001e8000c101906 */
[----:B------:R0:W-:Y:S02]  /*08c0*/  @P2 STS [R19], R0 ;  /* 0x0000000013002388 */ /* 0x0001e40000000800 */
.L_x_194:
[----:B------:R-:W-:Y:S05]  /*08d0*/  BSYNC.RECONVERGENT B2 ;  /* 0x0000000000027941 */ /* 0x000fea0003800200 */
.L_x_193:
[----:B------:R-:W-:Y:S04]  /*08e0*/  BSSY.RECONVERGENT B2, `(.L_x_195) ;  /* 0x000000c000027945 */ /* 0x000fe80003800200 */
[----:B------:R-:W-:Y:S05]  /*08f0*/  @!P3 BRA `(.L_x_196) ;  /* 0x000000000028b947 */ /* 0x000fea0003800000 */
[----:B------:R-:W-:-:S06]  /*0900*/  IMAD.WIDE.U32 R4, R21, 0x4, R10 ;  /* 0x0000000415047825 */ /* 0x000fcc00078e000a */
[----:B------:R-:W2:Y:S01]  /*0910*/  LDG.E R4, desc[UR6][R4.64] ;  /* 0x0000000604047981 */ /* 0x000ea2000c1e1900 */
[----:B0-----:R-:W-:-:S04]  /*0920*/  IMAD.WIDE.U32 R6, R21, 0x4, R26 ;  /* 0x0000000415067825 */ /* 0x001fc800078e001a */
[----:B--2---:R-:W-:-:S05]  /*0930*/  FADD.FTZ R9, R17, R4 ;  /* 0x0000000411097221 */ /* 0x004fca0000010000 */
[----:B------:R-:W-:-:S13]  /*0940*/  FSETP.GT.FTZ.AND P2, PT, R9, RZ, PT ;  /* 0x000000ff0900720b */ /* 0x000fda0003f54000 */
[----:B------:R-:W-:Y:S01]  /*0950*/  @P2 FMUL.FTZ R9, R16, R9 ;  /* 0x0000000910092220 */ /* 0x000fe20000410000 */
[----:B------:R1:W-:Y:S03]  /*0960*/  @!P2 STG.E desc[UR6][R6.64], RZ ;  /* 0x000000ff0600a986 */ /* 0x0003e6000c101906 */
[----:B------:R-:W-:Y:S01]  /*0970*/  @P2 FADD.FTZ R0, R0, -R9 ;  /* 0x8000000900002221 */ /* 0x000fe20000010000 */
[----:B------:R1:W-:Y:S04]  /*0980*/  @P2 STG.E desc[UR6][R6.64], R9 ;  /* 0x0000000906002986 */ /* 0x0003e8000c101906 */
[----:B------:R1:W-:Y:S02]  /*0990*/  @P2 STS [R19], R0 ;  /* 0x0000000013002388 */ /* 0x0003e40000000800 */
.L_x_196:
[----:B------:R-:W-:Y:S05]  /*09a0*/  BSYNC.RECONVERGENT B2 ;  /* 0x0000000000027941 */ /* 0x000fea0003800200 */
.L_x_195:
[----:B------:R-:W-:Y:S04]  /*09b0*/  BSSY.RECONVERGENT B2, `(.L_x_197) ;  /* 0x000000c000027945 */ /* 0x000fe80003800200 */
[----:B------:R-:W-:Y:S05]  /*09c0*/  @!P1 BRA `(.L_x_198) ;  /* 0x0000000000289947 */ /* 0x000fea0003800000 */
[----:B------:R-:W-:-:S06]  /*09d0*/  IMAD.WIDE.U32 R4, R15, 0x4, R10 ;  /* 0x000000040f047825 */ /* 0x000fcc00078e000a */
[----:B------:R-:W2:Y:S01]  /*09e0*/  LDG.E R4, desc[UR6][R4.64] ;  /* 0x0000000604047981 */ /* 0x000ea2000c1e1900 */
[----:B01----:R-:W-:-:S04]  /*09f0*/  IMAD.WIDE.U32 R6, R15, 0x4, R26 ;  /* 0x000000040f067825 */ /* 0x003fc800078e001a */
[----:B--2---:R-:W-:-:S05]  /*0a00*/  FADD.FTZ R9, R17, R4 ;  /* 0x0000000411097221 */ /* 0x004fca0000010000 */
[----:B------:R-:W-:-:S13]  /*0a10*/  FSETP.GT.FTZ.AND P1, PT, R9, RZ, PT ;  /* 0x000000ff0900720b */ /* 0x000fda0003f34000 */
[----:B------:R-:W-:Y:S01]  /*0a20*/  @P1 FMUL.FTZ R9, R16, R9 ;  /* 0x0000000910091220 */ /* 0x000fe20000410000 */
[----:B------:R2:W-:Y:S03]  /*0a30*/  @!P1 STG.E desc[UR6][R6.64], RZ ;  /* 0x000000ff06009986 */ /* 0x0005e6000c101906 */
[----:B------:R-:W-:Y:S01]  /*0a40*/  @P1 FADD.FTZ R0, R0, -R9 ;  /* 0x8000000900001221 */ /* 0x000fe20000010000 */
[----:B------:R2:W-:Y:S04]  /*0a50*/  @P1 STG.E desc[UR6][R6.64], R9 ;  /* 0x0000000906001986 */ /* 0x0005e8000c101906 */
[----:B------:R2:W-:Y:S02]  /*0a60*/  @P1 STS [R19], R0 ;  /* 0x0000000013001388 */ /* 0x0005e40000000800 */
.L_x_198:
[----:B------:R-:W-:Y:S05]  /*0a70*/  BSYNC.RECONVERGENT B2 ;  /* 0x0000000000027941 */ /* 0x000fea0003800200 */
.L_x_197:
[----:B------:R-:W-:Y:S04]  /*0a80*/  BSSY.RECONVERGENT B2, `(.L_x_199) ;  /* 0x000000c000027945 */ /* 0x000fe80003800200 */
[----:B------:R-:W-:Y:S05]  /*0a90*/  @!P0 BRA `(.L_x_200) ;  /* 0x0000000000288947 */ /* 0x000fea0003800000 */
[----:B------:R-:W-:-:S06]  /*0aa0*/  IMAD.WIDE.U32 R4, R13, 0x4, R10 ;  /* 0x000000040d047825 */ /* 0x000fcc00078e000a */
[----:B------:R-:W3:Y:S01]  /*0ab0*/  LDG.E R4, desc[UR6][R4.64] ;  /* 0x0000000604047981 */ /* 0x000ee2000c1e1900 */
[----:B012---:R-:W-:-:S04]  /*0ac0*/  IMAD.WIDE.U32 R6, R13, 0x4, R26 ;  /* 0x000000040d067825 */ /* 0x007fc800078e001a */
[----:B---3--:R-:W-:-:S05]  /*0ad0*/  FADD.FTZ R9, R17, R4 ;  /* 0x0000000411097221 */ /* 0x008fca0000010000 */
[----:B------:R-:W-:-:S13]  /*0ae0*/  FSETP.GT.FTZ.AND P0, PT, R9, RZ, PT ;  /* 0x000000ff0900720b */ /* 0x000fda0003f14000 */
[----:B------:R-:W-:Y:S01]  /*0af0*/  @P0 FMUL.FTZ R9, R16, R9 ;  /* 0x0000000910090220 */ /* 0x000fe20000410000 */
[----:B------:R3:W-:Y:S03]  /*0b00*/  @!P0 STG.E desc[UR6][R6.64], RZ ;  /* 0x000000ff06008986 */ /* 0x0007e6000c101906 */
[----:B------:R-:W-:Y:S01]  /*0b10*/  @P0 FADD.FTZ R0, R0, -R9 ;  /* 0x8000000900000221 */ /* 0x000fe20000010000 */
[----:B------:R3:W-:Y:S04]  /*0b20*/  @P0 STG.E desc[UR6][R6.64], R9 ;  /* 0x0000000906000986 */ /* 0x0007e8000c101906 */
[----:B------:R3:W-:Y:S02]  /*0b30*/  @P0 STS [R19], R0 ;  /* 0x0000000013000388 */ /* 0x0007e40000000800 */
.L_x_200:
[----:B------:R-:W-:Y:S05]  /*0b40*/  BSYNC.RECONVERGENT B2 ;  /* 0x0000000000027941 */ /* 0x000fea0003800200 */
.L_x_199:
[----:B-123--:R-:W-:-:S05]  /*0b50*/  IMAD.IADD R9, R13, 0x1, R22 ;  /* 0x000000010d097824 */ /* 0x00efca00078e0216 */
[----:B------:R-:W-:-:S13]  /*0b60*/  ISETP.GE.AND P0, PT, R9, UR14, PT ;  /* 0x0000000e09007c0c */ /* 0x000fda000bf06270 */
[----:B------:R-:W-:Y:S05]  /*0b70*/  @!P0 BRA `(.L_x_201) ;  /* 0xfffffffc00088947 */ /* 0x000fea000383ffff */
[----:B------:R-:W-:Y:S05]  /*0b80*/  BSYNC.RECONVERGENT B1 ;  /* 0x0000000000017941 */ /* 0x000fea0003800200 */
.L_x_192:
[----:B------:R-:W-:Y:S05]  /*0b90*/  BRA `(.L_x_185) ;  /* 0x0000000800587947 */ /* 0x000fea0003800000 */
.L_x_186:
        /* <DEDUP_REMOVED lines=40> */
.L_x_206:
[----:B------:R-:W-:Y:S01]  /*0e20*/  ISETP.NE.AND P1, PT, R5, RZ, PT ;  /* 0x000000ff0500720c */ /* 0x000fe20003f25270 */
[----:B------:R-:W-:Y:S01]  /*0e30*/  BSSY.RECONVERGENT B2, `(.L_x_204) ;  /* 0x0000016000027945 */ /* 0x000fe20003800200 */
[----:B------:R-:W-:Y:S02]  /*0e40*/  IADD3 R0, PT, PT, R0, 0x1, RZ ;  /* 0x0000000100007810 */ /* 0x000fe40007ffe0ff */
[----:B------:R-:W-:Y:S02]  /*0e50*/  IADD3 R28, P2, PT, R12, UR16, RZ ;  /* 0x000000100c1c7c10 */ /* 0x000fe4000ff5e0ff */
[----:B------:R-:W-:Y:S02]  /*0e60*/  ISETP.NE.AND P0, PT, R0, RZ, PT ;  /* 0x000000ff0000720c */ /* 0x000fe40003f05270 */
[----:B------:R-:W-:-:S05]  /*0e70*/  IADD3.X R29, PT, PT, R13, UR17, RZ, P2, !PT ;  /* 0x000000110d1d7c10 */ /* 0x000fca00097fe4ff */
[----:B01----:R-:W-:Y:S06]  /*0e80*/  @!P1 BRA `(.L_x_205) ;  /* 0x0000000000409947 */ /* 0x003fec0003800000 */
[----:B------:R-:W2:Y:S02]  /*0e90*/  LDG.E R28, desc[UR6][R28.64] ;  /* 0x000000061c1c7981 */ /* 0x000ea4000c1e1900 */
[----:B--2---:R-:W-:-:S05]  /*0ea0*/  FADD.FTZ R21, R17, R28 ;  /* 0x0000001c11157221 */ /* 0x004fca0000010000 */
[----:B------:R-:W-:-:S13]  /*0eb0*/  FSETP.GT.FTZ.AND P1, PT, R21, RZ, PT ;  /* 0x000000ff1500720b */ /* 0x000fda0003f34000 */
[----:B------:R-:W0:Y:S02]  /*0ec0*/  @!P1 LDC.64 R14, c[0x0][0x380] ;  /* 0x0000e000ff0e9b82 */ /* 0x000e240000000a00 */
[----:B0-----:R-:W-:-:S05]  /*0ed0*/  @!P1 IADD3 R14, P2, PT, R12, R14, RZ ;  /* 0x0000000e0c0e9210 */ /* 0x001fca0007f5e0ff */
[----:B------:R-:W-:-:S05]  /*0ee0*/  @!P1 IMAD.X R15, R13, 0x1, R15, P2 ;  /* 0x000000010d0f9824 */ /* 0x000fca00010e060f */
[----:B------:R0:W-:Y:S01]  /*0ef0*/  @!P1 STG.E desc[UR6][R14.64], RZ ;  /* 0x000000ff0e009986 */ /* 0x0001e2000c101906 */
[----:B------:R-:W-:Y:S05]  /*0f00*/  @!P1 BRA `(.L_x_205) ;  /* 0x0000000000209947 */ /* 0x000fea0003800000 */
[----:B0-----:R-:W2:Y:S01]  /*0f10*/  LDG.E R15, desc[UR6][R8.64] ;  /* 0x00000006080f7981 */ /* 0x001ea2000c1e1900 */
[----:B------:R-:W-:-:S04]  /*0f20*/  FMUL.FTZ R14, R16, R21 ;  /* 0x00000015100e7220 */ /* 0x000fc80000410000 */
[----:B--2---:R-:W-:Y:S01]  /*0f30*/  FMUL.FTZ R21, R14, R15 ;  /* 0x0000000f0e157220 */ /* 0x004fe20000410000 */
[----:B------:R-:W-:-:S03]  /*0f40*/  IADD3 R14, P1, PT, R12, UR18, RZ ;  /* 0x000000120c0e7c10 */ /* 0x000fc6000ff3e0ff */
[----:B------:R-:W-:Y:S01]  /*0f50*/  FADD.FTZ R4, R4, -R21 ;  /* 0x8000001504047221 */ /* 0x000fe20000010000 */
[----:B------:R-:W-:-:S04]  /*0f60*/  IADD3.X R15, PT, PT, R13, UR19, RZ, P1, !PT ;  /* 0x000000130d0f7c10 */ /* 0x000fc80008ffe4ff */
[----:B------:R1:W-:Y:S04]  /*0f70*/  STS [R19], R4 ;  /* 0x0000000413007388 */ /* 0x0003e80000000800 */
[----:B------:R1:W-:Y:S02]  /*0f80*/  STG.E desc[UR6][R14.64], R21 ;  /* 0x000000150e007986 */ /* 0x0003e4000c101906 */
.L_x_205:
[----:B------:R-:W-:Y:S05]  /*0f90*/  BSYNC.RECONVERGENT B2 ;  /* 0x0000000000027941 */ /* 0x000fea0003800200 */
.L_x_204:
[C---:B------:R-:W-:Y:S01]  /*0fa0*/  IADD3 R7, PT, PT, R22.reuse, R7, RZ ;  /* 0x0000000716077210 */ /* 0x040fe20007ffe0ff */
[C---:B------:R-:W-:Y:S02]  /*0fb0*/  IMAD.IADD R5, R22.reuse, 0x1, R5 ;  /* 0x0000000116057824 */ /* 0x040fe400078e0205 */
[----:B------:R-:W-:Y:S01]  /*0fc0*/  IMAD.WIDE.U32 R12, R22, 0x4, R12 ;  /* 0x00000004160c7825 */ /* 0x000fe200078e000c */
[----:B------:R-:W-:Y:S06]  /*0fd0*/  @P0 BRA `(.L_x_206) ;  /* 0xfffffffc00900947 */ /* 0x000fec000383ffff */
.L_x_203:
[----:B------:R-:W-:Y:S05]  /*0fe0*/  BSYNC.RECONVERGENT B1 ;  /* 0x0000000000017941 */ /* 0x000fea0003800200 */
.L_x_202:
[----:B------:R-:W-:-:S13]  /*0ff0*/  ISETP.GE.U32.AND P0, PT, R6, 0x3, PT ;  /* 0x000000030600780c */ /* 0x000fda0003f06070 */
[----:B------:R-:W-:Y:S05]  /*1000*/  @!P0 BRA `(.L_x_185) ;  /* 0x00000004003c8947 */ /* 0x000fea0003800000 */
.L_x_216:
[----:B------:R-:W-:Y:S01]  /*1010*/  ISETP.NE.AND P0, PT, R7, R2, PT ;  /* 0x000000020700720c */ /* 0x000fe20003f05270 */
[----:B------:R-:W-:-:S12]  /*1020*/  BSSY.RECONVERGENT B1, `(.L_x_207) ;  /* 0x0000011000017945 */ /* 0x000fd80003800200 */
[----:B--23--:R-:W-:Y:S05]  /*1030*/  @!P0 BRA `(.L_x_208) ;  /* 0x00000000003c8947 */ /* 0x00cfea0003800000 */
[----:B------:R-:W-:-:S06]  /*1040*/  IMAD.WIDE.U32 R12, R7, 0x4, R10 ;  /* 0x00000004070c7825 */ /* 0x000fcc00078e000a */
[----:B------:R-:W0:Y:S02]  /*1050*/  LDG.E R12, desc[UR6][R12.64] ;  /* 0x000000060c0c7981 */ /* 0x000e24000c1e1900 */
[----:B01----:R-:W-:-:S05]  /*1060*/  FADD.FTZ R15, R17, R12 ;  /* 0x0000000c110f7221 */ /* 0x003fca0000010000 */
[----:B------:R-:W-:-:S13]  /*1070*/  FSETP.GT.FTZ.AND P0, PT, R15, RZ, PT ;  /* 0x000000ff0f00720b */ /* 0x000fda0003f14000 */
[----:B------:R-:W-:Y:S05]  /*1080*/  @!P0 BRA `(.L_x_209) ;  /* 0x0000000000208947 */ /* 0x000fea0003800000 */
[----:B------:R-:W2:Y:S01]  /*1090*/  LDG.E R5, desc[UR6][R8.64] ;  /* 0x0000000608057981 */ /* 0x000ea2000c1e1900 */
[----:B------:R-:W-:Y:S01]  /*10a0*/  FMUL.FTZ R0, R16, R15 ;  /* 0x0000000f10007220 */ /* 0x000fe20000410000 */
[----:B------:R-:W-:-:S04]  /*10b0*/  IMAD.WIDE.U32 R12, R7, 0x4, R26 ;  /* 0x00000004070c7825 */ /* 0x000fc800078e001a */
[----:B--2---:R-:W-:-:S04]  /*10c0*/  FMUL.FTZ R5, R0, R5 ;  /* 0x0000000500057220 */ /* 0x004fc80000410000 */
[----:B------:R-:W-:Y:S01]  /*10d0*/  FADD.FTZ R4, R4, -R5 ;  /* 0x8000000504047221 */ /* 0x000fe20000010000 */
[----:B------:R3:W-:Y:S04]  /*10e0*/  STG.E desc[UR6][R12.64], R5 ;  /* 0x000000050c007986 */ /* 0x0007e8000c101906 */
[----:B------:R3:W-:Y:S01]  /*10f0*/  STS [R19], R4 ;  /* 0x0000000413007388 */ /* 0x0007e20000000800 */
[----:B------:R-:W-:Y:S05]  /*1100*/  BRA `(.L_x_208) ;  /* 0x0000000000087947 */ /* 0x000fea0003800000 */
.L_x_209:
[----:B------:R-:W-:-:S05]  /*1110*/  IMAD.WIDE.U32 R12, R7, 0x4, R26 ;  /* 0x00000004070c7825 */ /* 0x000fca00078e001a */
[----:B------:R2:W-:Y:S02]  /*1120*/  STG.E desc[UR6][R12.64], RZ ;  /* 0x000000ff0c007986 */ /* 0x0005e4000c101906 */
.L_x_208:
[----:B------:R-:W-:Y:S05]  /*1130*/  BSYNC.RECONVERGENT B1 ;  /* 0x0000000000017941 */ /* 0x000fea0003800200 */
.L_x_207:
[----:B-1----:R-:W-:Y:S01]  /*1140*/  IADD3 R21, PT, PT, R22, R7, RZ ;  /* 0x0000000716157210 */ /* 0x002fe20007ffe0ff */
[----:B------:R-:W-:Y:S03]  /*1150*/  BSSY.RECONVERGENT B1, `(.L_x_210) ;  /* 0x0000015000017945 */ /* 0x000fe60003800200 */
[C---:B------:R-:W-:Y:S01]  /*1160*/  ISETP.NE.AND P0, PT, R21.reuse, R2, PT ;  /* 0x000000021500720c */ /* 0x040fe20003f05270 */
[----:B0-----:R-:W-:-:S05]  /*1170*/  IMAD.IADD R15, R21, 0x1, R22 ;  /* 0x00000001150f7824 */ /* 0x001fca00078e0216 */
[C---:B---3--:R-:W-:Y:S02]  /*1180*/  IADD3 R5, PT, PT, R15.reuse, R22, RZ ;  /* 0x000000160f057210 */ /* 0x048fe40007ffe0ff */
[-C--:B------:R-:W-:Y:S02]  /*1190*/  ISETP.NE.AND P1, PT, R15, R2.reuse, PT ;  /* 0x000000020f00720c */ /* 0x080fe40003f25270 */
[----:B------:R-:W-:-:S03]  /*11a0*/  ISETP.NE.AND P2, PT, R5, R2, PT ;  /* 0x000000020500720c */ /* 0x000fc60003f45270 */
[----:B------:R-:W-:Y:S10]  /*11b0*/  @!P0 BRA `(.L_x_211) ;  /* 0x0000000000388947 */ /* 0x000ff40003800000 */
[----:B------:R-:W-:-:S06]  /*11c0*/  IMAD.WIDE.U32 R6, R21, 0x4, R10 ;  /* 0x0000000415067825 */ /* 0x000fcc00078e000a */
[----:B------:R-:W3:Y:S02]  /*11d0*/  LDG.E R6, desc[UR6][R6.64] ;  /* 0x0000000606067981 */ /* 0x000ee4000c1e1900 */
[----:B---3--:R-:W-:-:S05]  /*11e0*/  FADD.FTZ R23, R17, R6 ;  /* 0x0000000611177221 */ /* 0x008fca0000010000 */
[----:B------:R-:W-:-:S13]  /*11f0*/  FSETP.GT.FTZ.AND P0, PT, R23, RZ, PT ;  /* 0x000000ff1700720b */ /* 0x000fda0003f14000 */
[----:B--2---:R-:W-:-:S05]  /*1200*/  @!P0 IMAD.WIDE.U32 R12, R21, 0x4, R26 ;  /* 0x00000004150c8825 */ /* 0x004fca00078e001a */
[----:B------:R0:W-:Y:S01]  /*1210*/  @!P0 STG.E desc[UR6][R12.64], RZ ;  /* 0x000000ff0c008986 */ /* 0x0001e2000c101906 */
[----:B------:R-:W-:Y:S05]  /*1220*/  @!P0 BRA `(.L_x_211) ;  /* 0x00000000001c8947 */ /* 0x000fea0003800000 */
[----:B------:R-:W0:Y:S01]  /*1230*/  LDG.E R7, desc[UR6][R8.64] ;  /* 0x0000000608077981 */ /* 0x000e22000c1e1900 */
[----:B------:R-:W-:-:S04]  /*1240*/  FMUL.FTZ R0, R16, R23 ;  /* 0x0000001710007220 */ /* 0x000fc80000410000 */
[----:B0-----:R-:W-:Y:S01]  /*1250*/  FMUL.FTZ R13, R0, R7 ;  /* 0x00000007000d7220 */ /* 0x001fe20000410000 */
[----:B------:R-:W-:-:S04]  /*1260*/  IMAD.WIDE.U32 R6, R21, 0x4, R26 ;  /* 0x0000000415067825 */ /* 0x000fc800078e001a */
[----:B------:R-:W-:Y:S01]  /*1270*/  FADD.FTZ R4, R4, -R13 ;  /* 0x8000000d04047221 */ /* 0x000fe20000010000 */
[----:B------:R1:W-:Y:S04]  /*1280*/  STG.E desc[UR6][R6.64], R13 ;  /* 0x0000000d06007986 */ /* 0x0003e8000c101906 */
[----:B------:R1:W-:Y:S02]  /*1290*/  STS [R19], R4 ;  /* 0x0000000413007388 */ /* 0x0003e40000000800 */
.L_x_211:
[----:B------:R-:W-:Y:S05]  /*12a0*/  BSYNC.RECONVERGENT B1 ;  /* 0x0000000000017941 */ /* 0x000fea0003800200 */
.L_x_210:
[----:B------:R-:W-:Y:S04]  /*12b0*/  BSSY.RECONVERGENT B1, `(.L_x_212) ;  /* 0x0000010000017945 */ /* 0x000fe80003800200 */
[----:B------:R-:W-:Y:S05]  /*12c0*/  @!P1 BRA `(.L_x_213) ;  /* 0x0000000000389947 */ /* 0x000fea0003800000 */
[----:B-1----:R-:W-:-:S06]  /*12d0*/  IMAD.WIDE.U32 R6, R15, 0x4, R10 ;  /* 0x000000040f067825 */ /* 0x002fcc00078e000a */
[----:B------:R-:W3:Y:S02]  /*12e0*/  LDG.E R6, desc[UR6][R6.64] ;  /* 0x0000000606067981 */ /* 0x000ee4000c1e1900 */
[----:B---3--:R-:W-:-:S05]  /*12f0*/  FADD.FTZ R21, R17, R6 ;  /* 0x0000000611157221 */ /* 0x008fca0000010000 */
[----:B------:R-:W-:-:S13]  /*1300*/  FSETP.GT.FTZ.AND P0, PT, R21, RZ, PT ;  /* 0x000000ff1500720b */ /* 0x000fda0003f14000 */
[----:B0-2---:R-:W-:-:S05]  /*1310*/  @!P0 IMAD.WIDE.U32 R12, R15, 0x4, R26 ;  /* 0x000000040f0c8825 */ /* 0x005fca00078e001a */
[----:B------:R3:W-:Y:S01]  /*1320*/  @!P0 STG.E desc[UR6][R12.64], RZ ;  /* 0x000000ff0c008986 */ /* 0x0007e2000c101906 */
[----:B------:R-:W-:Y:S05]  /*1330*/  @!P0 BRA `(.L_x_213) ;  /* 0x00000000001c8947 */ /* 0x000fea0003800000 */
[----:B------:R-:W3:Y:S01]  /*1340*/  LDG.E R7, desc[UR6][R8.64] ;  /* 0x0000000608077981 */ /* 0x000ee2000c1e1900 */
[----:B------:R-:W-:-:S04]  /*1350*/  FMUL.FTZ R0, R16, R21 ;  /* 0x0000001510007220 */ /* 0x000fc80000410000 */
[----:B---3--:R-:W-:Y:S01]  /*1360*/  FMUL.FTZ R13, R0, R7 ;  /* 0x00000007000d7220 */ /* 0x008fe20000410000 */
[----:B------:R-:W-:-:S04]  /*1370*/  IMAD.WIDE.U32 R6, R15, 0x4, R26 ;  /* 0x000000040f067825 */ /* 0x000fc800078e001a */
[----:B------:R-:W-:Y:S01]  /*1380*/  FADD.FTZ R4, R4, -R13 ;  /* 0x8000000d04047221 */ /* 0x000fe20000010000 */
[----:B------:R4:W-:Y:S04]  /*1390*/  STG.E desc[UR6][R6.64], R13 ;  /* 0x0000000d06007986 */ /* 0x0009e8000c101906 */
[----:B------:R4:W-:Y:S02]  /*13a0*/  STS [R19], R4 ;  /* 0x0000000413007388 */ /* 0x0009e40000000800 */
.L_x_213:
[----:B------:R-:W-:Y:S05]  /*13b0*/  BSYNC.RECONVERGENT B1 ;  /* 0x0000000000017941 */ /* 0x000fea0003800200 */
.L_x_212:
[----:B------:R-:W-:Y:S04]  /*13c0*/  BSSY.RECONVERGENT B1, `(.L_x_214) ;  /* 0x0000010000017945 */ /* 0x000fe80003800200 */
[----:B------:R-:W-:Y:S05]  /*13d0*/  @!P2 BRA `(.L_x_215) ;  /* 0x000000000038a947 */ /* 0x000fea0003800000 */
[----:B01234-:R-:W-:-:S06]  /*13e0*/  IMAD.WIDE.U32 R12, R5, 0x4, R10 ;  /* 0x00000004050c7825 */ /* 0x01ffcc00078e000a */
[----:B------:R-:W2:Y:S02]  /*13f0*/  LDG.E R12, desc[UR6][R12.64] ;  /* 0x000000060c0c7981 */ /* 0x000ea4000c1e1900 */
[----:B--2---:R-:W-:-:S05]  /*1400*/  FADD.FTZ R15, R17, R12 ;  /* 0x0000000c110f7221 */ /* 0x004fca0000010000 */
[----:B------:R-:W-:-:S13]  /*1410*/  FSETP.GT.FTZ.AND P0, PT, R15, RZ, PT ;  /* 0x000000ff0f00720b */ /* 0x000fda0003f14000 */
[----:B------:R-:W-:-:S05]  /*1420*/  @!P0 IMAD.WIDE.U32 R6, R5, 0x4, R26 ;  /* 0x0000000405068825 */ /* 0x000fca00078e001a */
[----:B------:R0:W-:Y:S01]  /*1430*/  @!P0 STG.E desc[UR6][R6.64], RZ ;  /* 0x000000ff06008986 */ /* 0x0001e2000c101906 */
[----:B------:R-:W-:Y:S05]  /*1440*/  @!P0 BRA `(.L_x_215) ;  /* 0x00000000001c8947 */ /* 0x000fea0003800000 */
[----:B0-----:R-:W2:Y:S01]  /*1450*/  LDG.E R7, desc[UR6][R8.64] ;  /* 0x0000000608077981 */ /* 0x001ea2000c1e1900 */
[----:B------:R-:W-:-:S04]  /*1460*/  FMUL.FTZ R0, R16, R15 ;  /* 0x0000000f10007220 */ /* 0x000fc80000410000 */
[----:B--2---:R-:W-:Y:S01]  /*1470*/  FMUL.FTZ R13, R0, R7 ;  /* 0x00000007000d7220 */ /* 0x004fe20000410000 */
[----:B------:R-:W-:-:S04]  /*1480*/  IMAD.WIDE.U32 R6, R5, 0x4, R26 ;  /* 0x0000000405067825 */ /* 0x000fc800078e001a */
[----:B------:R-:W-:Y:S01]  /*1490*/  FADD.FTZ R4, R4, -R13 ;  /* 0x8000000d04047221 */ /* 0x000fe20000010000 */
[----:B------:R0:W-:Y:S04]  /*14a0*/  STG.E desc[UR6][R6.64], R13 ;  /* 0x0000000d06007986 */ /* 0x0001e8000c101906 */
[----:B------:R0:W-:Y:S02]  /*14b0*/  STS [R19], R4 ;  /* 0x0000000413007388 */ /* 0x0001e40000000800 */
.L_x_215:
[----:B------:R-:W-:Y:S05]  /*14c0*/  BSYNC.RECONVERGENT B1 ;  /* 0x0000000000017941 */ /* 0x000fea0003800200 */
.L_x_214:
[----:B01--4-:R-:W-:-:S05]  /*14d0*/  IMAD.IADD R7, R5, 0x1, R22 ;  /* 0x0000000105077824 */ /* 0x013fca00078e0216 */
[----:B------:R-:W-:-:S13]  /*14e0*/  ISETP.GE.AND P0, PT, R7, UR15, PT ;  /* 0x0000000f07007c0c */ /* 0x000fda000bf06270 */
[----:B------:R-:W-:Y:S05]  /*14f0*/  @!P0 BRA `(.L_x_216) ;  /* 0xfffffff800c48947 */ /* 0x000fea000383ffff */
.L_x_185:
[----:B------:R-:W-:Y:S05]  /*1500*/  BSYNC.RECONVERGENT B0 ;  /* 0x0000000000007941 */ /* 0x000fea0003800200 */
.L_x_184:
[----:B------:R-:W-:Y:S01]  /*1510*/  BAR.SYNC.DEFER_BLOCKING 0x0 ;  /* 0x0000000000007b1d */ /* 0x000fe20000010000 */
[----:B------:R-:W-:-:S05]  /*1520*/  ISETP.NE.AND P0, PT, R3, RZ, PT ;  /* 0x000000ff0300720c */ /* 0x000fca0003f05270 */
[----:B------:R-:W-:Y:S08]  /*1530*/  BSSY.RECONVERGENT B0, `(.L_x_217) ;  /* 0x000005f000007945 */ /* 0x000ff00003800200 */
[----:B------:R-:W-:Y:S05]  /*1540*/  @P0 BRA `(.L_x_218) ;  /* 0x0000000400740947 */ /* 0x000fea0003800000 */
[C---:B------:R-:W-:Y:S01]  /*1550*/  ISETP.GE.U32.AND P0, PT, R22.reuse, 0x10, PT ;  /* 0x000000101600780c */ /* 0x040fe20003f06070 */
[----:B01----:R-:W-:Y:S01]  /*1560*/  HFMA2 R19, -RZ, RZ, 0, 0 ;  /* 0x00000000ff137431 */ /* 0x003fe200000001ff */
        /* <DEDUP_REMOVED lines=8> */
[----:B------:R-:W-:Y:S01]  /*15f0*/  MOV R19, RZ ;  /* 0x000000ff00137202 */ /* 0x000fe20000000f00 */
[----:B------:R-:W-:Y:S01]  /*1600*/  IMAD.MOV R21, RZ, RZ, -R21 ;  /* 0x000000ffff157224 */ /* 0x000fe200078e0a15 */
[----:B0-----:R-:W-:-:S04]  /*1610*/  ULEA UR4, UR5, UR4, 0x18 ;  /* 0x0000000405047291 */ /* 0x001fc8000f8ec0ff */
[----:B------:R-:W-:-:S12]  /*1620*/  UIADD3 UR4, UPT, UPT, UR4, 0x20, URZ ;  /* 0x0000002004047890 */ /* 0x000fd8000fffe0ff */
.L_x_220:
[----:B------:R-:W0:Y:S01]  /*1630*/  LDS.128 R4, [UR4+-0x20] ;  /* 0xffffe004ff047984 */ /* 0x000e220008000c00 */
[----:B------:R-:W-:-:S03]  /*1640*/  IADD3 R21, PT, PT, R21, 0x10, RZ ;  /* 0x0000001015157810 */ /* 0x000fc60007ffe0ff */
[----:B------:R-:W1:Y:S01]  /*1650*/  LDS.128 R8, [UR4+-0x10] ;  /* 0xfffff004ff087984 */ /* 0x000e620008000c00 */
[----:B------:R-:W-:-:S03]  /*1660*/  ISETP.NE.AND P0, PT, R21, RZ, PT ;  /* 0x000000ff1500720c */ /* 0x000fc60003f05270 */
        /* <DEDUP_REMOVED lines=20> */
.L_x_219:
[----:B------:R-:W-:Y:S05]  /*17b0*/  @!P1 BRA `(.L_x_221) ;  /* 0x0000000000b89947 */ /* 0x000fea0003800000 */
[----:B------:R-:W-:Y:S02]  /*17c0*/  ISETP.GE.U32.AND P0, PT, R23, 0x8, PT ;  /* 0x000000081700780c */ /* 0x000fe40003f06070 */
[----:B--23--:R-:W-:-:S04]  /*17d0*/  LOP3.LUT R13, R22, 0x7, RZ, 0xc0, !PT ;  /* 0x00000007160d7812 */ /* 0x00cfc800078ec0ff */
[----:B------:R-:W-:-:S07]  /*17e0*/  ISETP.NE.AND P1, PT, R13, RZ, PT ;  /* 0x000000ff0d00720c */ /* 0x000fce0003f25270 */
[----:B------:R-:W-:Y:S06]  /*17f0*/  @!P0 BRA `(.L_x_222) ;  /* 0x00000000003c8947 */ /* 0x000fec0003800000 */
[----:B------:R-:W0:Y:S01]  /*1800*/  S2R R5, SR_CgaCtaId ;  /* 0x0000000000057919 */ /* 0x000e220000008800 */
[----:B------:R-:W-:-:S04]  /*1810*/  MOV R4, 0x400 ;  /* 0x0000040000047802 */ /* 0x000fc80000000f00 */
[----:B0-----:R-:W-:-:S05]  /*1820*/  LEA R5, R5, R4, 0x18 ;  /* 0x0000000405057211 */ /* 0x001fca00078ec0ff */
[C---:B------:R-:W-:Y:S01]  /*1830*/  IMAD R12, R0.reuse, 0x4, R5 ;  /* 0x00000004000c7824 */ /* 0x040fe200078e0205 */
[----:B------:R-:W-:-:S04]  /*1840*/  IADD3 R0, PT, PT, R0, 0x8, RZ ;  /* 0x0000000800007810 */ /* 0x000fc80007ffe0ff */
        /* <DEDUP_REMOVED lines=10> */
.L_x_222:
        /* <DEDUP_REMOVED lines=15> */
.L_x_223:
[----:B------:R-:W-:Y:S05]  /*19e0*/  @!P1 BRA `(.L_x_221) ;  /* 0x00000000002c9947 */ /* 0x000fea0003800000 */
[----:B------:R-:W0:Y:S01]  /*19f0*/  S2R R5, SR_CgaCtaId ;  /* 0x0000000000057919 */ /* 0x000e220000008800 */
[----:B------:R-:W-:Y:S01]  /*1a00*/  MOV R4, 0x400 ;  /* 0x0000040000047802 */ /* 0x000fe20000000f00 */
[----:B------:R-:W-:-:S03]  /*1a10*/  IMAD.MOV R8, RZ, RZ, -R8 ;  /* 0x000000ffff087224 */ /* 0x000fc600078e0a08 */
[----:B0-----:R-:W-:-:S04]  /*1a20*/  LEA R5, R5, R4, 0x18 ;  /* 0x0000000405057211 */ /* 0x001fc800078ec0ff */
[----:B------:R-:W-:-:S07]  /*1a30*/  LEA R0, R0, R5, 0x2 ;  /* 0x0000000500007211 */ /* 0x000fce00078e10ff */
.L_x_224:
[----:B------:R0:W1:Y:S01]  /*1a40*/  LDS R4, [R0] ;  /* 0x0000000000047984 */ /* 0x0000620000000800 */
[----:B------:R-:W-:-:S05]  /*1a50*/  VIADD R8, R8, 0x1 ;  /* 0x0000000108087836 */ /* 0x000fca0000000000 */
[----:B------:R-:W-:Y:S02]  /*1a60*/  ISETP.NE.AND P0, PT, R8, RZ, PT ;  /* 0x000000ff0800720c */ /* 0x000fe40003f05270 */
[----:B0-----:R-:W-:Y:S01]  /*1a70*/  IADD3 R0, PT, PT, R0, 0x4, RZ ;  /* 0x0000000400007810 */ /* 0x001fe20007ffe0ff */
[----:B-1----:R-:W-:-:S10]  /*1a80*/  FADD.FTZ R19, R4, R19 ;  /* 0x0000001304137221 */ /* 0x002fd40000010000 */
[----:B------:R-:W-:Y:S05]  /*1a90*/  @P0 BRA `(.L_x_224) ;  /* 0xfffffffc00e80947 */ /* 0x000fea000383ffff */
.L_x_221:
[----:B------:R-:W0:Y:S01]  /*1aa0*/  LDCU UR4, c[0x0][0x380] ;  /* 0x00007000ff0477ac */ /* 0x000e220008000800 */
[----:B------:R-:W-:Y:S01]  /*1ab0*/  IMAD.SHL.U32 R0, R20, 0x4, RZ ;  /* 0x0000000414007824 */ /* 0x000fe200078e00ff */
[--C-:B------:R-:W-:Y:S02]  /*1ac0*/  SHF.R.S64 R4, RZ, 0x1e, R2.reuse ;  /* 0x0000001eff047819 */ /* 0x100fe40000001002 */
[----:B------:R-:W-:Y:S02]  /*1ad0*/  SHF.R.S32.HI R5, RZ, 0x1e, R2 ;  /* 0x0000001eff057819 */ /* 0x000fe40000011402 */
[----:B0-----:R-:W-:-:S04]  /*1ae0*/  IADD3 R7, PT, PT, R0, UR4, RZ ;  /* 0x0000000400077c10 */ /* 0x001fc8000fffe0ff */
[----:B------:R-:W-:-:S05]  /*1af0*/  IADD3 R4, P0, PT, R4, R7, RZ ;  /* 0x0000000704047210 */ /* 0x000fca0007f1e0ff */
[----:B------:R-:W-:-:S05]  /*1b00*/  IMAD.X R5, R5, 0x1, R27, P0 ;  /* 0x0000000105057824 */ /* 0x000fca00000e061b */
[----:B------:R4:W-:Y:S03]  /*1b10*/  STG.E desc[UR6][R4.64], R19 ;  /* 0x0000001304007986 */ /* 0x0009e6000c101906 */
.L_x_218:
[----:B------:R-:W-:Y:S05]  /*1b20*/  BSYNC.RECONVERGENT B0 ;  /* 0x0000000000007941 */ /* 0x000fea0003800200 */
.L_x_217:
[----:B------:R-:W5:Y:S01]  /*1b30*/  LDCU UR4, c[0x0][0x3ac] ;  /* 0x00007580ff0477ac */ /* 0x000f620008000800 */
[----:B------:R-:W-:Y:S01]  /*1b40*/  BAR.SYNC.DEFER_BLOCKING 0x0 ;  /* 0x0000000000007b1d */ /* 0x000fe20000010000 */
[----:B-----5:R-:W-:-:S13]  /*1b50*/  ISETP.GE.AND P0, PT, R3, UR4, PT ;  /* 0x0000000403007c0c */ /* 0x020fda000bf06270 */
[----:B------:R-:W-:Y:S05]  /*1b60*/  @P0 EXIT ;  /* 0x000000000000094d */ /* 0x000fea0003800000 */
[----:B0-----:R-:W0:Y:S01]  /*1b70*/  I2F.U32.RP R6, R22 ;  /* 0x0000001600067306 */ /* 0x001e220000209000 */
[----:B------:R-:W-:Y:S01]  /*1b80*/  IADD3 R2, PT, PT, R3, R22, RZ ;  /* 0x0000001603027210 */ /* 0x000fe20007ffe0ff */
[----:B------:R-:W-:Y:S01]  /*1b90*/  BSSY.RECONVERGENT B0, `(.L_x_225) ;  /* 0x000002e000007945 */ /* 0x000fe20003800200 */
[----:B------:R-:W-:Y:S02]  /*1ba0*/  ISETP.NE.U32.AND P2, PT, R22, RZ, PT ;  /* 0x000000ff1600720c */ /* 0x000fe40003f45070 */
[C---:B------:R-:W-:Y:S02]  /*1bb0*/  ISETP.GE.AND P0, PT, R2.reuse, UR4, PT ;  /* 0x0000000402007c0c */ /* 0x040fe4000bf06270 */
[----:B------:R-:W-:Y:S02]  /*1bc0*/  VIMNMX R0, PT, PT, R2, UR4, !PT ;  /* 0x0000000402007c48 */ /* 0x000fe4000ffe0100 */
[----:B------:R-:W-:Y:S01]  /*1bd0*/  SEL R7, RZ, 0x1, P0 ;  /* 0x00000001ff077807 */ /* 0x000fe20000000000 */
[----:B0-----:R-:W1:Y:S02]  /*1be0*/  MUFU.RCP R6, R6 ;  /* 0x0000000600067308 */ /* 0x001e640000001000 */
[----:B-1--4-:R-:W-:-:S06]  /*1bf0*/  IADD3 R4, PT, PT, R6, 0xffffffe, RZ ;  /* 0x0ffffffe06047810 */ /* 0x012fcc0007ffe0ff */
[----:B------:R0:W1:Y:S02]  /*1c00*/  F2I.FTZ.U32.TRUNC.NTZ R5, R4 ;  /* 0x0000000400057305 */ /* 0x000064000021f000 */
[----:B0-----:R-:W-:Y:S02]  /*1c10*/  IMAD.MOV.U32 R4, RZ, RZ, RZ ;  /* 0x000000ffff047224 */ /* 0x001fe400078e00ff */
[----:B-1----:R-:W-:-:S04]  /*1c20*/  IMAD.MOV R9, RZ, RZ, -R5 ;  /* 0x000000ffff097224 */ /* 0x002fc800078e0a05 */
[----:B------:R-:W-:-:S04]  /*1c30*/  IMAD R9, R9, R22, RZ ;  /* 0x0000001609097224 */ /* 0x000fc800078e02ff */
[----:B------:R-:W-:Y:S01]  /*1c40*/  IMAD.HI.U32 R6, R5, R9, R4 ;  /* 0x0000000905067227 */ /* 0x000fe200078e0004 */
[----:B------:R-:W-:-:S05]  /*1c50*/  IADD3 R5, PT, PT, R0, -R2, -R7 ;  /* 0x8000000200057210 */ /* 0x000fca0007ffe807 */
        /* <DEDUP_REMOVED lines=23> */
.L_x_227:
[----:B0-----:R-:W-:Y:S01]  /*1dd0*/  IMAD.MOV.U32 R6, RZ, RZ, R4 ;  /* 0x000000ffff067224 */ /* 0x001fe200078e0004 */
[----:B------:R-:W-:Y:S01]  /*1de0*/  MOV R7, R5 ;  /* 0x0000000500077202 */ /* 0x000fe20000000f00 */
[----:B------:R-:W4:Y:S04]  /*1df0*/  LDG.E R2, desc[UR6][R24.64] ;  /* 0x0000000618027981 */ /* 0x000f28000c1e1900 */
[----:B------:R-:W4:Y:S01]  /*1e00*/  LDG.E R5, desc[UR6][R6.64] ;  /* 0x0000000606057981 */ /* 0x000f22000c1e1900 */
[----:B------:R-:W-:-:S05]  /*1e10*/  VIADD R0, R0, 0x1 ;  /* 0x0000000100007836 */ /* 0x000fca0000000000 */
[----:B------:R-:W-:Y:S01]  /*1e20*/  ISETP.NE.AND P0, PT, R0, RZ, PT ;  /* 0x000000ff0000720c */ /* 0x000fe20003f05270 */
[----:B----4-:R-:W-:Y:S01]  /*1e30*/  FMUL.FTZ R9, R2, R5 ;  /* 0x0000000502097220 */ /* 0x010fe20000410000 */
[----:B------:R-:W-:-:S04]  /*1e40*/  IMAD.WIDE.U32 R4, R22, 0x4, R6 ;  /* 0x0000000416047825 */ /* 0x000fc800078e0006 */
[----:B------:R0:W-:Y:S07]  /*1e50*/  STG.E desc[UR6][R6.64], R9 ;  /* 0x0000000906007986 */ /* 0x0001ee000c101906 */
[----:B------:R-:W-:Y:S05]  /*1e60*/  @P0 BRA `(.L_x_227) ;  /* 0xfffffffc00d80947 */ /* 0x000fea000383ffff */
.L_x_226:
[----:B------:R-:W-:Y:S05]  /*1e70*/  BSYNC.RECONVERGENT B0 ;  /* 0x0000000000007941 */ /* 0x000fea0003800200 */
.L_x_225:
[----:B------:R-:W-:Y:S05]  /*1e80*/  @!P1 EXIT ;  /* 0x000000000000994d */ /* 0x000fea0003800000 */
.L_x_228:
[----:B----4-:R-:W-:Y:S01]  /*1e90*/  IMAD.WIDE.U32 R4, R3, 0x4, R26 ;  /* 0x0000000403047825 */ /* 0x010fe200078e001a */
[----:B------:R-:W4:Y:S04]  /*1ea0*/  LDG.E R0, desc[UR6][R24.64] ;  /* 0x0000000618007981 */ /* 0x000f28000c1e1900 */
[----:B0-----:R-:W4:Y:S01]  /*1eb0*/  LDG.E R7, desc[UR6][R4.64] ;  /* 0x0000000604077981 */ /* 0x001f22000c1e1900 */
[----:B------:R-:W-:-:S05]  /*1ec0*/  IADD3 R11, PT, PT, R22, R3, RZ ;  /* 0x00000003160b7210 */ /* 0x000fca0007ffe0ff */
[----:B------:R-:W-:-:S04]  /*1ed0*/  IMAD.WIDE.U32 R2, R11, 0x4, R26 ;  /* 0x000000040b027825 */ /* 0x000fc800078e001a */
[----:B----4-:R-:W-:-:S05]  /*1ee0*/  FMUL.FTZ R9, R0, R7 ;  /* 0x0000000700097220 */ /* 0x010fca0000410000 */
[----:B------:R0:W-:Y:S04]  /*1ef0*/  STG.E desc[UR6][R4.64], R9 ;  /* 0x0000000904007986 */ /* 0x0001e8000c101906 */
[----:B------:R-:W4:Y:S04]  /*1f00*/  LDG.E R0, desc[UR6][R24.64] ;  /* 0x0000000618007981 */ /* 0x000f28000c1e1900 */
[----:B------:R-:W4:Y:S01]  /*1f10*/  LDG.E R7, desc[UR6][R2.64] ;  /* 0x0000000602077981 */ /* 0x000f22000c1e1900 */
[----:B--23--:R-:W-:Y:S02]  /*1f20*/  IMAD.IADD R13, R11, 0x1, R22 ;  /* 0x000000010b0d7824 */ /* 0x00cfe400078e0216 */
[----:B----4-:R-:W-:-:S02]  /*1f30*/  FMUL.FTZ R11, R0, R7 ;  /* 0x00000007000b7220 */ /* 0x010fc40000410000 */
[----:B------:R-:W-:-:S03]  /*1f40*/  IMAD.WIDE.U32 R6, R13, 0x4, R26 ;  /* 0x000000040d067825 */ /* 0x000fc600078e001a */
[----:B------:R1:W-:Y:S04]  /*1f50*/  STG.E desc[UR6][R2.64], R11 ;  /* 0x0000000b02007986 */ /* 0x0003e8000c101906 */
[----:B------:R-:W2:Y:S04]  /*1f60*/  LDG.E R0, desc[UR6][R24.64] ;  /* 0x0000000618007981 */ /* 0x000ea8000c1e1900 */
[----:B------:R-:W2:Y:S01]  /*1f70*/  LDG.E R15, desc[UR6][R6.64] ;  /* 0x00000006060f7981 */ /* 0x000ea2000c1e1900 */
[----:B------:R-:W-:-:S05]  /*1f80*/  IADD3 R13, PT, PT, R13, R22, RZ ;  /* 0x000000160d0d7210 */ /* 0x000fca0007ffe0ff */
[----:B0-----:R-:W-:-:S04]  /*1f90*/  IMAD.WIDE.U32 R4, R13, 0x4, R26 ;  /* 0x000000040d047825 */ /* 0x001fc800078e001a */
[----:B--2---:R-:W-:-:S05]  /*1fa0*/  FMUL.FTZ R15, R0, R15 ;  /* 0x0000000f000f7220 */ /* 0x004fca0000410000 */
[----:B------:R4:W-:Y:S04]  /*1fb0*/  STG.E desc[UR6][R6.64], R15 ;  /* 0x0000000f06007986 */ /* 0x0009e8000c101906 */
[----:B------:R-:W2:Y:S04]  /*1fc0*/  LDG.E R0, desc[UR6][R24.64] ;  /* 0x0000000618007981 */ /* 0x000ea8000c1e1900 */
[----:B------:R-:W2:Y:S01]  /*1fd0*/  LDG.E R9, desc[UR6][R4.64] ;  /* 0x0000000604097981 */ /* 0x000ea2000c1e1900 */
[----:B-1----:R-:W-:-:S05]  /*1fe0*/  IMAD.IADD R3, R13, 0x1, R22 ;  /* 0x000000010d037824 */ /* 0x002fca00078e0216 */
[----:B------:R-:W-:Y:S01]  /*1ff0*/  ISETP.GE.AND P0, PT, R3, UR4, PT ;  /* 0x0000000403007c0c */ /* 0x000fe2000bf06270 */
[----:B--2---:R-:W-:-:S05]  /*2000*/  FMUL.FTZ R9, R0, R9 ;  /* 0x0000000900097220 */ /* 0x004fca0000410000 */
[----:B------:R4:W-:Y:S07]  /*2010*/  STG.E desc[UR6][R4.64], R9 ;  /* 0x0000000904007986 */ /* 0x0009ee000c101906 */
[----:B------:R-:W-:Y:S05]  /*2020*/  @!P0 BRA `(.L_x_228) ;  /* 0xfffffffc00988947 */ /* 0x000fea000383ffff */
[----:B------:R-:W-:Y:S05]  /*2030*/  EXIT ;  /* 0x000000000000794d */ /* 0x000fea0003800000 */
.L_x_229:
        /* <DEDUP_REMOVED lines=12> */
.L_x_632:


//--------------------- .text._ZN2at6native51_GLOBAL__N__eebb21b7_18_MultiMarginLoss_cu_b86932df31MultiMarginLoss_backward_kernelILi1EfEEvPT0_PKS3_S6_PKlS6_iibS3_b --------------------------
	.section	.text._ZN2at6native51_GLOBAL__N__eebb21b7_18_MultiMarginLoss_cu_b86932df31MultiMarginLoss_backward_kernelILi1EfEEvPT0_PKS3_S6_PKlS6_iibS3_b,"ax",@progbits
	.align	128
.text._ZN2at6native51_GLOBAL__N__eebb21b7_18_MultiMarginLoss_cu_b86932df31MultiMarginLoss_backward_kernelILi1EfEEvPT0_PKS3_S6_PKlS6_iibS3_b:
        .type           _ZN2at6native51_GLOBAL__N__eebb21b7_18_MultiMarginLoss_cu_b86932df31MultiMarginLoss_backward_kernelILi1EfEEvPT0_PKS3_S6_PKlS6_iibS3_b,@function
        .size           _ZN2at6native51_GLOBAL__N__eebb21b7_18_MultiMarginLoss_cu_b86932df31MultiMarginLoss_backward_kernelILi1EfEEvPT0_PKS3_S6_PKlS6_iibS3_b,(.L_x_633 - _ZN2at6native51_GLOBAL__N__eebb21b7_18_MultiMarginLoss_cu_b86932df31MultiMarginLoss_backward_kernelILi1EfEEvPT0_PKS3_S6_PKlS6_iibS3_b)
        .other          _ZN2at6native51_GLOBAL__N__eebb21b7_18_MultiMarginLoss_cu_b86932df31MultiMarginLoss_backward_kernelILi1EfEEvPT0_PKS3_S6_PKlS6_iibS3_b,@"STO_CUDA_ENTRY STV_DEFAULT"
_ZN2at6native51_GLOBAL__N__eebb21b7_18_MultiMarginLoss_cu_b86932df31MultiMarginLoss_backward_kernelILi1EfEEvPT0_PKS3_S6_PKlS6_iibS3_b:
[----:B------:R-:W-:Y:S08]  /*0000*/  LDC R1, c[0x0][0x37c] ;  /* 0x0000df00ff017b82 */ /* 0x000ff00000000800 */
[----:B------:R-:W0:Y:S01]  /*0010*/  S2UR UR6, SR_CTAID.X ;  /* 0x00000000000679c3 */ /* 0x000e220000002500 */
[----:B------:R-:W0:Y:S01]  /*0020*/  LDCU.64 UR4, c[0x0][0x398] ;  /* 0x00007300ff0477ac */ /* 0x000e220008000a00 */
[----:B------:R-:W1:Y:S01]  /*0030*/  LDCU.64 UR20, c[0x0][0x358] ;  /* 0x00006b00ff1477ac */ /* 0x000e620008000a00 */
[----:B------:R-:W2:Y:S05]  /*0040*/  S2R R5, SR_TID.X ;  /* 0x0000000000057919 */ /* 0x000eaa0000002100 */
[----:B------:R-:W3:Y:S01]  /*0050*/  S2UR UR14, SR_CgaCtaId ;  /* 0x00000000000e79c3 */ /* 0x000ee20000008800 */
[----:B------:R-:W4:Y:S01]  /*0060*/  LDCU.U8 UR7, c[0x0][0x3b8] ;  /* 0x00007700ff0777ac */ /* 0x000f220008000000 */
[----:B------:R-:W5:Y:S01]  /*0070*/  LDCU.128 UR16, c[0x0][0x380] ;  /* 0x00007000ff1077ac */ /* 0x000f620008000c00 */
[----:B------:R-:W5:Y:S01]  /*0080*/  LDCU.U8 UR15, c[0x0][0x3b0] ;  /* 0x00007600ff0f77ac */ /* 0x000f620008000000 */
        /* <DEDUP_REMOVED lines=11> */
[----:B----4-:R-:W-:Y:S02]  /*0140*/  UPRMT UR13, UR7, 0x8880, URZ ;  /* 0x00008880070d7896 */ /* 0x010fe400080000ff */
[----:B-----5:R-:W-:Y:S02]  /*0150*/  UPRMT UR15, UR15, 0x8880, URZ ;  /* 0x000088800f0f7896 */ /* 0x020fe400080000ff */
        /* <DEDUP_REMOVED lines=33> */
[----:B------:R-:W2:Y:S01]  /*0370*/  LDG.E R6, desc[UR20][R6.64] ;  /* 0x0000001406067981 */ /* 0x000ea2000c1e1900 */
[----:B------:R-:W0:Y:S01]  /*0380*/  LDCU.64 UR12, c[0x0][0x3a0] ;  /* 0x00007400ff0c77ac */ /* 0x000e220008000a00 */
[----:B------:R-:W-:Y:S01]  /*0390*/  UIMAD UR15, UR4, UR5, URZ ;  /* 0x00000005040f72a4 */ /* 0x000fe2000f8e02ff */
[----:B------:R-:W2:Y:S05]  /*03a0*/  LDCU UR19, c[0x0][0x3b4] ;  /* 0x00007680ff1377ac */ /* 0x000eaa0008000800 */
[----:B------:R-:W-:-:S06]  /*03b0*/  I2FP.F32.S32 R4, UR15 ;  /* 0x0000000f00047c45 */ /* 0x000fcc0008201400 */
[----:B------:R-:W1:Y:S01]  /*03c0*/  MUFU.RCP R4, R4 ;  /* 0x0000000400047308 */ /* 0x000e620000001000 */
[----:B0-----:R-:W-:-:S04]  /*03d0*/  UISETP.NE.U32.AND UP0, UPT, UR12, URZ, UPT ;  /* 0x000000ff0c00728c */ /* 0x001fc8000bf05070 */
[----:B------:R-:W-:Y:S01]  /*03e0*/  UISETP.NE.AND.EX UP0, UPT, UR13, URZ, UPT, UP0 ;  /* 0x000000ff0d00728c */ /* 0x000fe2000bf05300 */
[----:B--2---:R-:W-:-:S08]  /*03f0*/  FADD.FTZ R10, -R6, UR19 ;  /* 0x00000013060a7e21 */ /* 0x004fd00008010100 */
[----:B-1----:R-:W-:Y:S05]  /*0400*/  BRA.U UP0, `(.L_x_232) ;  /* 0x0000000900007547 */ /* 0x002fea000b800000 */
        /* <DEDUP_REMOVED lines=10> */
[----:B------:R0:W1:Y:S02]  /*04b0*/  F2I.FTZ.U32.TRUNC.NTZ R7, R6 ;  /* 0x0000000600077305 */ /* 0x000064000021f000 */
[----:B0-----:R-:W-:Y:S02]  /*04c0*/  IMAD.MOV.U32 R6, RZ, RZ, RZ ;  /* 0x000000ffff067224 */ /* 0x001fe400078e00ff */
[----:B-1----:R-:W-:-:S04]  /*04d0*/  IMAD.MOV R13, RZ, RZ, -R7 ;  /* 0x000000ffff0d7224 */ /* 0x002fc800078e0a07 */
[----:B------:R-:W-:-:S04]  /*04e0*/  IMAD R13, R13, UR16, RZ ;  /* 0x000000100d0d7c24 */ /* 0x000fc8000f8e02ff */
[----:B------:R-:W-:-:S04]  /*04f0*/  IMAD.HI.U32 R12, R7, R13, R6 ;  /* 0x0000000d070c7227 */ /* 0x000fc800078e0006 */
[----:B------:R-:W-:Y:S02]  /*0500*/  IMAD.MOV.U32 R7, RZ, RZ, RZ ;  /* 0x000000ffff077224 */ /* 0x000fe400078e00ff */
        /* <DEDUP_REMOVED lines=12> */
[----:B------:R-:W-:-:S13]  /*05d0*/  ISETP.NE.AND P0, PT, R6, 0x3, PT ;  /* 0x000000030600780c */ /* 0x000fda0003f05270 */
[----:B------:R-:W-:Y:S05]  /*05e0*/  @!P0 BRA `(.L_x_234) ;  /* 0x0000000000788947 */ /* 0x000fea0003800000 */
[----:B------:R-:W-:Y:S02]  /*05f0*/  HFMA2 R8, -RZ, RZ, 0, 2.384185791015625e-07 ;  /* 0x00000004ff087431 */ /* 0x000fe400000001ff */
[----:B------:R-:W-:Y:S01]  /*0600*/  VIADD R6, R16, 0x1 ;  /* 0x0000000110067836 */ /* 0x000fe20000000000 */
[----:B------:R-:W-:Y:S01]  /*0610*/  MOV R7, RZ ;  /* 0x000000ff00077202 */ /* 0x000fe20000000f00 */
[C---:B------:R-:W-:Y:S02]  /*0620*/  VIADD R18, R5.reuse, -UR14 ;  /* 0x8000000e05127c36 */ /* 0x040fe40008000000 */
[----:B------:R-:W-:Y:S01]  /*0630*/  IMAD.MOV.U32 R11, RZ, RZ, R5 ;  /* 0x000000ffff0b7224 */ /* 0x000fe200078e0005 */
[----:B------:R-:W-:Y:S01]  /*0640*/  LOP3.LUT R6, R6, 0x3, RZ, 0xc0, !PT ;  /* 0x0000000306067812 */ /* 0x000fe200078ec0ff */
[----:B------:R-:W-:-:S03]  /*0650*/  IMAD.WIDE.U32 R8, R5, R8, UR24 ;  /* 0x0000001805087e25 */ /* 0x000fc6000f8e0008 */
[----:B------:R-:W-:-:S07]  /*0660*/  IADD3 R6, PT, PT, -R6, RZ, RZ ;  /* 0x000000ff06067210 */ /* 0x000fce0007ffe1ff */
.L_x_237:
[----:B------:R-:W-:Y:S01]  /*0670*/  ISETP.NE.AND P1, PT, R18, RZ, PT ;  /* 0x000000ff1200720c */ /* 0x000fe20003f25270 */
[----:B------:R-:W-:Y:S01]  /*0680*/  VIADD R6, R6, 0x1 ;  /* 0x0000000106067836 */ /* 0x000fe20000000000 */
[----:B------:R-:W-:Y:S01]  /*0690*/  BSSY.RECONVERGENT B2, `(.L_x_235) ;  /* 0x0000010000027945 */ /* 0x000fe20003800200 */
[----:B------:R-:W-:Y:S01]  /*06a0*/  IADD3 R11, PT, PT, R11, UR16, RZ ;  /* 0x000000100b0b7c10 */ /* 0x000fe2000fffe0ff */
[----:B------:R-:W-:Y:S02]  /*06b0*/  IMAD.U32 R17, RZ, RZ, UR16 ;  /* 0x00000010ff117e24 */ /* 0x000fe4000f8e00ff */
[----:B------:R-:W-:-:S07]  /*06c0*/  ISETP.NE.AND P0, PT, R6, RZ, PT ;  /* 0x000000ff0600720c */ /* 0x000fce0003f05270 */
[----:B0-----:R-:W-:Y:S06]  /*06d0*/  @!P1 BRA `(.L_x_236) ;  /* 0x00000000002c9947 */ /* 0x001fec0003800000 */
[----:B------:R-:W-:-:S04]  /*06e0*/  IADD3 R12, P1, PT, R8, UR26, RZ ;  /* 0x0000001a080c7c10 */ /* 0x000fc8000ff3e0ff */
[----:B------:R-:W-:-:S06]  /*06f0*/  IADD3.X R13, PT, PT, R9, UR27, RZ, P1, !PT ;  /* 0x0000001b090d7c10 */ /* 0x000fcc0008ffe4ff */
[----:B------:R-:W2:Y:S02]  /*0700*/  LDG.E R13, desc[UR20][R12.64] ;  /* 0x000000140c0d7981 */ /* 0x000ea4000c1e1900 */
[----:B--2---:R-:W-:-:S05]  /*0710*/  FADD.FTZ R14, R10, R13 ;  /* 0x0000000d0a0e7221 */ /* 0x004fca0000010000 */
[----:B------:R-:W-:Y:S02]  /*0720*/  FSETP.GT.FTZ.AND P1, PT, R14, RZ, PT ;  /* 0x000000ff0e00720b */ /* 0x000fe40003f34000 */
[----:B------:R-:W-:-:S04]  /*0730*/  IADD3 R14, P2, PT, R8, UR28, RZ ;  /* 0x0000001c080e7c10 */ /* 0x000fc8000ff5e0ff */
[----:B------:R-:W-:-:S07]  /*0740*/  IADD3.X R15, PT, PT, R9, UR29, RZ, P2, !PT ;  /* 0x0000001d090f7c10 */ /* 0x000fce00097fe4ff */
[----:B------:R-:W-:Y:S01]  /*0750*/  @P1 FADD.FTZ R7, -R4, R7 ;  /* 0x0000000704071221 */ /* 0x000fe20000010100 */
[----:B------:R0:W-:Y:S04]  /*0760*/  @!P1 STG.E desc[UR20][R14.64], RZ ;  /* 0x000000ff0e009986 */ /* 0x0001e8000c101914 */
[----:B------:R0:W-:Y:S04]  /*0770*/  @P1 STG.E desc[UR20][R14.64], R4 ;  /* 0x000000040e001986 */ /* 0x0001e8000c101914 */
[----:B------:R0:W-:Y:S02]  /*0780*/  @P1 STS [R0], R7 ;  /* 0x0000000700001388 */ /* 0x0001e40000000800 */
.L_x_236:
[----:B------:R-:W-:Y:S05]  /*0790*/  BSYNC.RECONVERGENT B2 ;  /* 0x0000000000027941 */ /* 0x000fea0003800200 */
.L_x_235:
[----:B------:R-:W-:Y:S01]  /*07a0*/  IMAD.WIDE.U32 R8, R17, 0x4, R8 ;  /* 0x0000000411087825 */ /* 0x000fe200078e0008 */
[----:B------:R-:W-:Y:S01]  /*07b0*/  IADD3 R18, PT, PT, R18, UR16, RZ ;  /* 0x0000001012127c10 */ /* 0x000fe2000fffe0ff */
[----:B------:R-:W-:Y:S06]  /*07c0*/  @P0 BRA `(.L_x_237) ;  /* 0xfffffffc00a80947 */ /* 0x000fec000383ffff */
.L_x_234:
[----:B------:R-:W-:Y:S05]  /*07d0*/  BSYNC.RECONVERGENT B1 ;  /* 0x0000000000017941 */ /* 0x000fea0003800200 */
.L_x_233:
[----:B------:R-:W-:-:S13]  /*07e0*/  ISETP.GE.U32.AND P0, PT, R16, 0x3, PT ;  /* 0x000000031000780c */ /* 0x000fda0003f06070 */
[----:B------:R-:W-:Y:S05]  /*07f0*/  @!P0 BRA `(.L_x_231) ;  /* 0x0000000c00648947 */ /* 0x000fea0003800000 */
[----:B------:R-:W-:Y:S01]  /*0800*/  BSSY.RECONVERGENT B1, `(.L_x_238) ;  /* 0x000003f000017945 */ /* 0x000fe20003800200 */
.L_x_247:
[C---:B------:R-:W-:Y:S01]  /*0810*/  ISETP.NE.AND P3, PT, R11.reuse, UR14, PT ;  /* 0x0000000e0b007c0c */ /* 0x040fe2000bf65270 */
[----:B------:R-:W-:Y:S01]  /*0820*/  BSSY.RECONVERGENT B2, `(.L_x_239) ;  /* 0x0000012000027945 */ /* 0x000fe20003800200 */
[----:B------:R-:W-:-:S04]  /*0830*/  IADD3 R19, PT, PT, R11, UR16, RZ ;  /* 0x000000100b137c10 */ /* 0x000fc8000fffe0ff */
[C---:B------:R-:W-:Y:S01]  /*0840*/  ISETP.NE.AND P2, PT, R19.reuse, UR14, PT ;  /* 0x0000000e13007c0c */ /* 0x040fe2000bf45270 */
[----:B---3--:R-:W-:-:S05]  /*0850*/  VIADD R13, R19, UR16 ;  /* 0x00000010130d7c36 */ /* 0x008fca0008000000 */
[C---:B------:R-:W-:Y:S02]  /*0860*/  IADD3 R9, PT, PT, R13.reuse, UR16, RZ ;  /* 0x000000100d097c10 */ /* 0x040fe4000fffe0ff */
[----:B------:R-:W-:Y:S02]  /*0870*/  ISETP.NE.AND P0, PT, R13, UR14, PT ;  /* 0x0000000e0d007c0c */ /* 0x000fe4000bf05270 */
[----:B------:R-:W-:Y:S01]  /*0880*/  ISETP.NE.AND P1, PT, R9, UR14, PT ;  /* 0x0000000e09007c0c */ /* 0x000fe2000bf25270 */
[----:B-12-4-:R-:W-:-:S12]  /*0890*/  @!P3 BRA `(.L_x_240) ;  /* 0x000000000028b947 */ /* 0x016fd80003800000 */
[----:B0-----:R-:W-:-:S05]  /*08a0*/  HFMA2 R14, -RZ, RZ, 0, 2.384185791015625e-07 ;  /* 0x00000004ff0e7431 */ /* 0x001fca00000001ff */
[----:B------:R-:W-:-:S06]  /*08b0*/  IMAD.WIDE.U32 R14, R11, R14, UR10 ;  /* 0x0000000a0b0e7e25 */ /* 0x000fcc000f8e000e */
[----:B------:R-:W2:Y:S01]  /*08c0*/  LDG.E R15, desc[UR20][R14.64] ;  /* 0x000000140e0f7981 */ /* 0x000ea2000c1e1900 */
[----:B------:R-:W-:-:S04]  /*08d0*/  IMAD.WIDE.U32 R16, R11, 0x4, R2 ;  /* 0x000000040b107825 */ /* 0x000fc800078e0002 */
[----:B--2---:R-:W-:-:S05]  /*08e0*/  FADD.FTZ R6, R10, R15 ;  /* 0x0000000f0a067221 */ /* 0x004fca0000010000 */
[----:B------:R-:W-:-:S13]  /*08f0*/  FSETP.GT.FTZ.AND P3, PT, R6, RZ, PT ;  /* 0x000000ff0600720b */ /* 0x000fda0003f74000 */
[----:B------:R-:W-:Y:S01]  /*0900*/  @P3 FADD.FTZ R7, -R4, R7 ;  /* 0x0000000704073221 */ /* 0x000fe20000010100 */
[----:B------:R1:W-:Y:S04]  /*0910*/  @!P3 STG.E desc[UR20][R16.64], RZ ;  /* 0x000000ff1000b986 */ /* 0x0003e8000c101914 */
[----:B------:R1:W-:Y:S04]  /*0920*/  @P3 STG.E desc[UR20][R16.64], R4 ;  /* 0x0000000410003986 */ /* 0x0003e8000c101914 */
[----:B------:R1:W-:Y:S02]  /*0930*/  @P3 STS [R0], R7 ;  /* 0x0000000700003388 */ /* 0x0003e40000000800 */
.L_x_240:
[----:B------:R-:W-:Y:S05]  /*0940*/  BSYNC.RECONVERGENT B2 ;  /* 0x0000000000027941 */ /* 0x000fea0003800200 */
.L_x_239:
[----:B------:R-:W-:Y:S04]  /*0950*/  BSSY.RECONVERGENT B2, `(.L_x_241) ;  /* 0x000000c000027945 */ /* 0x000fe80003800200 */
[----:B------:R-:W-:Y:S05]  /*0960*/  @!P2 BRA `(.L_x_242) ;  /* 0x000000000028a947 */ /* 0x000fea0003800000 */
[----:B0-----:R-:W-:-:S04]  /*0970*/  IMAD.MOV.U32 R14, RZ, RZ, 0x4 ;  /* 0x00000004ff0e7424 */ /* 0x001fc800078e00ff */
[----:B------:R-:W-:-:S06]  /*0980*/  IMAD.WIDE.U32 R14, R19, R14, UR10 ;  /* 0x0000000a130e7e25 */ /* 0x000fcc000f8e000e */
[----:B------:R-:W2:Y:S01]  /*0990*/  LDG.E R15, desc[UR20][R14.64] ;  /* 0x000000140e0f7981 */ /* 0x000ea2000c1e1900 */
[----:B-1----:R-:W-:-:S04]  /*09a0*/  IMAD.WIDE.U32 R16, R19, 0x4, R2 ;  /* 0x0000000413107825 */ /* 0x002fc800078e0002 */
[----:B--2---:R-:W-:-:S05]  /*09b0*/  FADD.FTZ R6, R10, R15 ;  /* 0x0000000f0a067221 */ /* 0x004fca0000010000 */
[----:B------:R-:W-:-:S13]  /*09c0*/  FSETP.GT.FTZ.AND P2, PT, R6, RZ, PT ;  /* 0x000000ff0600720b */ /* 0x000fda0003f54000 */
[----:B------:R-:W-:Y:S01]  /*09d0*/  @P2 FADD.FTZ R7, -R4, R7 ;  /* 0x0000000704072221 */ /* 0x000fe20000010100 */
[----:B------:R2:W-:Y:S04]  /*09e0*/  @!P2 STG.E desc[UR20][R16.64], RZ ;  /* 0x000000ff1000a986 */ /* 0x0005e8000c101914 */
[----:B------:R2:W-:Y:S04]  /*09f0*/  @P2 STG.E desc[UR20][R16.64], R4 ;  /* 0x0000000410002986 */ /* 0x0005e8000c101914 */
[----:B------:R2:W-:Y:S02]  /*0a00*/  @P2 STS [R0], R7 ;  /* 0x0000000700002388 */ /* 0x0005e40000000800 */
.L_x_242:
[----:B------:R-:W-:Y:S05]  /*0a10*/  BSYNC.RECONVERGENT B2 ;  /* 0x0000000000027941 */ /* 0x000fea0003800200 */
.L_x_241:
[----:B------:R-:W-:Y:S04]  /*0a20*/  BSSY.RECONVERGENT B2, `(.L_x_243) ;  /* 0x000000c000027945 */ /* 0x000fe80003800200 */
[----:B------:R-:W-:Y:S05]  /*0a30*/  @!P0 BRA `(.L_x_244) ;  /* 0x0000000000288947 */ /* 0x000fea0003800000 */
[----:B0-----:R-:W-:-:S05]  /*0a40*/  MOV R14, 0x4 ;  /* 0x00000004000e7802 */ /* 0x001fca0000000f00 */
[----:B------:R-:W-:-:S06]  /*0a50*/  IMAD.WIDE.U32 R14, R13, R14, UR10 ;  /* 0x0000000a0d0e7e25 */ /* 0x000fcc000f8e000e */
[----:B------:R-:W3:Y:S01]  /*0a60*/  LDG.E R15, desc[UR20][R14.64] ;  /* 0x000000140e0f7981 */ /* 0x000ee2000c1e1900 */
[----:B------:R-:W-:-:S04]  /*0a70*/  IMAD.WIDE.U32 R12, R13, 0x4, R2 ;  /* 0x000000040d0c7825 */ /* 0x000fc800078e0002 */
[----:B---3--:R-:W-:-:S05]  /*0a80*/  FADD.FTZ R6, R10, R15 ;  /* 0x0000000f0a067221 */ /* 0x008fca0000010000 */
[----:B------:R-:W-:-:S13]  /*0a90*/  FSETP.GT.FTZ.AND P0, PT, R6, RZ, PT ;  /* 0x000000ff0600720b */ /* 0x000fda0003f14000 */
[----:B-12---:R-:W-:Y:S01]  /*0aa0*/  @P0 FADD.FTZ R7, -R4, R7 ;  /* 0x0000000704070221 */ /* 0x006fe20000010100 */
[----:B------:R3:W-:Y:S04]  /*0ab0*/  @!P0 STG.E desc[UR20][R12.64], RZ ;  /* 0x000000ff0c008986 */ /* 0x0007e8000c101914 */
[----:B------:R3:W-:Y:S04]  /*0ac0*/  @P0 STG.E desc[UR20][R12.64], R4 ;  /* 0x000000040c000986 */ /* 0x0007e8000c101914 */
[----:B------:R3:W-:Y:S02]  /*0ad0*/  @P0 STS [R0], R7 ;  /* 0x0000000700000388 */ /* 0x0007e40000000800 */
.L_x_244:
[----:B------:R-:W-:Y:S05]  /*0ae0*/  BSYNC.RECONVERGENT B2 ;  /* 0x0000000000027941 */ /* 0x000fea0003800200 */
.L_x_243:
[----:B------:R-:W-:Y:S04]  /*0af0*/  BSSY.RECONVERGENT B2, `(.L_x_245) ;  /* 0x000000c000027945 */ /* 0x000fe80003800200 */
[----:B------:R-:W-:Y:S05]  /*0b00*/  @!P1 BRA `(.L_x_246) ;  /* 0x0000000000289947 */ /* 0x000fea0003800000 */
[----:B---3--:R-:W-:-:S05]  /*0b10*/  HFMA2 R12, -RZ, RZ, 0, 2.384185791015625e-07 ;  /* 0x00000004ff0c7431 */ /* 0x008fca00000001ff */
[----:B------:R-:W-:-:S06]  /*0b20*/  IMAD.WIDE.U32 R12, R9, R12, UR10 ;  /* 0x0000000a090c7e25 */ /* 0x000fcc000f8e000c */
[----:B------:R-:W3:Y:S01]  /*0b30*/  LDG.E R13, desc[UR20][R12.64] ;  /* 0x000000140c0d7981 */ /* 0x000ee2000c1e1900 */
[----:B0-----:R-:W-:-:S04]  /*0b40*/  IMAD.WIDE.U32 R14, R9, 0x4, R2 ;  /* 0x00000004090e7825 */ /* 0x001fc800078e0002 */
[----:B---3--:R-:W-:-:S05]  /*0b50*/  FADD.FTZ R6, R10, R13 ;  /* 0x0000000d0a067221 */ /* 0x008fca0000010000 */
[----:B------:R-:W-:-:S13]  /*0b60*/  FSETP.GT.FTZ.AND P0, PT, R6, RZ, PT ;  /* 0x000000ff0600720b */ /* 0x000fda0003f14000 */
[----:B-12---:R-:W-:Y:S01]  /*0b70*/  @P0 FADD.FTZ R7, -R4, R7 ;  /* 0x0000000704070221 */ /* 0x006fe20000010100 */
[----:B------:R4:W-:Y:S04]  /*0b80*/  @!P0 STG.E desc[UR20][R14.64], RZ ;  /* 0x000000ff0e008986 */ /* 0x0009e8000c101914 */
[----:B------:R4:W-:Y:S04]  /*0b90*/  @P0 STG.E desc[UR20][R14.64], R4 ;  /* 0x000000040e000986 */ /* 0x0009e8000c101914 */
[----:B------:R4:W-:Y:S02]  /*0ba0*/  @P0 STS [R0], R7 ;  /* 0x0000000700000388 */ /* 0x0009e40000000800 */
.L_x_246:
[----:B------:R-:W-:Y:S05]  /*0bb0*/  BSYNC.RECONVERGENT B2 ;  /* 0x0000000000027941 */ /* 0x000fea0003800200 */
.L_x_245:
[----:B------:R-:W-:-:S05]  /*0bc0*/  VIADD R11, R9, UR16 ;  /* 0x00000010090b7c36 */ /* 0x000fca0008000000 */
[----:B------:R-:W-:-:S13]  /*0bd0*/  ISETP.GE.AND P0, PT, R11, UR23, PT ;  /* 0x000000170b007c0c */ /* 0x000fda000bf06270 */
[----:B------:R-:W-:Y:S05]  /*0be0*/  @!P0 BRA `(.L_x_247) ;  /* 0xfffffffc00088947 */ /* 0x000fea000383ffff */
[----:B------:R-:W-:Y:S05]  /*0bf0*/  BSYNC.RECONVERGENT B1 ;  /* 0x0000000000017941 */ /* 0x000fea0003800200 */
.L_x_238:
[----:B------:R-:W-:Y:S05]  /*0c00*/  BRA `(.L_x_231) ;  /* 0x0000000800607947 */ /* 0x000fea0003800000 */
.L_x_232:
        /* <DEDUP_REMOVED lines=10> */
[----:B0-----:R-:W0:Y:S01]  /*0cb0*/  MUFU.RCP R11, R11 ;  /* 0x0000000b000b7308 */ /* 0x001e220000001000 */
[----:B------:R-:W-:Y:S02]  /*0cc0*/  MOV R8, UR12 ;  /* 0x0000000c00087c02 */ /* 0x000fe40008000f00 */
[----:B0-----:R-:W-:Y:S01]  /*0cd0*/  IADD3 R6, PT, PT, R11, 0xffffffe, RZ ;  /* 0x0ffffffe0b067810 */ /* 0x001fe20007ffe0ff */
[----:B------:R-:W-:-:S04]  /*0ce0*/  IMAD.MOV.U32 R11, RZ, RZ, RZ ;  /* 0x000000ffff0b7224 */ /* 0x000fc800078e00ff */
[----:B------:R0:W1:Y:S02]  /*0cf0*/  F2I.FTZ.U32.TRUNC.NTZ R7, R6 ;  /* 0x0000000600077305 */ /* 0x000064000021f000 */
[----:B0-----:R-:W-:Y:S02]  /*0d00*/  MOV R6, RZ ;  /* 0x000000ff00067202 */ /* 0x001fe40000000f00 */
[----:B-1----:R-:W-:-:S05]  /*0d10*/  IADD3 R13, PT, PT, RZ, -R7, RZ ;  /* 0x80000007ff0d7210 */ /* 0x002fca0007ffe0ff */
[----:B------:R-:W-:-:S04]  /*0d20*/  IMAD R13, R13, UR16, RZ ;  /* 0x000000100d0d7c24 */ /* 0x000fc8000f8e02ff */
[----:B------:R-:W-:Y:S01]  /*0d30*/  IMAD.HI.U32 R14, R7, R13, R6 ;  /* 0x0000000d070e7227 */ /* 0x000fe200078e0006 */
[----:B------:R-:W-:-:S05]  /*0d40*/  MOV R13, R5 ;  /* 0x00000005000d7202 */ /* 0x000fca0000000f00 */
[----:B------:R-:W-:-:S05]  /*0d50*/  IMAD.HI.U32 R7, R14, R9, RZ ;  /* 0x000000090e077227 */ /* 0x000fca00078e00ff */
[----:B------:R-:W-:-:S05]  /*0d60*/  IADD3 R6, PT, PT, -R7, RZ, RZ ;  /* 0x000000ff07067210 */ /* 0x000fca0007ffe1ff */
[----:B------:R-:W-:Y:S01]  /*0d70*/  IMAD R6, R6, UR16, R9 ;  /* 0x0000001006067c24 */ /* 0x000fe2000f8e0209 */
[----:B------:R-:W-:-:S04]  /*0d80*/  MOV R9, UR13 ;  /* 0x0000000d00097c02 */ /* 0x000fc80008000f00 */
[----:B------:R-:W-:-:S13]  /*0d90*/  ISETP.GE.U32.AND P0, PT, R6, UR16, PT ;  /* 0x0000001006007c0c */ /* 0x000fda000bf06070 */
[----:B------:R-:W-:Y:S01]  /*0da0*/  @P0 VIADD R6, R6, -UR16 ;  /* 0x8000001006060c36 */ /* 0x000fe20008000000 */
[----:B------:R-:W-:-:S04]  /*0db0*/  @P0 IADD3 R7, PT, PT, R7, 0x1, RZ ;  /* 0x0000000107070810 */ /* 0x000fc80007ffe0ff */
[----:B------:R-:W-:-:S13]  /*0dc0*/  ISETP.GE.U32.AND P1, PT, R6, UR16, PT ;  /* 0x0000001006007c0c */ /* 0x000fda000bf26070 */
[----:B------:R-:W-:Y:S02]  /*0dd0*/  @P1 IADD3 R7, PT, PT, R7, 0x1, RZ ;  /* 0x0000000107071810 */ /* 0x000fe40007ffe0ff */
[----:B------:R-:W-:-:S05]  /*0de0*/  @!P2 LOP3.LUT R7, RZ, UR16, RZ, 0x33, !PT ;  /* 0x00000010ff07ac12 */ /* 0x000fca000f8e33ff */
[----:B------:R-:W-:-:S05]  /*0df0*/  IMAD.IADD R12, R12, 0x1, R7 ;  /* 0x000000010c0c7824 */ /* 0x000fca00078e0207 */
[----:B------:R-:W-:-:S04]  /*0e00*/  LOP3.LUT R6, R12, 0x3, RZ, 0xc0, !PT ;  /* 0x000000030c067812 */ /* 0x000fc800078ec0ff */
[----:B------:R-:W-:-:S13]  /*0e10*/  ISETP.NE.AND P0, PT, R6, 0x3, PT ;  /* 0x000000030600780c */ /* 0x000fda0003f05270 */
[----:B------:R-:W-:Y:S05]  /*0e20*/  @!P0 BRA `(.L_x_249) ;  /* 0x0000000000908947 */ /* 0x000fea0003800000 */
[----:B------:R-:W-:Y:S01]  /*0e30*/  IADD3 R6, PT, PT, R12, 0x1, RZ ;  /* 0x000000010c067810 */ /* 0x000fe20007ffe0ff */
[----:B------:R-:W-:Y:S02]  /*0e40*/  IMAD.MOV.U32 R14, RZ, RZ, 0x4 ;  /* 0x00000004ff0e7424 */ /* 0x000fe400078e00ff */
[----:B------:R-:W-:Y:S01]  /*0e50*/  HFMA2 R11, -RZ, RZ, 0, 0 ;  /* 0x00000000ff0b7431 */ /* 0x000fe200000001ff */
[C---:B------:R-:W-:Y:S01]  /*0e60*/  IADD3 R20, PT, PT, R5.reuse, -UR14, RZ ;  /* 0x8000000e05147c10 */ /* 0x040fe2000fffe0ff */
[----:B------:R-:W-:Y:S01]  /*0e70*/  IMAD.MOV.U32 R13, RZ, RZ, R5 ;  /* 0x000000ffff0d7224 */ /* 0x000fe200078e0005 */
[----:B------:R-:W-:Y:S01]  /*0e80*/  LOP3.LUT R16, R6, 0x3, RZ, 0xc0, !PT ;  /* 0x0000000306107812 */ /* 0x000fe200078ec0ff */
[----:B------:R-:W-:-:S03]  /*0e90*/  IMAD.WIDE.U32 R6, R5, R14, UR24 ;  /* 0x0000001805067e25 */ /* 0x000fc6000f8e000e */
[----:B------:R-:W-:-:S07]  /*0ea0*/  IADD3 R16, PT, PT, -R16, RZ, RZ ;  /* 0x000000ff10107210 */ /* 0x000fce0007ffe1ff */
.L_x_252:
[----:B------:R-:W-:Y:S01]  /*0eb0*/  ISETP.NE.AND P1, PT, R20, RZ, PT ;  /* 0x000000ff1400720c */ /* 0x000fe20003f25270 */
[----:B------:R-:W-:Y:S01]  /*0ec0*/  BSSY.RECONVERGENT B2, `(.L_x_250) ;  /* 0x0000017000027945 */ /* 0x000fe20003800200 */
[----:B------:R-:W-:Y:S01]  /*0ed0*/  IADD3 R16, PT, PT, R16, 0x1, RZ ;  /* 0x0000000110107810 */ /* 0x000fe20007ffe0ff */
[----:B------:R-:W-:Y:S01]  /*0ee0*/  VIADD R13, R13, UR16 ;  /* 0x000000100d0d7c36 */ /* 0x000fe20008000000 */
[----:B------:R-:W-:Y:S02]  /*0ef0*/  MOV R17, UR16 ;  /* 0x0000001000117c02 */ /* 0x000fe40008000f00 */
[----:B------:R-:W-:-:S07]  /*0f00*/  ISETP.NE.AND P0, PT, R16, RZ, PT ;  /* 0x000000ff1000720c */ /* 0x000fce0003f05270 */
[----:B01----:R-:W-:Y:S06]  /*0f10*/  @!P1 BRA `(.L_x_251) ;  /* 0x0000000000449947 */ /* 0x003fec0003800000 */
[----:B------:R-:W-:-:S04]  /*0f20*/  IADD3 R18, P1, PT, R6, UR30, RZ ;  /* 0x0000001e06127c10 */ /* 0x000fc8000ff3e0ff */
[----:B------:R-:W-:-:S06]  /*0f30*/  IADD3.X R19, PT, PT, R7, UR31, RZ, P1, !PT ;  /* 0x0000001f07137c10 */ /* 0x000fcc0008ffe4ff */
[----:B------:R-:W2:Y:S02]  /*0f40*/  LDG.E R19, desc[UR20][R18.64] ;  /* 0x0000001412137981 */ /* 0x000ea4000c1e1900 */
[----:B--2---:R-:W-:-:S05]  /*0f50*/  FADD.FTZ R14, R10, R19 ;  /* 0x000000130a0e7221 */ /* 0x004fca0000010000 */
[----:B------:R-:W-:-:S13]  /*0f60*/  FSETP.GT.FTZ.AND P1, PT, R14, RZ, PT ;  /* 0x000000ff0e00720b */ /* 0x000fda0003f34000 */
[----:B------:R-:W0:Y:S02]  /*0f70*/  @!P1 LDC.64 R14, c[0x0][0x380] ;  /* 0x0000e000ff0e9b82 */ /* 0x000e240000000a00 */
[----:B0-----:R-:W-:-:S04]  /*0f80*/  @!P1 IADD3 R14, P2, PT, R6, R14, RZ ;  /* 0x0000000e060e9210 */ /* 0x001fc80007f5e0ff */
[----:B------:R-:W-:-:S05]  /*0f90*/  @!P1 IADD3.X R15, PT, PT, R7, R15, RZ, P2, !PT ;  /* 0x0000000f070f9210 */ /* 0x000fca00017fe4ff */
[----:B------:R0:W-:Y:S01]  /*0fa0*/  @!P1 STG.E desc[UR20][R14.64], RZ ;  /* 0x000000ff0e009986 */ /* 0x0001e2000c101914 */
[----:B------:R-:W-:Y:S05]  /*0fb0*/  @!P1 BRA `(.L_x_251) ;  /* 0x00000000001c9947 */ /* 0x000fea0003800000 */
[----:B0-----:R-:W2:Y:S01]  /*0fc0*/  LDG.E R15, desc[UR20][R8.64] ;  /* 0x00000014080f7981 */ /* 0x001ea2000c1e1900 */
[----:B------:R-:W-:Y:S01]  /*0fd0*/  IADD3 R14, P1, PT, R6, UR32, RZ ;  /* 0x00000020060e7c10 */ /* 0x000fe2000ff3e0ff */
[----:B--2---:R-:W-:-:S03]  /*0fe0*/  FMUL.FTZ R18, R4, R15 ;  /* 0x0000000f04127220 */ /* 0x004fc60000410000 */
[----:B------:R-:W-:Y:S01]  /*0ff0*/  IADD3.X R15, PT, PT, R7, UR33, RZ, P1, !PT ;  /* 0x00000021070f7c10 */ /* 0x000fe20008ffe4ff */
[----:B------:R-:W-:-:S04]  /*1000*/  FADD.FTZ R11, R11, -R18 ;  /* 0x800000120b0b7221 */ /* 0x000fc80000010000 */
[----:B------:R1:W-:Y:S04]  /*1010*/  STG.E desc[UR20][R14.64], R18 ;  /* 0x000000120e007986 */ /* 0x0003e8000c101914 */
[----:B------:R1:W-:Y:S02]  /*1020*/  STS [R0], R11 ;  /* 0x0000000b00007388 */ /* 0x0003e40000000800 */
.L_x_251:
[----:B------:R-:W-:Y:S05]  /*1030*/  BSYNC.RECONVERGENT B2 ;  /* 0x0000000000027941 */ /* 0x000fea0003800200 */
.L_x_250:
[----:B------:R-:W-:-:S04]  /*1040*/  IMAD.WIDE.U32 R6, R17, 0x4, R6 ;  /* 0x0000000411067825 */ /* 0x000fc800078e0006 */
[----:B------:R-:W-:Y:S01]  /*1050*/  VIADD R20, R20, UR16 ;  /* 0x0000001014147c36 */ /* 0x000fe20008000000 */
[----:B------:R-:W-:Y:S06]  /*1060*/  @P0 BRA `(.L_x_252) ;  /* 0xfffffffc00900947 */ /* 0x000fec000383ffff */
.L_x_249:
[----:B------:R-:W-:Y:S05]  /*1070*/  BSYNC.RECONVERGENT B1 ;  /* 0x0000000000017941 */ /* 0x000fea0003800200 */
.L_x_248:
[----:B------:R-:W-:-:S13]  /*1080*/  ISETP.GE.U32.AND P0, PT, R12, 0x3, PT ;  /* 0x000000030c00780c */ /* 0x000fda0003f06070 */
[----:B------:R-:W-:Y:S05]  /*1090*/  @!P0 BRA `(.L_x_231) ;  /* 0x00000004003c8947 */ /* 0x000fea0003800000 */
.L_x_262:
[----:B------:R-:W-:Y:S01]  /*10a0*/  ISETP.NE.AND P0, PT, R13, UR14, PT ;  /* 0x0000000e0d007c0c */ /* 0x000fe2000bf05270 */
[----:B------:R-:W-:-:S12]  /*10b0*/  BSSY.RECONVERGENT B1, `(.L_x_253) ;  /* 0x0000011000017945 */ /* 0x000fd80003800200 */
[----:B01234-:R-:W-:Y:S05]  /*10c0*/  @!P0 BRA `(.L_x_254) ;  /* 0x00000000003c8947 */ /* 0x01ffea0003800000 */
[----:B------:R-:W-:-:S05]  /*10d0*/  MOV R6, 0x4 ;  /* 0x0000000400067802 */ /* 0x000fca0000000f00 */
[----:B------:R-:W-:-:S06]  /*10e0*/  IMAD.WIDE.U32 R6, R13, R6, UR10 ;  /* 0x0000000a0d067e25 */ /* 0x000fcc000f8e0006 */
[----:B------:R-:W2:Y:S02]  /*10f0*/  LDG.E R7, desc[UR20][R6.64] ;  /* 0x0000001406077981 */ /* 0x000ea4000c1e1900 */
[----:B--2---:R-:W-:-:S05]  /*1100*/  FADD.FTZ R12, R10, R7 ;  /* 0x000000070a0c7221 */ /* 0x004fca0000010000 */
[----:B------:R-:W-:-:S13]  /*1110*/  FSETP.GT.FTZ.AND P0, PT, R12, RZ, PT ;  /* 0x000000ff0c00720b */ /* 0x000fda0003f14000 */
[----:B------:R-:W-:Y:S05]  /*1120*/  @!P0 BRA `(.L_x_255) ;  /* 0x00000000001c8947 */ /* 0x000fea0003800000 */
[----:B------:R-:W2:Y:S02]  /*1130*/  LDG.E R7, desc[UR20][R8.64] ;  /* 0x0000001408077981 */ /* 0x000ea4000c1e1900 */
[----:B--2---:R-:W-:Y:S01]  /*1140*/  FMUL.FTZ R12, R4, R7 ;  /* 0x00000007040c7220 */ /* 0x004fe20000410000 */
[----:B------:R-:W-:-:S04]  /*1150*/  IMAD.WIDE.U32 R6, R13, 0x4, R2 ;  /* 0x000000040d067825 */ /* 0x000fc800078e0002 */
[----:B-1----:R-:W-:Y:S01]  /*1160*/  FADD.FTZ R11, R11, -R12 ;  /* 0x8000000c0b0b7221 */ /* 0x002fe20000010000 */
[----:B------:R3:W-:Y:S04]  /*1170*/  STG.E desc[UR20][R6.64], R12 ;  /* 0x0000000c06007986 */ /* 0x0007e8000c101914 */
[----:B------:R3:W-:Y:S01]  /*1180*/  STS [R0], R11 ;  /* 0x0000000b00007388 */ /* 0x0007e20000000800 */
[----:B------:R-:W-:Y:S05]  /*1190*/  BRA `(.L_x_254) ;  /* 0x0000000000087947 */ /* 0x000fea0003800000 */
.L_x_255:
[----:B------:R-:W-:-:S05]  /*11a0*/  IMAD.WIDE.U32 R6, R13, 0x4, R2 ;  /* 0x000000040d067825 */ /* 0x000fca00078e0002 */
[----:B------:R2:W-:Y:S02]  /*11b0*/  STG.E desc[UR20][R6.64], RZ ;  /* 0x000000ff06007986 */ /* 0x0005e4000c101914 */
.L_x_254:
[----:B------:R-:W-:Y:S05]  /*11c0*/  BSYNC.RECONVERGENT B1 ;  /* 0x0000000000017941 */ /* 0x000fea0003800200 */
.L_x_253:
        /* <DEDUP_REMOVED lines=8> */
[----:B01----:R-:W-:-:S05]  /*1250*/  HFMA2 R14, -RZ, RZ, 0, 2.384185791015625e-07 ;  /* 0x00000004ff0e7431 */ /* 0x003fca00000001ff */
[----:B------:R-:W-:-:S06]  /*1260*/  IMAD.WIDE.U32 R14, R19, R14, UR10 ;  /* 0x0000000a130e7e25 */ /* 0x000fcc000f8e000e */
[----:B------:R-:W2:Y:S02]  /*1270*/  LDG.E R15, desc[UR20][R14.64] ;  /* 0x000000140e0f7981 */ /* 0x000ea4000c1e1900 */
[----:B--2---:R-:W-:-:S05]  /*1280*/  FADD.FTZ R6, R10, R15 ;  /* 0x0000000f0a067221 */ /* 0x004fca0000010000 */
[----:B------:R-:W-:-:S13]  /*1290*/  FSETP.GT.FTZ.AND P1, PT, R6, RZ, PT ;  /* 0x000000ff0600720b */ /* 0x000fda0003f34000 */
[----:B------:R-:W-:-:S05]  /*12a0*/  @!P1 IMAD.WIDE.U32 R16, R19, 0x4, R2 ;  /* 0x0000000413109825 */ /* 0x000fca00078e0002 */
[----:B------:R2:W-:Y:S01]  /*12b0*/  @!P1 STG.E desc[UR20][R16.64], RZ ;  /* 0x000000ff10009986 */ /* 0x0005e2000c101914 */
[----:B------:R-:W-:Y:S05]  /*12c0*/  @!P1 BRA `(.L_x_257) ;  /* 0x0000000000189947 */ /* 0x000fea0003800000 */
[----:B------:R-:W3:Y:S02]  /*12d0*/  LDG.E R15, desc[UR20][R8.64] ;  /* 0x00000014080f7981 */ /* 0x000ee4000c1e1900 */
[----:B---3--:R-:W-:Y:S01]  /*12e0*/  FMUL.FTZ R6, R4, R15 ;  /* 0x0000000f04067220 */ /* 0x008fe20000410000 */
[----:B------:R-:W-:-:S04]  /*12f0*/  IMAD.WIDE.U32 R14, R19, 0x4, R2 ;  /* 0x00000004130e7825 */ /* 0x000fc800078e0002 */
[----:B------:R-:W-:Y:S01]  /*1300*/  FADD.FTZ R11, R11, -R6 ;  /* 0x800000060b0b7221 */ /* 0x000fe20000010000 */
[----:B------:R3:W-:Y:S04]  /*1310*/  STG.E desc[UR20][R14.64], R6 ;  /* 0x000000060e007986 */ /* 0x0007e8000c101914 */
[----:B------:R3:W-:Y:S02]  /*1320*/  STS [R0], R11 ;  /* 0x0000000b00007388 */ /* 0x0007e40000000800 */
.L_x_257:
[----:B------:R-:W-:Y:S05]  /*1330*/  BSYNC.RECONVERGENT B1 ;  /* 0x0000000000017941 */ /* 0x000fea0003800200 */
.L_x_256:
[----:B------:R-:W-:Y:S04]  /*1340*/  BSSY.RECONVERGENT B1, `(.L_x_258) ;  /* 0x0000010000017945 */ /* 0x000fe80003800200 */
[----:B------:R-:W-:Y:S05]  /*1350*/  @!P2 BRA `(.L_x_259) ;  /* 0x000000000038a947 */ /* 0x000fea0003800000 */
[----:B01-3--:R-:W-:-:S04]  /*1360*/  IMAD.MOV.U32 R14, RZ, RZ, 0x4 ;  /* 0x00000004ff0e7424 */ /* 0x00bfc800078e00ff */
[----:B------:R-:W-:-:S06]  /*1370*/  IMAD.WIDE.U32 R14, R7, R14, UR10 ;  /* 0x0000000a070e7e25 */ /* 0x000fcc000f8e000e */
[----:B------:R-:W3:Y:S02]  /*1380*/  LDG.E R15, desc[UR20][R14.64] ;  /* 0x000000140e0f7981 */ /* 0x000ee4000c1e1900 */
[----:B---3--:R-:W-:-:S05]  /*1390*/  FADD.FTZ R6, R10, R15 ;  /* 0x0000000f0a067221 */ /* 0x008fca0000010000 */
[----:B------:R-:W-:-:S13]  /*13a0*/  FSETP.GT.FTZ.AND P1, PT, R6, RZ, PT ;  /* 0x000000ff0600720b */ /* 0x000fda0003f34000 */
[----:B--2---:R-:W-:-:S05]  /*13b0*/  @!P1 IMAD.WIDE.U32 R16, R7, 0x4, R2 ;  /* 0x0000000407109825 */ /* 0x004fca00078e0002 */
[----:B------:R4:W-:Y:S01]  /*13c0*/  @!P1 STG.E desc[UR20][R16.64], RZ ;  /* 0x000000ff10009986 */ /* 0x0009e2000c101914 */
[----:B------:R-:W-:Y:S05]  /*13d0*/  @!P1 BRA `(.L_x_259) ;  /* 0x0000000000189947 */ /* 0x000fea0003800000 */
[----:B------:R-:W2:Y:S01]  /*13e0*/  LDG.E R15, desc[UR20][R8.64] ;  /* 0x00000014080f7981 */ /* 0x000ea2000c1e1900 */
[----:B------:R-:W-:-:S04]  /*13f0*/  IMAD.WIDE.U32 R6, R7, 0x4, R2 ;  /* 0x0000000407067825 */ /* 0x000fc800078e0002 */
[----:B--2---:R-:W-:-:S04]  /*1400*/  FMUL.FTZ R15, R4, R15 ;  /* 0x0000000f040f7220 */ /* 0x004fc80000410000 */
[----:B------:R-:W-:Y:S01]  /*1410*/  FADD.FTZ R11, R11, -R15 ;  /* 0x8000000f0b0b7221 */ /* 0x000fe20000010000 */
[----:B------:R0:W-:Y:S04]  /*1420*/  STG.E desc[UR20][R6.64], R15 ;  /* 0x0000000f06007986 */ /* 0x0001e8000c101914 */
[----:B------:R0:W-:Y:S02]  /*1430*/  STS [R0], R11 ;  /* 0x0000000b00007388 */ /* 0x0001e40000000800 */
.L_x_259:
[----:B------:R-:W-:Y:S05]  /*1440*/  BSYNC.RECONVERGENT B1 ;  /* 0x0000000000017941 */ /* 0x000fea0003800200 */
.L_x_258:
[----:B------:R-:W-:Y:S04]  /*1450*/  BSSY.RECONVERGENT B1, `(.L_x_260) ;  /* 0x0000010000017945 */ /* 0x000fe80003800200 */
[----:B------:R-:W-:Y:S05]  /*1460*/  @!P0 BRA `(.L_x_261) ;  /* 0x0000000000388947 */ /* 0x000fea0003800000 */
[----:B0--3--:R-:W-:-:S05]  /*1470*/  MOV R6, 0x4 ;  /* 0x0000000400067802 */ /* 0x009fca0000000f00 */
[----:B------:R-:W-:-:S06]  /*1480*/  IMAD.WIDE.U32 R6, R13, R6, UR10 ;  /* 0x0000000a0d067e25 */ /* 0x000fcc000f8e0006 */
[----:B------:R-:W3:Y:S02]  /*1490*/  LDG.E R7, desc[UR20][R6.64] ;  /* 0x0000001406077981 */ /* 0x000ee4000c1e1900 */
[----:B---3--:R-:W-:-:S05]  /*14a0*/  FADD.FTZ R12, R10, R7 ;  /* 0x000000070a0c7221 */ /* 0x008fca0000010000 */
[----:B------:R-:W-:-:S13]  /*14b0*/  FSETP.GT.FTZ.AND P0, PT, R12, RZ, PT ;  /* 0x000000ff0c00720b */ /* 0x000fda0003f14000 */
[----:B-1----:R-:W-:-:S05]  /*14c0*/  @!P0 IMAD.WIDE.U32 R14, R13, 0x4, R2 ;  /* 0x000000040d0e8825 */ /* 0x002fca00078e0002 */
        /* <DEDUP_REMOVED lines=8> */
.L_x_261:
[----:B------:R-:W-:Y:S05]  /*1550*/  BSYNC.RECONVERGENT B1 ;  /* 0x0000000000017941 */ /* 0x000fea0003800200 */
.L_x_260:
[----:B------:R-:W-:-:S04]  /*1560*/  IADD3 R13, PT, PT, R13, UR16, RZ ;  /* 0x000000100d0d7c10 */ /* 0x000fc8000fffe0ff */
[----:B------:R-:W-:-:S13]  /*1570*/  ISETP.GE.AND P0, PT, R13, UR34, PT ;  /* 0x000000220d007c0c */ /* 0x000fda000bf06270 */
[----:B------:R-:W-:Y:S05]  /*1580*/  @!P0 BRA `(.L_x_262) ;  /* 0xfffffff800c48947 */ /* 0x000fea000383ffff */
.L_x_231:
[----:B------:R-:W-:Y:S05]  /*1590*/  BSYNC.RECONVERGENT B0 ;  /* 0x0000000000007941 */ /* 0x000fea0003800200 */
.L_x_230:
[----:B------:R-:W-:Y:S01]  /*15a0*/  BAR.SYNC.DEFER_BLOCKING 0x0 ;  /* 0x0000000000007b1d */ /* 0x000fe20000010000 */
[----:B------:R-:W-:-:S05]  /*15b0*/  ISETP.NE.AND P0, PT, R5, RZ, PT ;  /* 0x000000ff0500720c */ /* 0x000fca0003f05270 */
[----:B------:R-:W-:Y:S08]  /*15c0*/  BSSY.RECONVERGENT B0, `(.L_x_263) ;  /* 0x000005e000007945 */ /* 0x000ff00003800200 */
[----:B------:R-:W-:Y:S05]  /*15d0*/  @P0 BRA `(.L_x_264) ;  /* 0x0000000400700947 */ /* 0x000fea0003800000 */
[----:B------:R-:W-:Y:S01]  /*15e0*/  UISETP.GE.U32.AND UP0, UPT, UR16, 0x10, UPT ;  /* 0x000000101000788c */ /* 0x000fe2000bf06070 */
[----:B01234-:R-:W-:Y:S01]  /*15f0*/  IMAD.MOV.U32 R7, RZ, RZ, RZ ;  /* 0x000000ffff077224 */ /* 0x01ffe200078e00ff */
[----:B------:R-:W-:Y:S01]  /*1600*/  ULOP3.LUT UR12, UR16, 0xf, URZ, 0xc0, !UPT ;  /* 0x0000000f100c7892 */ /* 0x000fe2000f8ec0ff */
[----:B------:R-:W-:-:S03]  /*1610*/  UMOV UR4, URZ ;  /* 0x000000ff00047c82 */ /* 0x000fc60008000000 */
[----:B------:R-:W-:-:S03]  /*1620*/  UISETP.NE.AND UP1, UPT, UR12, URZ, UPT ;  /* 0x000000ff0c00728c */ /* 0x000fc6000bf25270 */
[----:B------:R-:W-:Y:S08]  /*1630*/  BRA.U !UP0, `(.L_x_265) ;  /* 0x0000000108807547 */ /* 0x000ff0000b800000 */
[----:B------:R-:W0:Y:S01]  /*1640*/  S2UR UR10, SR_CgaCtaId ;  /* 0x00000000000a79c3 */ /* 0x000e220000008800 */
[----:B------:R-:W-:Y:S01]  /*1650*/  UMOV UR4, 0x400 ;  /* 0x0000040000047882 */ /* 0x000fe20000000000 */
[----:B------:R-:W-:Y:S01]  /*1660*/  ULOP3.LUT UR5, UR16, 0xfffffff0, URZ, 0xc0, !UPT ;  /* 0xfffffff010057892 */ /* 0x000fe2000f8ec0ff */
[----:B------:R-:W-:Y:S01]  /*1670*/  HFMA2 R7, -RZ, RZ, 0, 0 ;  /* 0x00000000ff077431 */ /* 0x000fe200000001ff */
[----:B0-----:R-:W-:Y:S02]  /*1680*/  ULEA UR11, UR10, UR4, 0x18 ;  /* 0x000000040a0b7291 */ /* 0x001fe4000f8ec0ff */
[----:B------:R-:W-:Y:S02]  /*1690*/  UIADD3 UR10, UPT, UPT, -UR5, URZ, URZ ;  /* 0x000000ff050a7290 */ /* 0x000fe4000fffe1ff */
[----:B------:R-:W-:Y:S02]  /*16a0*/  ULOP3.LUT UR4, UR16, 0x7f0, URZ, 0xc0, !UPT ;  /* 0x000007f010047892 */ /* 0x000fe4000f8ec0ff */
[----:B------:R-:W-:-:S12]  /*16b0*/  UIADD3 UR5, UPT, UPT, UR11, 0x20, URZ ;  /* 0x000000200b057890 */ /* 0x000fd8000fffe0ff */
.L_x_266:
[----:B------:R-:W0:Y:S01]  /*16c0*/  LDS.128 R8, [UR5+-0x20] ;  /* 0xffffe005ff087984 */ /* 0x000e220008000c00 */
[----:B------:R-:W-:-:S03]  /*16d0*/  UIADD3 UR10, UPT, UPT, UR10, 0x10, URZ ;  /* 0x000000100a0a7890 */ /* 0x000fc6000fffe0ff */
[----:B------:R-:W1:Y:S01]  /*16e0*/  LDS.128 R16, [UR5+-0x10] ;  /* 0xfffff005ff107984 */ /* 0x000e620008000c00 */
[----:B------:R-:W-:-:S03]  /*16f0*/  UISETP.NE.AND UP0, UPT, UR10, URZ, UPT ;  /* 0x000000ff0a00728c */ /* 0x000fc6000bf05270 */
[----:B------:R-:W2:Y:S04]  /*1700*/  LDS.128 R12, [UR5] ;  /* 0x00000005ff0c7984 */ /* 0x000ea80008000c00 */
[----:B------:R-:W3:Y:S01]  /*1710*/  LDS.128 R20, [UR5+0x10] ;  /* 0x00001005ff147984 */ /* 0x000ee20008000c00 */
[----:B------:R-:W-:Y:S01]  /*1720*/  UIADD3 UR5, UPT, UPT, UR5, 0x40, URZ ;  /* 0x0000004005057890 */ /* 0x000fe2000fffe0ff */
[----:B0-----:R-:W-:-:S04]  /*1730*/  FADD.FTZ R8, R8, R7 ;  /* 0x0000000708087221 */ /* 0x001fc80000010000 */
        /* <DEDUP_REMOVED lines=14> */
[----:B------:R-:W-:Y:S01]  /*1820*/  FADD.FTZ R7, R22, R23 ;  /* 0x0000001716077221 */ /* 0x000fe20000010000 */
[----:B------:R-:W-:Y:S06]  /*1830*/  BRA.U UP0, `(.L_x_266) ;  /* 0xfffffffd00a07547 */ /* 0x000fec000b83ffff */
.L_x_265:
[----:B------:R-:W-:Y:S05]  /*1840*/  BRA.U !UP1, `(.L_x_267) ;  /* 0x0000000109b87547 */ /* 0x000fea000b800000 */
[----:B------:R-:W-:Y:S02]  /*1850*/  UISETP.GE.U32.AND UP0, UPT, UR12, 0x8, UPT ;  /* 0x000000080c00788c */ /* 0x000fe4000bf06070 */
[----:B------:R-:W-:-:S04]  /*1860*/  ULOP3.LUT UR11, UR16, 0x7, URZ, 0xc0, !UPT ;  /* 0x00000007100b7892 */ /* 0x000fc8000f8ec0ff */
[----:B------:R-:W-:-:S03]  /*1870*/  UISETP.NE.AND UP1, UPT, UR11, URZ, UPT ;  /* 0x000000ff0b00728c */ /* 0x000fc6000bf25270 */
[----:B------:R-:W-:Y:S08]  /*1880*/  BRA.U !UP0, `(.L_x_268) ;  /* 0x00000001083c7547 */ /* 0x000ff0000b800000 */
[----:B------:R-:W0:Y:S01]  /*1890*/  S2UR UR10, SR_CgaCtaId ;  /* 0x00000000000a79c3 */ /* 0x000e220000008800 */
[----:B------:R-:W-:Y:S02]  /*18a0*/  UMOV UR5, 0x400 ;  /* 0x0000040000057882 */ /* 0x000fe40000000000 */
[----:B0-----:R-:W-:-:S04]  /*18b0*/  ULEA UR5, UR10, UR5, 0x18 ;  /* 0x000000050a057291 */ /* 0x001fc8000f8ec0ff */
[----:B------:R-:W-:Y:S02]  /*18c0*/  ULEA UR5, UR4, UR5, 0x2 ;  /* 0x0000000504057291 */ /* 0x000fe4000f8e10ff */
[----:B------:R-:W-:-:S07]  /*18d0*/  UIADD3 UR4, UPT, UPT, UR4, 0x8, URZ ;  /* 0x0000000804047890 */ /* 0x000fce000fffe0ff */
[----:B------:R-:W0:Y:S04]  /*18e0*/  LDS.128 R12, [UR5] ;  /* 0x00000005ff0c7984 */ /* 0x000e280008000c00 */
        /* <DEDUP_REMOVED lines=9> */
.L_x_268:
        /* <DEDUP_REMOVED lines=10> */
[----:B------:R-:W0:Y:S02]  /*1a20*/  LDS.128 R8, [UR10] ;  /* 0x0000000aff087984 */ /* 0x000e240008000c00 */
[----:B0-----:R-:W-:-:S04]  /*1a30*/  FADD.FTZ R8, R7, R8 ;  /* 0x0000000807087221 */ /* 0x001fc80000010000 */
[----:B------:R-:W-:-:S04]  /*1a40*/  FADD.FTZ R9, R8, R9 ;  /* 0x0000000908097221 */ /* 0x000fc80000010000 */
[----:B------:R-:W-:-:S04]  /*1a50*/  FADD.FTZ R10, R9, R10 ;  /* 0x0000000a090a7221 */ /* 0x000fc80000010000 */
[----:B------:R-:W-:-:S07]  /*1a60*/  FADD.FTZ R7, R10, R11 ;  /* 0x0000000b0a077221 */ /* 0x000fce0000010000 */
.L_x_269:
[----:B------:R-:W-:Y:S05]  /*1a70*/  BRA.U !UP1, `(.L_x_267) ;  /* 0x00000001092c7547 */ /* 0x000fea000b800000 */
[----:B------:R-:W0:Y:S01]  /*1a80*/  S2UR UR11, SR_CgaCtaId ;  /* 0x00000000000b79c3 */ /* 0x000e220000008800 */
[----:B------:R-:W-:Y:S01]  /*1a90*/  UMOV UR10, 0x400 ;  /* 0x00000400000a7882 */ /* 0x000fe20000000000 */
[----:B------:R-:W-:Y:S02]  /*1aa0*/  UIADD3 UR5, UPT, UPT, -UR5, URZ, URZ ;  /* 0x000000ff05057290 */ /* 0x000fe4000fffe1ff */
[----:B0-----:R-:W-:-:S04]  /*1ab0*/  ULEA UR10, UR11, UR10, 0x18 ;  /* 0x0000000a0b0a7291 */ /* 0x001fc8000f8ec0ff */
[----:B------:R-:W-:-:S12]  /*1ac0*/  ULEA UR4, UR4, UR10, 0x2 ;  /* 0x0000000a04047291 */ /* 0x000fd8000f8e10ff */
.L_x_270:
[----:B------:R-:W0:Y:S01]  /*1ad0*/  LDS R0, [UR4] ;  /* 0x00000004ff007984 */ /* 0x000e220008000800 */
[----:B------:R-:W-:Y:S02]  /*1ae0*/  UIADD3 UR5, UPT, UPT, UR5, 0x1, URZ ;  /* 0x0000000105057890 */ /* 0x000fe4000fffe0ff */
[----:B------:R-:W-:Y:S02]  /*1af0*/  UIADD3 UR4, UPT, UPT, UR4, 0x4, URZ ;  /* 0x0000000404047890 */ /* 0x000fe4000fffe0ff */
[----:B------:R-:W-:Y:S01]  /*1b00*/  UISETP.NE.AND UP0, UPT, UR5, URZ, UPT ;  /* 0x000000ff0500728c */ /* 0x000fe2000bf05270 */
[----:B0-----:R-:W-:-:S08]  /*1b10*/  FADD.FTZ R7, R0, R7 ;  /* 0x0000000700077221 */ /* 0x001fd00000010000 */
[----:B------:R-:W-:Y:S05]  /*1b20*/  BRA.U UP0, `(.L_x_270) ;  /* 0xfffffffd00e87547 */ /* 0x000fea000b83ffff */
.L_x_267:
[----:B------:R-:W-:Y:S02]  /*1b30*/  USHF.R.S64 UR4, URZ, 0x1e, UR14 ;  /* 0x0000001eff047899 */ /* 0x000fe4000800100e */
[----:B------:R-:W-:Y:S02]  /*1b40*/  USHF.R.S32.HI UR5, URZ, 0x1e, UR14 ;  /* 0x0000001eff057899 */ /* 0x000fe4000801140e */
[----:B------:R-:W-:-:S04]  /*1b50*/  UIADD3 UR4, UP0, UPT, UR4, UR8, URZ ;  /* 0x0000000804047290 */ /* 0x000fc8000ff1e0ff */
[----:B------:R-:W-:Y:S02]  /*1b60*/  UIADD3.X UR5, UPT, UPT, UR5, UR9, URZ, UP0, !UPT ;  /* 0x0000000905057290 */ /* 0x000fe400087fe4ff */
[----:B------:R-:W-:-:S04]  /*1b70*/  MOV R8, UR4 ;  /* 0x0000000400087c02 */ /* 0x000fc80008000f00 */
[----:B------:R-:W-:-:S05]  /*1b80*/  IMAD.U32 R9, RZ, RZ, UR5 ;  /* 0x00000005ff097e24 */ /* 0x000fca000f8e00ff */
[----:B------:R0:W-:Y:S02]  /*1b90*/  STG.E desc[UR20][R8.64], R7 ;  /* 0x0000000708007986 */ /* 0x0001e4000c101914 */
.L_x_264:
[----:B------:R-:W-:Y:S05]  /*1ba0*/  BSYNC.RECONVERGENT B0 ;  /* 0x0000000000007941 */ /* 0x000fea0003800200 */
.L_x_263:
[----:B------:R-:W5:Y:S01]  /*1bb0*/  LDCU UR4, c[0x0][0x3ac] ;  /* 0x00007580ff0477ac */ /* 0x000f620008000800 */
[----:B------:R-:W-:Y:S01]  /*1bc0*/  BAR.SYNC.DEFER_BLOCKING 0x0 ;  /* 0x0000000000007b1d */ /* 0x000fe20000010000 */
[----:B-----5:R-:W-:-:S13]  /*1bd0*/  ISETP.GE.AND P0, PT, R5, UR4, PT ;  /* 0x0000000405007c0c */ /* 0x020fda000bf06270 */
[----:B------:R-:W-:Y:S05]  /*1be0*/  @P0 EXIT ;  /* 0x000000000000094d */ /* 0x000fea0003800000 */
[----:B0-----:R-:W0:Y:S01]  /*1bf0*/  I2F.U32.RP R8, UR16 ;  /* 0x0000001000087d06 */ /* 0x001e220008209000 */
[----:B-1234-:R-:W-:Y:S01]  /*1c00*/  VIADD R4, R5, UR16 ;  /* 0x0000001005047c36 */ /* 0x01efe20008000000 */
[----:B------:R-:W-:Y:S01]  /*1c10*/  ISETP.NE.U32.AND P2, PT, RZ, UR16, PT ;  /* 0x00000010ff007c0c */ /* 0x000fe2000bf45070 */
[----:B------:R-:W-:Y:S03]  /*1c20*/  BSSY.RECONVERGENT B0, `(.L_x_271) ;  /* 0x0000031000007945 */ /* 0x000fe60003800200 */
[C---:B------:R-:W-:Y:S02]  /*1c30*/  ISETP.GE.AND P0, PT, R4.reuse, UR4, PT ;  /* 0x0000000404007c0c */ /* 0x040fe4000bf06270 */
[----:B------:R-:W-:Y:S02]  /*1c40*/  VIMNMX R0, PT, PT, R4, UR4, !PT ;  /* 0x0000000404007c48 */ /* 0x000fe4000ffe0100 */
        /* <DEDUP_REMOVED lines=18> */
[----:B------:R-:W-:-:S05]  /*1d70*/  IMAD.IADD R0, R9, 0x1, R4 ;  /* 0x0000000109007824 */ /* 0x000fca00078e0204 */
[C---:B------:R-:W-:Y:S02]  /*1d80*/  LOP3.LUT R4, R0.reuse, 0x3, RZ, 0xc0, !PT ;  /* 0x0000000300047812 */ /* 0x040fe400078ec0ff */
[----:B------:R-:W-:Y:S02]  /*1d90*/  ISETP.GE.U32.AND P1, PT, R0, 0x3, PT ;  /* 0x000000030000780c */ /* 0x000fe40003f26070 */
[----:B------:R-:W-:-:S13]  /*1da0*/  ISETP.NE.AND P0, PT, R4, 0x3, PT ;  /* 0x000000030400780c */ /* 0x000fda0003f05270 */
[----:B------:R-:W-:Y:S05]  /*1db0*/  @!P0 BRA `(.L_x_272) ;  /* 0x00000000005c8947 */ /* 0x000fea0003800000 */
[----:B------:R-:W0:Y:S01]  /*1dc0*/  LDCU.64 UR8, c[0x0][0x380] ;  /* 0x00007000ff0877ac */ /* 0x000e220008000a00 */
[----:B------:R-:W-:Y:S01]  /*1dd0*/  IMAD.WIDE.U32 R6, R5, 0x4, RZ ;  /* 0x0000000405067825 */ /* 0x000fe200078e00ff */
[----:B------:R-:W-:Y:S02]  /*1de0*/  MOV R9, UR22 ;  /* 0x0000001600097c02 */ /* 0x000fe40008000f00 */
[----:B------:R-:W-:-:S03]  /*1df0*/  IADD3 R0, PT, PT, R0, 0x1, RZ ;  /* 0x0000000100007810 */ /* 0x000fc60007ffe0ff */
[----:B------:R-:W-:Y:S01]  /*1e00*/  IMAD.WIDE R6, R9, 0x4, R6 ;  /* 0x0000000409067825 */ /* 0x000fe200078e0206 */
[----:B------:R-:W-:-:S05]  /*1e10*/  LOP3.LUT R0, R0, 0x3, RZ, 0xc0, !PT ;  /* 0x0000000300007812 */ /* 0x000fca00078ec0ff */
[----:B------:R-:W-:Y:S02]  /*1e20*/  IMAD R5, R0, UR16, R5 ;  /* 0x0000001000057c24 */ /* 0x000fe4000f8e0205 */
[----:B------:R-:W-:Y:S01]  /*1e30*/  IMAD.MOV R0, RZ, RZ, -R0 ;  /* 0x000000ffff007224 */ /* 0x000fe200078e0a00 */
[----:B0-----:R-:W-:-:S04]  /*1e40*/  IADD3 R6, P0, PT, R6, UR8, RZ ;  /* 0x0000000806067c10 */ /* 0x001fc8000ff1e0ff */
[----:B------:R-:W-:-:S09]  /*1e50*/  IADD3.X R7, PT, PT, R7, UR9, RZ, P0, !PT ;  /* 0x0000000907077c10 */ /* 0x000fd200087fe4ff */
.L_x_273:
[----:B------:R-:W-:Y:S01]  /*1e60*/  MOV R10, UR6 ;  /* 0x00000006000a7c02 */ /* 0x000fe20008000f00 */
[----:B0-----:R-:W-:Y:S01]  /*1e70*/  IMAD.MOV.U32 R8, RZ, RZ, R6 ;  /* 0x000000ffff087224 */ /* 0x001fe200078e0006 */
[----:B------:R-:W-:Y:S02]  /*1e80*/  MOV R11, UR7 ;  /* 0x00000007000b7c02 */ /* 0x000fe40008000f00 */
[----:B------:R-:W-:-:S03]  /*1e90*/  MOV R9, R7 ;  /* 0x0000000700097202 */ /* 0x000fc60000000f00 */
[----:B------:R-:W2:Y:S04]  /*1ea0*/  LDG.E R10, desc[UR20][R10.64] ;  /* 0x000000140a0a7981 */ /* 0x000ea8000c1e1900 */
[----:B------:R-:W2:Y:S01]  /*1eb0*/  LDG.E R7, desc[UR20][R8.64] ;  /* 0x0000001408077981 */ /* 0x000ea2000c1e1900 */
[----:B------:R-:W-:-:S05]  /*1ec0*/  VIADD R0, R0, 0x1 ;  /* 0x0000000100007836 */ /* 0x000fca0000000000 */
[----:B------:R-:W-:Y:S01]  /*1ed0*/  ISETP.NE.AND P0, PT, R0, RZ, PT ;  /* 0x000000ff0000720c */ /* 0x000fe20003f05270 */
[----:B--2---:R-:W-:Y:S01]  /*1ee0*/  FMUL.FTZ R13, R10, R7 ;  /* 0x000000070a0d7220 */ /* 0x004fe20000410000 */
[----:B------:R-:W-:-:S04]  /*1ef0*/  MOV R7, UR16 ;  /* 0x0000001000077c02 */ /* 0x000fc80008000f00 */
[----:B------:R0:W-:Y:S01]  /*1f00*/  STG.E desc[UR20][R8.64], R13 ;  /* 0x0000000d08007986 */ /* 0x0001e2000c101914 */
[----:B------:R-:W-:-:S06]  /*1f10*/  IMAD.WIDE.U32 R6, R7, 0x4, R8 ;  /* 0x0000000407067825 */ /* 0x000fcc00078e0008 */
[----:B------:R-:W-:Y:S05]  /*1f20*/  @P0 BRA `(.L_x_273) ;  /* 0xfffffffc00cc0947 */ /* 0x000fea000383ffff */
.L_x_272:
[----:B------:R-:W-:Y:S05]  /*1f30*/  BSYNC.RECONVERGENT B0 ;  /* 0x0000000000007941 */ /* 0x000fea0003800200 */
.L_x_271:
[----:B------:R-:W-:Y:S05]  /*1f40*/  @!P1 EXIT ;  /* 0x000000000000994d */ /* 0x000fea0003800000 */
.L_x_274:
[----:B0-2---:R-:W-:Y:S01]  /*1f50*/  MOV R8, UR6 ;  /* 0x0000000600087c02 */ /* 0x005fe20008000f00 */
[----:B------:R-:W-:Y:S01]  /*1f60*/  IMAD.WIDE.U32 R6, R5, 0x4, R2 ;  /* 0x0000000405067825 */ /* 0x000fe200078e0002 */
[----:B------:R-:W-:-:S04]  /*1f70*/  MOV R9, UR7 ;  /* 0x0000000700097c02 */ /* 0x000fc80008000f00 */
[----:B------:R-:W2:Y:S04]  /*1f80*/  LDG.E R11, desc[UR20][R6.64] ;  /* 0x00000014060b7981 */ /* 0x000ea8000c1e1900 */
[----:B------:R-:W2:Y:S01]  /*1f90*/  LDG.E R8, desc[UR20][R8.64] ;  /* 0x0000001408087981 */ /* 0x000ea2000c1e1900 */
[----:B------:R-:W-:Y:S01]  /*1fa0*/  VIADD R13, R5, UR16 ;  /* 0x00000010050d7c36 */ /* 0x000fe20008000000 */
[----:B------:R-:W-:-:S03]  /*1fb0*/  MOV R10, UR6 ;  /* 0x00000006000a7c02 */ /* 0x000fc60008000f00 */
[----:B------:R-:W-:-:S04]  /*1fc0*/  IMAD.WIDE.U32 R4, R13, 0x4, R2 ;  /* 0x000000040d047825 */ /* 0x000fc800078e0002 */
[----:B--2---:R-:W-:Y:S01]  /*1fd0*/  FMUL.FTZ R15, R8, R11 ;  /* 0x0000000b080f7220 */ /* 0x004fe20000410000 */
[----:B------:R-:W-:-:S04]  /*1fe0*/  MOV R11, UR7 ;  /* 0x00000007000b7c02 */ /* 0x000fc80008000f00 */
[----:B------:R0:W-:Y:S04]  /*1ff0*/  STG.E desc[UR20][R6.64], R15 ;  /* 0x0000000f06007986 */ /* 0x0001e8000c101914 */
[----:B------:R-:W2:Y:S04]  /*2000*/  LDG.E R10, desc[UR20][R10.64] ;  /* 0x000000140a0a7981 */ /* 0x000ea8000c1e1900 */
[----:B------:R-:W2:Y:S01]  /*2010*/  LDG.E R17, desc[UR20][R4.64] ;  /* 0x0000001404117981 */ /* 0x000ea2000c1e1900 */
[----:B------:R-:W-:Y:S01]  /*2020*/  VIADD R19, R13, UR16 ;  /* 0x000000100d137c36 */ /* 0x000fe20008000000 */
[----:B------:R-:W-:-:S02]  /*2030*/  MOV R12, UR6 ;  /* 0x00000006000c7c02 */ /* 0x000fc40008000f00 */
[----:B------:R-:W-:Y:S01]  /*2040*/  MOV R13, UR7 ;  /* 0x00000007000d7c02 */ /* 0x000fe20008000f00 */
[----:B------:R-:W-:-:S04]  /*2050*/  IMAD.WIDE.U32 R8, R19, 0x4, R2 ;  /* 0x0000000413087825 */ /* 0x000fc800078e0002 */
[----:B--2---:R-:W-:-:S05]  /*2060*/  FMUL.FTZ R17, R10, R17 ;  /* 0x000000110a117220 */ /* 0x004fca0000410000 */
[----:B------:R1:W-:Y:S04]  /*2070*/  STG.E desc[UR20][R4.64], R17 ;  /* 0x0000001104007986 */ /* 0x0003e8000c101914 */
[----:B------:R-:W2:Y:S04]  /*2080*/  LDG.E R12, desc[UR20][R12.64] ;  /* 0x000000140c0c7981 */ /* 0x000ea8000c1e1900 */
[----:B------:R-:W2:Y:S01]  /*2090*/  LDG.E R21, desc[UR20][R8.64] ;  /* 0x0000001408157981 */ /* 0x000ea2000c1e1900 */
[----:B------:R-:W-:Y:S01]  /*20a0*/  VIADD R19, R19, UR16 ;  /* 0x0000001013137c36 */ /* 0x000fe20008000000 */
[----:B------:R-:W-:-:S03]  /*20b0*/  MOV R10, UR6 ;  /* 0x00000006000a7c02 */ /* 0x000fc60008000f00 */
[----:B0-----:R-:W-:-:S04]  /*20c0*/  IMAD.WIDE.U32 R6, R19, 0x4, R2 ;  /* 0x0000000413067825 */ /* 0x001fc800078e0002 */
[----:B--2---:R-:W-:-:S05]  /*20d0*/  FMUL.FTZ R21, R12, R21 ;  /* 0x000000150c157220 */ /* 0x004fca0000410000 */
[----:B------:R2:W-:Y:S04]  /*20e0*/  STG.E desc[UR20][R8.64], R21 ;  /* 0x0000001508007986 */ /* 0x0005e8000c101914 */
[----:B------:R-:W3:Y:S04]  /*20f0*/  LDG.E R10, desc[UR20][R10.64] ;  /* 0x000000140a0a7981 */ /* 0x000ee8000c1e1900 */
[----:B------:R-:W3:Y:S01]  /*2100*/  LDG.E R15, desc[UR20][R6.64] ;  /* 0x00000014060f7981 */ /* 0x000ee2000c1e1900 */
[----:B-1----:R-:W-:-:S04]  /*2110*/  IADD3 R5, PT, PT, R19, UR16, RZ ;  /* 0x0000001013057c10 */ /* 0x002fc8000fffe0ff */
[----:B------:R-:W-:Y:S01]  /*2120*/  ISETP.GE.AND P0, PT, R5, UR4, PT ;  /* 0x0000000405007c0c */ /* 0x000fe2000bf06270 */
[----:B---3--:R-:W-:-:S05]  /*2130*/  FMUL.FTZ R15, R10, R15 ;  /* 0x0000000f0a0f7220 */ /* 0x008fca0000410000 */
[----:B------:R2:W-:Y:S07]  /*2140*/  STG.E desc[UR20][R6.64], R15 ;  /* 0x0000000f06007986 */ /* 0x0005ee000c101914 */
[----:B------:R-:W-:Y:S05]  /*2150*/  @!P0 BRA `(.L_x_274) ;  /* 0xfffffffc007c8947 */ /* 0x000fea000383ffff */
[----:B------:R-:W-:Y:S05]  /*2160*/  EXIT ;  /* 0x000000000000794d */ /* 0x000fea0003800000 */
.L_x_275:
        /* <DEDUP_REMOVED lines=9> */
.L_x_633:


//--------------------- .text._ZN2at6native51_GLOBAL__N__eebb21b7_18_MultiMarginLoss_cu_b86932df31MultiMarginLoss_backward_kernelILi2EdEEvPT0_PKS3_S6_PKlS6_iibS3_b --------------------------
	.section	.text._ZN2at6native51_GLOBAL__N__eebb21b7_18_MultiMarginLoss_cu_b86932df31MultiMarginLoss_backward_kernelILi2EdEEvPT0_PKS3_S6_PKlS6_iibS3_b,"ax",@progbits
	.align	128
.text._ZN2at6native51_GLOBAL__N__eebb21b7_18_MultiMarginLoss_cu_b86932df31MultiMarginLoss_backward_kernelILi2EdEEvPT0_PKS3_S6_PKlS6_iibS3_b:
        .type           _ZN2at6native51_GLOBAL__N__eebb21b7_18_MultiMarginLoss_cu_b86932df31MultiMarginLoss_backward_kernelILi2EdEEvPT0_PKS3_S6_PKlS6_iibS3_b,@function
        .size           _ZN2at6native51_GLOBAL__N__eebb21b7_18_MultiMarginLoss_cu_b86932df31MultiMarginLoss_backward_kernelILi2EdEEvPT0_PKS3_S6_PKlS6_iibS3_b,(.L_x_634 - _ZN2at6native51_GLOBAL__N__eebb21b7_18_MultiMarginLoss_cu_b86932df31MultiMarginLoss_backward_kernelILi2EdEEvPT0_PKS3_S6_PKlS6_iibS3_b)
        .other          _ZN2at6native51_GLOBAL__N__eebb21b7_18_MultiMarginLoss_cu_b86932df31MultiMarginLoss_backward_kernelILi2EdEEvPT0_PKS3_S6_PKlS6_iibS3_b,@"STO_CUDA_ENTRY STV_DEFAULT"
_ZN2at6native51_GLOBAL__N__eebb21b7_18_MultiMarginLoss_cu_b86932df31MultiMarginLoss_backward_kernelILi2EdEEvPT0_PKS3_S6_PKlS6_iibS3_b:
[----:B------:R-:W-:Y:S01]  /*0000*/  LDC R1, c[0x0][0x37c] ;  /* 0x0000df00ff017b82 */ /* 0x000fe20000000800 */
[----:B------:R-:W0:Y:S07]  /*0010*/  S2R R5, SR_CTAID.X ;  /* 0x0000000000057919 */ /* 0x000e2e0000002500 */
[----:B------:R-:W0:Y:S01]  /*0020*/  LDC.64 R2, c[0x0][0x398] ;  /* 0x0000e600ff027b82 */ /* 0x000e220000000a00 */
[----:B------:R-:W1:Y:S01]  /*0030*/  LDCU.64 UR16, c[0x0][0x358] ;  /* 0x00006b00ff1077ac */ /* 0x000e620008000a00 */
[----:B------:R-:W2:Y:S06]  /*0040*/  LDCU.64 UR6, c[0x0][0x3a8] ;  /* 0x00007500ff0677ac */ /* 0x000eac0008000a00 */
[----:B------:R-:W3:Y:S01]  /*0050*/  S2UR UR10, SR_CgaCtaId ;  /* 0x00000000000a79c3 */ /* 0x000ee20000008800 */
[----:B------:R-:W4:Y:S01]  /*0060*/  LDCU.U8 UR14, c[0x0][0x3b0] ;  /* 0x00007600ff0e77ac */ /* 0x000f220008000000 */
[----:B------:R-:W5:Y:S06]  /*0070*/  LDCU.64 UR12, c[0x0][0x380] ;  /* 0x00007000ff0c77ac */ /* 0x000f6c0008000a00 */
[----:B------:R-:W2:Y:S01]  /*0080*/  S2UR UR5, SR_CTAID.X ;  /* 0x00000000000579c3 */ /* 0x000ea20000002500 */
[----:B------:R-:W5:Y:S01]  /*0090*/  LDCU.U8 UR15, c[0x0][0x3c0] ;  /* 0x00007800ff0f77ac */ /* 0x000f620008000000 */
[----:B------:R-:W5:Y:S01]  /*00a0*/  LDCU.64 UR8, c[0x0][0x390] ;  /* 0x00007200ff0877ac */ /* 0x000f620008000a00 */
[----:B------:R-:W-:Y:S01]  /*00b0*/  UMOV UR4, 0x400 ;  /* 0x0000040000047882 */ /* 0x000fe20000000000 */
[----:B------:R-:W0:Y:S01]  /*00c0*/  LDCU UR38, c[0x0][0x3ac] ;  /* 0x00007580ff2677ac */ /* 0x000e220008000800 */
[----:B------:R-:W0:Y:S02]  /*00d0*/  LDCU UR33, c[0x0][0x3ac] ;  /* 0x00007580ff2177ac */ /* 0x000e240008000800 */
[----:B0-----:R-:W-:Y:S01]  /*00e0*/  IMAD.WIDE.U32 R2, R5, 0x8, R2 ;  /* 0x0000000805027825 */ /* 0x001fe200078e0002 */
[----:B------:R-:W0:Y:S05]  /*00f0*/  LDCU.64 UR20, c[0x0][0x3a0] ;  /* 0x00007400ff1477ac */ /* 0x000e2a0008000a00 */
[----:B-1----:R1:W5:Y:S01]  /*0100*/  LDG.E R2, desc[UR16][R2.64] ;  /* 0x0000001002027981 */ /* 0x002362000c1e1900 */
[----:B---3--:R-:W-:Y:S01]  /*0110*/  ULEA UR4, UR10, UR4, 0x18 ;  /* 0x000000040a047291 */ /* 0x008fe2000f8ec0ff */
[----:B------:R-:W-:Y:S01]  /*0120*/  BSSY.RECONVERGENT B0, `(.L_x_276) ;  /* 0x000016d000007945 */ /* 0x000fe20003800200 */
[----:B--2---:R-:W-:Y:S01]  /*0130*/  UIMAD UR5, UR5, UR7, URZ ;  /* 0x00000007050572a4 */ /* 0x004fe2000f8e02ff */
[----:B------:R-:W2:Y:S01]  /*0140*/  S2R R5, SR_TID.X ;  /* 0x0000000000057919 */ /* 0x000ea20000002100 */
[----:B----4-:R-:W-:-:S02]  /*0150*/  UPRMT UR14, UR14, 0x8880, URZ ;  /* 0x000088800e0e7896 */ /* 0x010fc400080000ff */
[----:B------:R-:W-:Y:S02]  /*0160*/  UIMAD.WIDE UR18, UR5, 0x8, URZ ;  /* 0x00000008051278a5 */ /* 0x000fe4000f8e02ff */
[----:B-----5:R-:W-:Y:S02]  /*0170*/  UPRMT UR10, UR15, 0x8880, URZ ;  /* 0x000088800f0a7896 */ /* 0x020fe400080000ff */
[----:B------:R-:W-:Y:S02]  /*0180*/  UIADD3 UR11, UP1, UPT, UR18, UR12, URZ ;  /* 0x0000000c120b7290 */ /* 0x000fe4000ff3e0ff */
[----:B------:R-:W-:Y:S02]  /*0190*/  UIADD3 UR8, UP0, UPT, UR18, UR8, URZ ;  /* 0x0000000812087290 */ /* 0x000fe4000ff1e0ff */
[----:B------:R-:W-:Y:S02]  /*01a0*/  UIADD3.X UR12, UPT, UPT, UR19, UR13, URZ, UP1, !UPT ;  /* 0x0000000d130c7290 */ /* 0x000fe40008ffe4ff */
[----:B------:R-:W-:-:S02]  /*01b0*/  UISETP.NE.AND UP1, UPT, UR10, URZ, UPT ;  /* 0x000000ff0a00728c */ /* 0x000fc4000bf25270 */
[----:B------:R-:W-:Y:S02]  /*01c0*/  UIADD3.X UR9, UPT, UPT, UR19, UR9, URZ, UP0, !UPT ;  /* 0x0000000913097290 */ /* 0x000fe400087fe4ff */
[----:B------:R-:W-:Y:S01]  /*01d0*/  USEL UR6, UR6, 0x1, UP1 ;  /* 0x0000000106067887 */ /* 0x000fe20008800000 */
[----:B-1----:R-:W-:Y:S01]  /*01e0*/  IMAD.U32 R3, RZ, RZ, UR12 ;  /* 0x0000000cff037e24 */ /* 0x002fe2000f8e00ff */
[----:B------:R-:W1:Y:S01]  /*01f0*/  LDCU UR13, c[0x0][0x360] ;  /* 0x00006c00ff0d77ac */ /* 0x000e620008000800 */
[----:B------:R-:W3:Y:S01]  /*0200*/  LDCU.64 UR22, c[0x0][0x3a0] ;  /* 0x00007400ff1677ac */ /* 0x000ee20008000a00 */
[----:B------:R-:W4:Y:S01]  /*0210*/  LDCU.64 UR24, c[0x0][0x380] ;  /* 0x00007000ff1877ac */ /* 0x000f220008000a00 */
[----:B------:R-:W0:Y:S01]  /*0220*/  LDCU.64 UR26, c[0x0][0x380] ;  /* 0x00007000ff1a77ac */ /* 0x000e220008000a00 */
[C---:B--2---:R-:W-:Y:S02]  /*0230*/  LEA R17, R5.reuse, UR4, 0x3 ;  /* 0x0000000405117c11 */ /* 0x044fe4000f8e18ff */
[----:B------:R-:W-:Y:S01]  /*0240*/  ISETP.GE.AND P0, PT, R5, UR7, PT ;  /* 0x0000000705007c0c */ /* 0x000fe2000bf06270 */
[----:B------:R-:W-:Y:S01]  /*0250*/  UMOV UR4, UR14 ;  /* 0x0000000e00047c82 */ /* 0x000fe20008000000 */
[----:B------:R-:W2:Y:S01]  /*0260*/  LDCU.64 UR28, c[0x0][0x390] ;  /* 0x00007200ff1c77ac */ /* 0x000ea20008000a00 */
[----:B------:R0:W-:Y:S01]  /*0270*/  STS.64 [R17], RZ ;  /* 0x000000ff11007388 */ /* 0x0001e20000000a00 */
[----:B------:R-:W-:Y:S01]  /*0280*/  UISETP.NE.AND UP0, UPT, UR4, URZ, UPT ;  /* 0x000000ff0400728c */ /* 0x000fe2000bf05270 */
[----:B------:R-:W0:Y:S03]  /*0290*/  LDCU.64 UR30, c[0x0][0x390] ;  /* 0x00007200ff1e77ac */ /* 0x000e260008000a00 */
[----:B------:R-:W-:Y:S01]  /*02a0*/  USEL UR6, UR6, 0x1, UP0 ;  /* 0x0000000106067887 */ /* 0x000fe20008000000 */
[----:B------:R-:W-:Y:S01]  /*02b0*/  R2UR UR32, R2 ;  /* 0x00000000022072ca */ /* 0x000fe200000e0000 */
[----:B------:R-:W-:-:S12]  /*02c0*/  IMAD.U32 R2, RZ, RZ, UR11 ;  /* 0x0000000bff027e24 */ /* 0x000fd8000f8e00ff */
[----:B------:R-:W-:Y:S02]  /*02d0*/  USHF.R.S64 UR14, URZ, 0x1d, UR32 ;  /* 0x0000001dff0e7899 */ /* 0x000fe40008001020 */
[----:B------:R-:W-:Y:S02]  /*02e0*/  USHF.R.S32.HI UR10, URZ, 0x1d, UR32 ;  /* 0x0000001dff0a7899 */ /* 0x000fe40008011420 */
[----:B------:R-:W-:-:S04]  /*02f0*/  UIADD3 UR15, UP2, UPT, UR14, UR8, URZ ;  /* 0x000000080e0f7290 */ /* 0x000fc8000ff5e0ff */
[----:B------:R-:W-:Y:S02]  /*0300*/  UIADD3.X UR4, UPT, UPT, UR10, UR9, URZ, UP2, !UPT ;  /* 0x000000090a047290 */ /* 0x000fe400097fe4ff */
[----:B------:R-:W-:-:S04]  /*0310*/  IMAD.U32 R6, RZ, RZ, UR15 ;  /* 0x0000000fff067e24 */ /* 0x000fc8000f8e00ff */
[----:B------:R-:W-:Y:S01]  /*0320*/  MOV R7, UR4 ;  /* 0x0000000400077c02 */ /* 0x000fe20008000f00 */
[----:B01234-:R-:W-:Y:S06]  /*0330*/  @P0 BRA `(.L_x_277) ;  /* 0x00000014002c0947 */ /* 0x01ffec0003800000 */
[----:B------:R-:W5:Y:S01]  /*0340*/  LDG.E.64 R6, desc[UR16][R6.64] ;  /* 0x0000001006067981 */ /* 0x000f62000c1e1b00 */
[----:B------:R-:W-:-:S09]  /*0350*/  UIMAD UR4, UR6, UR7, URZ ;  /* 0x00000007060472a4 */ /* 0x000fd2000f8e02ff */
[----:B------:R-:W0:Y:S08]  /*0360*/  I2F.F64 R8, UR4 ;  /* 0x0000000400087d12 */ /* 0x000e300008201c00 */
[----:B0-----:R-:W0:Y:S01]  /*0370*/  MUFU.RCP64H R11, R9 ;  /* 0x00000009000b7308 */ /* 0x001e220000001800 */
[----:B------:R-:W-:-:S05]  /*0380*/  VIADD R10, R9, 0x300402 ;  /* 0x00300402090a7836 */ /* 0x000fca0000000000 */
[----:B------:R-:W-:Y:S01]  /*0390*/  FSETP.GEU.AND P0, PT, |R10|, 5.8789094863358348022e-39, PT ;  /* 0x004004020a00780b */ /* 0x000fe20003f0e200 */
[----:B0-----:R-:W-:-:S08]  /*03a0*/  DFMA R12, -R8, R10, 1 ;  /* 0x3ff00000080c742b */ /* 0x001fd0000000010a */
[----:B------:R-:W-:-:S08]  /*03b0*/  DFMA R12, R12, R12, R12 ;  /* 0x0000000c0c0c722b */ /* 0x000fd0000000000c */
[----:B------:R-:W-:-:S08]  /*03c0*/  DFMA R12, R10, R12, R10 ;  /* 0x0000000c0a0c722b */ /* 0x000fd0000000000a */
[----:B------:R-:W-:-:S08]  /*03d0*/  DFMA R14, -R8, R12, 1 ;  /* 0x3ff00000080e742b */ /* 0x000fd0000000010c */
[----:B------:R-:W-:Y:S01]  /*03e0*/  DFMA R12, R12, R14, R12 ;  /* 0x0000000e0c0c722b */ /* 0x000fe2000000000c */
[----:B------:R-:W-:Y:S10]  /*03f0*/  @P0 BRA `(.L_x_278) ;  /* 0x0000000000100947 */ /* 0x000ff40003800000 */
[----:B------:R-:W-:-:S05]  /*0400*/  LOP3.LUT R0, R9, 0x7fffffff, RZ, 0xc0, !PT ;  /* 0x7fffffff09007812 */ /* 0x000fca00078ec0ff */
[----:B------:R-:W-:Y:S01]  /*0410*/  VIADD R12, R0, 0xfff00000 ;  /* 0xfff00000000c7836 */ /* 0x000fe20000000000 */
[----:B------:R-:W-:-:S07]  /*0420*/  MOV R0, 0x440 ;  /* 0x0000044000007802 */ /* 0x000fce0000000f00 */
[----:B-----5:R-:W-:Y:S05]  /*0430*/  CALL.REL.NOINC `($__internal_0_$__cuda_sm20_dblrcp_rn_slowpath_v3) ;  /* 0x00000020000c7944 */ /* 0x020fea0003c00000 */
.L_x_278:
[----:B------:R-:W0:Y:S01]  /*0440*/  LDCU.64 UR36, c[0x0][0x3a0] ;  /* 0x00007400ff2477ac */ /* 0x000e220008000a00 */
[----:B------:R-:W-:Y:S01]  /*0450*/  DADD R8, R12, R12 ;  /* 0x000000000c087229 */ /* 0x000fe2000000000c */
[----:B------:R-:W1:Y:S01]  /*0460*/  LDCU.64 UR34, c[0x0][0x3b8] ;  /* 0x00007700ff2277ac */ /* 0x000e620008000a00 */
[----:B0-----:R-:W-:-:S04]  /*0470*/  UISETP.NE.U32.AND UP0, UPT, UR36, URZ, UPT ;  /* 0x000000ff2400728c */ /* 0x001fc8000bf05070 */
[----:B------:R-:W-:Y:S01]  /*0480*/  UISETP.NE.AND.EX UP0, UPT, UR37, URZ, UPT, UP0 ;  /* 0x000000ff2500728c */ /* 0x000fe2000bf05300 */
[----:B-1---5:R-:W-:-:S08]  /*0490*/  DADD R6, -R6, UR34 ;  /* 0x0000002206067e29 */ /* 0x022fd00008000100 */
[----:B------:R-:W-:Y:S05]  /*04a0*/  BRA.U UP0, `(.L_x_279) ;  /* 0x0000000900187547 */ /* 0x000fea000b800000 */
[----:B------:R-:W0:Y:S01]  /*04b0*/  I2F.U32.RP R12, UR13 ;  /* 0x0000000d000c7d06 */ /* 0x000e220008209000 */
[----:B------:R-:W1:Y:S01]  /*04c0*/  LDCU UR4, c[0x0][0x3ac] ;  /* 0x00007580ff0477ac */ /* 0x000e620008000800 */
[----:B------:R-:W-:Y:S01]  /*04d0*/  VIADD R0, R5, UR13 ;  /* 0x0000000d05007c36 */ /* 0x000fe20008000000 */
[----:B------:R-:W-:Y:S01]  /*04e0*/  ISETP.NE.U32.AND P2, PT, RZ, UR13, PT ;  /* 0x0000000dff007c0c */ /* 0x000fe2000bf45070 */
[----:B------:R-:W-:Y:S01]  /*04f0*/  BSSY.RECONVERGENT B1, `(.L_x_280) ;  /* 0x000003a000017945 */ /* 0x000fe20003800200 */
[----:B------:R-:W-:-:S03]  /*0500*/  MOV R19, R5 ;  /* 0x0000000500137202 */ /* 0x000fc60000000f00 */
[----:B0-----:R-:W0:Y:S01]  /*0510*/  MUFU.RCP R12, R12 ;  /* 0x0000000c000c7308 */ /* 0x001e220000001000 */
[C---:B-1----:R-:W-:Y:S02]  /*0520*/  ISETP.GE.U32.AND P0, PT, R0.reuse, UR4, PT ;  /* 0x0000000400007c0c */ /* 0x042fe4000bf06070 */
[----:B------:R-:W-:Y:S02]  /*0530*/  VIMNMX.U32 R13, PT, PT, R0, UR4, !PT ;  /* 0x00000004000d7c48 */ /* 0x000fe4000ffe0000 */
[----:B------:R-:W-:-:S04]  /*0540*/  SEL R4, RZ, 0x1, P0 ;  /* 0x00000001ff047807 */ /* 0x000fc80000000000 */
[----:B------:R-:W-:Y:S02]  /*0550*/  IADD3 R13, PT, PT, R13, -R0, -R4 ;  /* 0x800000000d0d7210 */ /* 0x000fe40007ffe804 */
[----:B0-----:R-:W-:-:S04]  /*0560*/  IADD3 R10, PT, PT, R12, 0xffffffe, RZ ;  /* 0x0ffffffe0c0a7810 */ /* 0x001fc80007ffe0ff */
        /* <DEDUP_REMOVED lines=9> */
[----:B------:R-:W-:Y:S01]  /*0600*/  @P0 VIADD R13, R13, -UR13 ;  /* 0x8000000d0d0d0c36 */ /* 0x000fe20008000000 */
[----:B------:R-:W-:-:S04]  /*0610*/  @P0 IADD3 R11, PT, PT, R11, 0x1, RZ ;  /* 0x000000010b0b0810 */ /* 0x000fc80007ffe0ff */
[----:B------:R-:W-:-:S13]  /*0620*/  ISETP.GE.U32.AND P1, PT, R13, UR13, PT ;  /* 0x0000000d0d007c0c */ /* 0x000fda000bf26070 */
[----:B------:R-:W-:Y:S01]  /*0630*/  @P1 VIADD R11, R11, 0x1 ;  /* 0x000000010b0b1836 */ /* 0x000fe20000000000 */
[----:B------:R-:W-:-:S05]  /*0640*/  @!P2 LOP3.LUT R11, RZ, UR13, RZ, 0x33, !PT ;  /* 0x0000000dff0bac12 */ /* 0x000fca000f8e33ff */
[----:B------:R-:W-:Y:S01]  /*0650*/  IMAD.IADD R0, R4, 0x1, R11 ;  /* 0x0000000104007824 */ /* 0x000fe200078e020b */
[----:B------:R-:W-:-:S04]  /*0660*/  CS2R R10, SRZ ;  /* 0x00000000000a7805 */ /* 0x000fc8000001ff00 */
[----:B------:R-:W-:-:S04]  /*0670*/  LOP3.LUT R4, R0, 0x3, RZ, 0xc0, !PT ;  /* 0x0000000300047812 */ /* 0x000fc800078ec0ff */
[----:B------:R-:W-:-:S13]  /*0680*/  ISETP.NE.AND P0, PT, R4, 0x3, PT ;  /* 0x000000030400780c */ /* 0x000fda0003f05270 */
[----:B------:R-:W-:Y:S05]  /*0690*/  @!P0 BRA `(.L_x_281) ;  /* 0x00000000007c8947 */ /* 0x000fea0003800000 */
[----:B------:R-:W-:Y:S01]  /*06a0*/  VIADD R4, R0, 0x1 ;  /* 0x0000000100047836 */ /* 0x000fe20000000000 */
[C---:B------:R-:W-:Y:S01]  /*06b0*/  IADD3 R16, PT, PT, R5.reuse, -UR32, RZ ;  /* 0x8000002005107c10 */ /* 0x040fe2000fffe0ff */
[----:B------:R-:W-:Y:S01]  /*06c0*/  IMAD.MOV.U32 R12, RZ, RZ, 0x8 ;  /* 0x00000008ff0c7424 */ /* 0x000fe200078e00ff */
[----:B------:R-:W-:Y:S01]  /*06d0*/  CS2R R10, SRZ ;  /* 0x00000000000a7805 */ /* 0x000fe2000001ff00 */
[----:B------:R-:W-:Y:S01]  /*06e0*/  IMAD.MOV.U32 R19, RZ, RZ, R5 ;  /* 0x000000ffff137224 */ /* 0x000fe200078e0005 */
[----:B------:R-:W-:Y:S01]  /*06f0*/  LOP3.LUT R4, R4, 0x3, RZ, 0xc0, !PT ;  /* 0x0000000304047812 */ /* 0x000fe200078ec0ff */
[----:B------:R-:W-:-:S04]  /*0700*/  IMAD.WIDE.U32 R12, R5, R12, UR18 ;  /* 0x00000012050c7e25 */ /* 0x000fc8000f8e000c */
[----:B------:R-:W-:-:S07]  /*0710*/  IMAD.MOV R4, RZ, RZ, -R4 ;  /* 0x000000ffff047224 */ /* 0x000fce00078e0a04 */
.L_x_284:
[----:B------:R-:W-:Y:S01]  /*0720*/  ISETP.NE.AND P1, PT, R16, RZ, PT ;  /* 0x000000ff1000720c */ /* 0x000fe20003f25270 */
[----:B------:R-:W-:Y:S01]  /*0730*/  BSSY.RECONVERGENT B2, `(.L_x_282) ;  /* 0x0000011000027945 */ /* 0x000fe20003800200 */
[----:B------:R-:W-:Y:S01]  /*0740*/  IADD3 R4, PT, PT, R4, 0x1, RZ ;  /* 0x0000000104047810 */ /* 0x000fe20007ffe0ff */
[----:B------:R-:W-:Y:S01]  /*0750*/  IMAD.U32 R25, RZ, RZ, UR13 ;  /* 0x0000000dff197e24 */ /* 0x000fe2000f8e00ff */
[----:B------:R-:W-:Y:S02]  /*0760*/  IADD3 R20, P2, PT, R12, UR30, RZ ;  /* 0x0000001e0c147c10 */ /* 0x000fe4000ff5e0ff */
[----:B------:R-:W-:Y:S02]  /*0770*/  ISETP.NE.AND P0, PT, R4, RZ, PT ;  /* 0x000000ff0400720c */ /* 0x000fe40003f05270 */
[----:B------:R-:W-:-:S05]  /*0780*/  IADD3.X R21, PT, PT, R13, UR31, RZ, P2, !PT ;  /* 0x0000001f0d157c10 */ /* 0x000fca00097fe4ff */
[----:B0-----:R-:W-:Y:S06]  /*0790*/  @!P1 BRA `(.L_x_283) ;  /* 0x0000000000289947 */ /* 0x001fec0003800000 */
[----:B------:R-:W2:Y:S01]  /*07a0*/  LDG.E.64 R14, desc[UR16][R20.64] ;  /* 0x00000010140e7981 */ /* 0x000ea2000c1e1b00 */
[----:B------:R-:W-:-:S04]  /*07b0*/  IADD3 R22, P2, PT, R12, UR26, RZ ;  /* 0x0000001a0c167c10 */ /* 0x000fc8000ff5e0ff */
[----:B------:R-:W-:Y:S01]  /*07c0*/  IADD3.X R23, PT, PT, R13, UR27, RZ, P2, !PT ;  /* 0x0000001b0d177c10 */ /* 0x000fe200097fe4ff */
[----:B--2---:R-:W-:-:S08]  /*07d0*/  DADD R14, R6, R14 ;  /* 0x00000000060e7229 */ /* 0x004fd0000000000e */
[----:B------:R-:W-:-:S14]  /*07e0*/  DSETP.GT.AND P1, PT, R14, RZ, PT ;  /* 0x000000ff0e00722a */ /* 0x000fdc0003f24000 */
[----:B------:R-:W-:Y:S01]  /*07f0*/  @P1 DMUL R14, R8, R14 ;  /* 0x0000000e080e1228 */ /* 0x000fe20000000000 */
[----:B------:R0:W-:Y:S06]  /*0800*/  @!P1 STG.E.64 desc[UR16][R22.64], RZ ;  /* 0x000000ff16009986 */ /* 0x0001ec000c101b10 */
[----:B------:R0:W-:Y:S01]  /*0810*/  @P1 STG.E.64 desc[UR16][R22.64], R14 ;  /* 0x0000000e16001986 */ /* 0x0001e2000c101b10 */
[----:B------:R-:W-:-:S07]  /*0820*/  @P1 DADD R10, R10, -R14 ;  /* 0x000000000a0a1229 */ /* 0x000fce000000080e */
[----:B------:R0:W-:Y:S04]  /*0830*/  @P1 STS.64 [R17], R10 ;  /* 0x0000000a11001388 */ /* 0x0001e80000000a00 */
.L_x_283:
[----:B------:R-:W-:Y:S05]  /*0840*/  BSYNC.RECONVERGENT B2 ;  /* 0x0000000000027941 */ /* 0x000fea0003800200 */
.L_x_282:
[----:B------:R-:W-:Y:S01]  /*0850*/  VIADD R19, R19, UR13 ;  /* 0x0000000d13137c36 */ /* 0x000fe20008000000 */
[----:B------:R-:W-:Y:S01]  /*0860*/  IADD3 R16, PT, PT, R16, UR13, RZ ;  /* 0x0000000d10107c10 */ /* 0x000fe2000fffe0ff */
[----:B------:R-:W-:Y:S01]  /*0870*/  IMAD.WIDE.U32 R12, R25, 0x8, R12 ;  /* 0x00000008190c7825 */ /* 0x000fe200078e000c */
[----:B------:R-:W-:Y:S06]  /*0880*/  @P0 BRA `(.L_x_284) ;  /* 0xfffffffc00a40947 */ /* 0x000fec000383ffff */
.L_x_281:
[----:B------:R-:W-:Y:S05]  /*0890*/  BSYNC.RECONVERGENT B1 ;  /* 0x0000000000017941 */ /* 0x000fea0003800200 */
.L_x_280:
[----:B------:R-:W-:-:S13]  /*08a0*/  ISETP.GE.U32.AND P0, PT, R0, 0x3, PT ;  /* 0x000000030000780c */ /* 0x000fda0003f06070 */
[----:B------:R-:W-:Y:S05]  /*08b0*/  @!P0 BRA `(.L_x_277) ;  /* 0x0000000c00cc8947 */ /* 0x000fea0003800000 */
[----:B------:R-:W-:Y:S01]  /*08c0*/  BSSY.RECONVERGENT B1, `(.L_x_285) ;  /* 0x0000043000017945 */ /* 0x000fe20003800200 */
.L_x_294:
[C---:B------:R-:W-:Y:S01]  /*08d0*/  ISETP.NE.AND P3, PT, R19.reuse, UR32, PT ;  /* 0x0000002013007c0c */ /* 0x040fe2000bf65270 */
[----:B-12---:R-:W-:Y:S01]  /*08e0*/  VIADD R21, R19, UR13 ;  /* 0x0000000d13157c36 */ /* 0x006fe20008000000 */
[----:B------:R-:W-:Y:S03]  /*08f0*/  BSSY.RECONVERGENT B2, `(.L_x_286) ;  /* 0x0000012000027945 */ /* 0x000fe60003800200 */
[C---:B------:R-:W-:Y:S01]  /*0900*/  VIADD R13, R21.reuse, UR13 ;  /* 0x0000000d150d7c36 */ /* 0x040fe20008000000 */
[----:B------:R-:W-:-:S04]  /*0910*/  ISETP.NE.AND P0, PT, R21, UR32, PT ;  /* 0x0000002015007c0c */ /* 0x000fc8000bf05270 */
[C---:B0-----:R-:W-:Y:S02]  /*0920*/  IADD3 R15, PT, PT, R13.reuse, UR13, RZ ;  /* 0x0000000d0d0f7c10 */ /* 0x041fe4000fffe0ff */
[----:B------:R-:W-:Y:S02]  /*0930*/  ISETP.NE.AND P1, PT, R13, UR32, PT ;  /* 0x000000200d007c0c */ /* 0x000fe4000bf25270 */
[----:B------:R-:W-:Y:S01]  /*0940*/  ISETP.NE.AND P2, PT, R15, UR32, PT ;  /* 0x000000200f007c0c */ /* 0x000fe2000bf45270 */
[----:B------:R-:W-:-:S12]  /*0950*/  @!P3 BRA `(.L_x_287) ;  /* 0x00000000002cb947 */ /* 0x000fd80003800000 */
[----:B------:R-:W-:-:S04]  /*0960*/  IMAD.MOV.U32 R22, RZ, RZ, 0x8 ;  /* 0x00000008ff167424 */ /* 0x000fc800078e00ff */
[----:B------:R-:W-:-:S06]  /*0970*/  IMAD.WIDE.U32 R22, R19, R22, UR8 ;  /* 0x0000000813167e25 */ /* 0x000fcc000f8e0016 */
[----:B------:R-:W2:Y:S01]  /*0980*/  LDG.E.64 R22, desc[UR16][R22.64] ;  /* 0x0000001016167981 */ /* 0x000ea2000c1e1b00 */
[----:B------:R-:W-:Y:S01]  /*0990*/  IMAD.WIDE.U32 R18, R19, 0x8, R2 ;  /* 0x0000000813127825 */ /* 0x000fe200078e0002 */
[----:B--2---:R-:W-:-:S08]  /*09a0*/  DADD R24, R6, R22 ;  /* 0x0000000006187229 */ /* 0x004fd00000000016 */
[----:B------:R-:W-:-:S14]  /*09b0*/  DSETP.GT.AND P3, PT, R24, RZ, PT ;  /* 0x000000ff1800722a */ /* 0x000fdc0003f64000 */
[----:B------:R-:W-:Y:S01]  /*09c0*/  @P3 DMUL R24, R8, R24 ;  /* 0x0000001808183228 */ /* 0x000fe20000000000 */
[----:B------:R0:W-:Y:S06]  /*09d0*/  @!P3 STG.E.64 desc[UR16][R18.64], RZ ;  /* 0x000000ff1200b986 */ /* 0x0001ec000c101b10 */
[----:B------:R0:W-:Y:S01]  /*09e0*/  @P3 STG.E.64 desc[UR16][R18.64], R24 ;  /* 0x0000001812003986 */ /* 0x0001e2000c101b10 */
[----:B------:R-:W-:-:S07]  /*09f0*/  @P3 DADD R10, R10, -R24 ;  /* 0x000000000a0a3229 */ /* 0x000fce0000000818 */
[----:B------:R0:W-:Y:S04]  /*0a00*/  @P3 STS.64 [R17], R10 ;  /* 0x0000000a11003388 */ /* 0x0001e80000000a00 */
.L_x_287:
[----:B------:R-:W-:Y:S05]  /*0a10*/  BSYNC.RECONVERGENT B2 ;  /* 0x0000000000027941 */ /* 0x000fea0003800200 */
.L_x_286:
[----:B------:R-:W-:Y:S04]  /*0a20*/  BSSY.RECONVERGENT B2, `(.L_x_288) ;  /* 0x000000d000027945 */ /* 0x000fe80003800200 */
[----:B------:R-:W-:Y:S05]  /*0a30*/  @!P0 BRA `(.L_x_289) ;  /* 0x00000000002c8947 */ /* 0x000fea0003800000 */
[----:B0-----:R-:W-:-:S04]  /*0a40*/  IMAD.MOV.U32 R18, RZ, RZ, 0x8 ;  /* 0x00000008ff127424 */ /* 0x001fc800078e00ff */
        /* <DEDUP_REMOVED lines=10> */
.L_x_289:
[----:B------:R-:W-:Y:S05]  /*0af0*/  BSYNC.RECONVERGENT B2 ;  /* 0x0000000000027941 */ /* 0x000fea0003800200 */
.L_x_288:
[----:B------:R-:W-:Y:S04]  /*0b00*/  BSSY.RECONVERGENT B2, `(.L_x_290) ;  /* 0x000000d000027945 */ /* 0x000fe80003800200 */
[----:B------:R-:W-:Y:S05]  /*0b10*/  @!P1 BRA `(.L_x_291) ;  /* 0x00000000002c9947 */ /* 0x000fea0003800000 */
[----:B0-----:R-:W-:-:S05]  /*0b20*/  MOV R18, 0x8 ;  /* 0x0000000800127802 */ /* 0x001fca0000000f00 */
[----:B------:R-:W-:-:S06]  /*0b30*/  IMAD.WIDE.U32 R18, R13, R18, UR8 ;  /* 0x000000080d127e25 */ /* 0x000fcc000f8e0012 */
[----:B------:R-:W1:Y:S01]  /*0b40*/  LDG.E.64 R18, desc[UR16][R18.64] ;  /* 0x0000001012127981 */ /* 0x000e62000c1e1b00 */
[----:B------:R-:W-:Y:S01]  /*0b50*/  IMAD.WIDE.U32 R12, R13, 0x8, R2 ;  /* 0x000000080d0c7825 */ /* 0x000fe200078e0002 */
[----:B-1----:R-:W-:-:S08]  /*0b60*/  DADD R20, R6, R18 ;  /* 0x0000000006147229 */ /* 0x002fd00000000012 */
[----:B------:R-:W-:-:S14]  /*0b70*/  DSETP.GT.AND P0, PT, R20, RZ, PT ;  /* 0x000000ff1400722a */ /* 0x000fdc0003f04000 */
[----:B------:R-:W-:Y:S01]  /*0b80*/  @P0 DMUL R20, R8, R20 ;  /* 0x0000001408140228 */ /* 0x000fe20000000000 */
[----:B------:R2:W-:Y:S06]  /*0b90*/  @!P0 STG.E.64 desc[UR16][R12.64], RZ ;  /* 0x000000ff0c008986 */ /* 0x0005ec000c101b10 */
[----:B------:R2:W-:Y:S01]  /*0ba0*/  @P0 STG.E.64 desc[UR16][R12.64], R20 ;  /* 0x000000140c000986 */ /* 0x0005e2000c101b10 */
[----:B------:R-:W-:-:S07]  /*0bb0*/  @P0 DADD R10, R10, -R20 ;  /* 0x000000000a0a0229 */ /* 0x000fce0000000814 */
[----:B------:R2:W-:Y:S04]  /*0bc0*/  @P0 STS.64 [R17], R10 ;  /* 0x0000000a11000388 */ /* 0x0005e80000000a00 */
.L_x_291:
[----:B------:R-:W-:Y:S05]  /*0bd0*/  BSYNC.RECONVERGENT B2 ;  /* 0x0000000000027941 */ /* 0x000fea0003800200 */
.L_x_290:
[----:B------:R-:W-:Y:S04]  /*0be0*/  BSSY.RECONVERGENT B2, `(.L_x_292) ;  /* 0x000000d000027945 */ /* 0x000fe80003800200 */
[----:B------:R-:W-:Y:S05]  /*0bf0*/  @!P2 BRA `(.L_x_293) ;  /* 0x00000000002ca947 */ /* 0x000fea0003800000 */
[----:B--2---:R-:W-:-:S04]  /*0c00*/  IMAD.MOV.U32 R12, RZ, RZ, 0x8 ;  /* 0x00000008ff0c7424 */ /* 0x004fc800078e00ff */
[----:B------:R-:W-:-:S06]  /*0c10*/  IMAD.WIDE.U32 R12, R15, R12, UR8 ;  /* 0x000000080f0c7e25 */ /* 0x000fcc000f8e000c */
[----:B------:R-:W1:Y:S01]  /*0c20*/  LDG.E.64 R12, desc[UR16][R12.64] ;  /* 0x000000100c0c7981 */ /* 0x000e62000c1e1b00 */
[----:B0-----:R-:W-:Y:S01]  /*0c30*/  IMAD.WIDE.U32 R18, R15, 0x8, R2 ;  /* 0x000000080f127825 */ /* 0x001fe200078e0002 */
[----:B-1----:R-:W-:-:S08]  /*0c40*/  DADD R20, R6, R12 ;  /* 0x0000000006147229 */ /* 0x002fd0000000000c */
[----:B------:R-:W-:-:S14]  /*0c50*/  DSETP.GT.AND P0, PT, R20, RZ, PT ;  /* 0x000000ff1400722a */ /* 0x000fdc0003f04000 */
[----:B------:R-:W-:Y:S01]  /*0c60*/  @P0 DMUL R20, R8, R20 ;  /* 0x0000001408140228 */ /* 0x000fe20000000000 */
[----:B------:R3:W-:Y:S06]  /*0c70*/  @!P0 STG.E.64 desc[UR16][R18.64], RZ ;  /* 0x000000ff12008986 */ /* 0x0007ec000c101b10 */
[----:B------:R3:W-:Y:S01]  /*0c80*/  @P0 STG.E.64 desc[UR16][R18.64], R20 ;  /* 0x0000001412000986 */ /* 0x0007e2000c101b10 */
[----:B------:R-:W-:-:S07]  /*0c90*/  @P0 DADD R10, R10, -R20 ;  /* 0x000000000a0a0229 */ /* 0x000fce0000000814 */
[----:B------:R3:W-:Y:S04]  /*0ca0*/  @P0 STS.64 [R17], R10 ;  /* 0x0000000a11000388 */ /* 0x0007e80000000a00 */
.L_x_293:
[----:B------:R-:W-:Y:S05]  /*0cb0*/  BSYNC.RECONVERGENT B2 ;  /* 0x0000000000027941 */ /* 0x000fea0003800200 */
.L_x_292:
[----:B0--3--:R-:W-:-:S05]  /*0cc0*/  VIADD R19, R15, UR13 ;  /* 0x0000000d0f137c36 */ /* 0x009fca0008000000 */
[----:B------:R-:W-:-:S13]  /*0cd0*/  ISETP.GE.AND P0, PT, R19, UR33, PT ;  /* 0x0000002113007c0c */ /* 0x000fda000bf06270 */
[----:B------:R-:W-:Y:S05]  /*0ce0*/  @!P0 BRA `(.L_x_294) ;  /* 0xfffffff800f88947 */ /* 0x000fea000383ffff */
[----:B------:R-:W-:Y:S05]  /*0cf0*/  BSYNC.RECONVERGENT B1 ;  /* 0x0000000000017941 */ /* 0x000fea0003800200 */
.L_x_285:
[----:B------:R-:W-:Y:S05]  /*0d00*/  BRA `(.L_x_277) ;  /* 0x0000000800b87947 */ /* 0x000fea0003800000 */
.L_x_279:
        /* <DEDUP_REMOVED lines=19> */
[----:B------:R-:W-:Y:S01]  /*0e40*/  IMAD R0, R0, UR13, R13 ;  /* 0x0000000d00007c24 */ /* 0x000fe2000f8e020d */
[----:B------:R-:W-:-:S04]  /*0e50*/  CS2R R12, SRZ ;  /* 0x00000000000c7805 */ /* 0x000fc8000001ff00 */
[----:B------:R-:W-:-:S13]  /*0e60*/  ISETP.GE.U32.AND P0, PT, R0, UR13, PT ;  /* 0x0000000d00007c0c */ /* 0x000fda000bf06070 */
[----:B------:R-:W-:Y:S01]  /*0e70*/  @P0 VIADD R0, R0, -UR13 ;  /* 0x8000000d00000c36 */ /* 0x000fe20008000000 */
[----:B------:R-:W-:-:S04]  /*0e80*/  @P0 IADD3 R11, PT, PT, R11, 0x1, RZ ;  /* 0x000000010b0b0810 */ /* 0x000fc80007ffe0ff */
[----:B------:R-:W-:-:S13]  /*0e90*/  ISETP.GE.U32.AND P1, PT, R0, UR13, PT ;  /* 0x0000000d00007c0c */ /* 0x000fda000bf26070 */
[----:B------:R-:W-:Y:S01]  /*0ea0*/  @P1 VIADD R11, R11, 0x1 ;  /* 0x000000010b0b1836 */ /* 0x000fe20000000000 */
[----:B------:R-:W-:-:S05]  /*0eb0*/  @!P2 LOP3.LUT R11, RZ, UR13, RZ, 0x33, !PT ;  /* 0x0000000dff0bac12 */ /* 0x000fca000f8e33ff */
[----:B------:R-:W-:-:S05]  /*0ec0*/  IMAD.IADD R0, R4, 0x1, R11 ;  /* 0x0000000104007824 */ /* 0x000fca00078e020b */
        /* <DEDUP_REMOVED lines=11> */
.L_x_299:
        /* <DEDUP_REMOVED lines=8> */
[----:B------:R-:W2:Y:S02]  /*1000*/  LDG.E.64 R14, desc[UR16][R22.64] ;  /* 0x00000010160e7981 */ /* 0x000ea4000c1e1b00 */
[----:B--2---:R-:W-:-:S08]  /*1010*/  DADD R14, R6, R14 ;  /* 0x00000000060e7229 */ /* 0x004fd0000000000e */
[----:B------:R-:W-:-:S14]  /*1020*/  DSETP.GT.AND P1, PT, R14, RZ, PT ;  /* 0x000000ff0e00722a */ /* 0x000fdc0003f24000 */
[----:B------:R-:W0:Y:S02]  /*1030*/  @!P1 LDC.64 R18, c[0x0][0x380] ;  /* 0x0000e000ff129b82 */ /* 0x000e240000000a00 */
[----:B0-----:R-:W-:-:S05]  /*1040*/  @!P1 IADD3 R18, P2, PT, R10, R18, RZ ;  /* 0x000000120a129210 */ /* 0x001fca0007f5e0ff */
[----:B------:R-:W-:-:S05]  /*1050*/  @!P1 IMAD.X R19, R11, 0x1, R19, P2 ;  /* 0x000000010b139824 */ /* 0x000fca00010e0613 */
[----:B------:R0:W-:Y:S01]  /*1060*/  @!P1 STG.E.64 desc[UR16][R18.64], RZ ;  /* 0x000000ff12009986 */ /* 0x0001e2000c101b10 */
[----:B------:R-:W-:Y:S05]  /*1070*/  @!P1 BRA `(.L_x_298) ;  /* 0x0000000000309947 */ /* 0x000fea0003800000 */
[----:B------:R-:W-:-:S04]  /*1080*/  UIADD3 UR4, UP0, UPT, UR14, UR22, URZ ;  /* 0x000000160e047290 */ /* 0x000fc8000ff1e0ff */
[----:B------:R-:W-:Y:S02]  /*1090*/  UIADD3.X UR11, UPT, UPT, UR10, UR23, URZ, UP0, !UPT ;  /* 0x000000170a0b7290 */ /* 0x000fe400087fe4ff */
[----:B0-----:R-:W-:-:S04]  /*10a0*/  MOV R18, UR4 ;  /* 0x0000000400127c02 */ /* 0x001fc80008000f00 */
[----:B------:R-:W-:-:S06]  /*10b0*/  IMAD.U32 R19, RZ, RZ, UR11 ;  /* 0x0000000bff137e24 */ /* 0x000fcc000f8e00ff */
[----:B------:R-:W2:Y:S01]  /*10c0*/  LDG.E.64 R18, desc[UR16][R18.64] ;  /* 0x0000001012127981 */ /* 0x000ea2000c1e1b00 */
[----:B------:R-:W-:Y:S01]  /*10d0*/  DMUL R14, R8, R14 ;  /* 0x0000000e080e7228 */ /* 0x000fe20000000000 */
[----:B------:R-:W-:-:S04]  /*10e0*/  IADD3 R22, P1, PT, R10, UR24, RZ ;  /* 0x000000180a167c10 */ /* 0x000fc8000ff3e0ff */
[----:B------:R-:W-:-:S03]  /*10f0*/  IADD3.X R23, PT, PT, R11, UR25, RZ, P1, !PT ;  /* 0x000000190b177c10 */ /* 0x000fc60008ffe4ff */
[----:B--2---:R-:W-:-:S07]  /*1100*/  DMUL R14, R14, R18 ;  /* 0x000000120e0e7228 */ /* 0x004fce0000000000 */
[----:B------:R1:W-:Y:S01]  /*1110*/  STG.E.64 desc[UR16][R22.64], R14 ;  /* 0x0000000e16007986 */ /* 0x0003e2000c101b10 */
[----:B------:R-:W-:-:S07]  /*1120*/  DADD R12, R12, -R14 ;  /* 0x000000000c0c7229 */ /* 0x000fce000000080e */
[----:B------:R1:W-:Y:S04]  /*1130*/  STS.64 [R17], R12 ;  /* 0x0000000c11007388 */ /* 0x0003e80000000a00 */
.L_x_298:
[----:B------:R-:W-:Y:S05]  /*1140*/  BSYNC.RECONVERGENT B2 ;  /* 0x0000000000027941 */ /* 0x000fea0003800200 */
.L_x_297:
[----:B------:R-:W-:Y:S01]  /*1150*/  VIADD R21, R21, UR13 ;  /* 0x0000000d15157c36 */ /* 0x000fe20008000000 */
[----:B------:R-:W-:Y:S01]  /*1160*/  IADD3 R20, PT, PT, R20, UR13, RZ ;  /* 0x0000000d14147c10 */ /* 0x000fe2000fffe0ff */
[----:B------:R-:W-:Y:S01]  /*1170*/  IMAD.WIDE.U32 R10, R16, 0x8, R10 ;  /* 0x00000008100a7825 */ /* 0x000fe200078e000a */
[----:B------:R-:W-:Y:S06]  /*1180*/  @P0 BRA `(.L_x_299) ;  /* 0xfffffffc007c0947 */ /* 0x000fec000383ffff */
.L_x_296:
[----:B------:R-:W-:Y:S05]  /*1190*/  BSYNC.RECONVERGENT B1 ;  /* 0x0000000000017941 */ /* 0x000fea0003800200 */
.L_x_295:
[----:B------:R-:W-:-:S13]  /*11a0*/  ISETP.GE.U32.AND P0, PT, R0, 0x3, PT ;  /* 0x000000030000780c */ /* 0x000fda0003f06070 */
[----:B------:R-:W-:Y:S05]  /*11b0*/  @!P0 BRA `(.L_x_277) ;  /* 0x00000004008c8947 */ /* 0x000fea0003800000 */
.L_x_309:
[----:B------:R-:W-:Y:S01]  /*11c0*/  ISETP.NE.AND P0, PT, R21, UR32, PT ;  /* 0x0000002015007c0c */ /* 0x000fe2000bf05270 */
[----:B------:R-:W-:-:S12]  /*11d0*/  BSSY.RECONVERGENT B1, `(.L_x_300) ;  /* 0x0000016000017945 */ /* 0x000fd80003800200 */
[----:B0-234-:R-:W-:Y:S05]  /*11e0*/  @!P0 BRA `(.L_x_301) ;  /* 0x0000000000508947 */ /* 0x01dfea0003800000 */
[----:B------:R-:W-:-:S04]  /*11f0*/  IMAD.MOV.U32 R10, RZ, RZ, 0x8 ;  /* 0x00000008ff0a7424 */ /* 0x000fc800078e00ff */
[----:B------:R-:W-:-:S06]  /*1200*/  IMAD.WIDE.U32 R10, R21, R10, UR8 ;  /* 0x00000008150a7e25 */ /* 0x000fcc000f8e000a */
[----:B------:R-:W0:Y:S02]  /*1210*/  LDG.E.64 R10, desc[UR16][R10.64] ;  /* 0x000000100a0a7981 */ /* 0x000e24000c1e1b00 */
[----:B0-----:R-:W-:-:S08]  /*1220*/  DADD R18, R6, R10 ;  /* 0x0000000006127229 */ /* 0x001fd0000000000a */
[----:B------:R-:W-:-:S14]  /*1230*/  DSETP.GT.AND P0, PT, R18, RZ, PT ;  /* 0x000000ff1200722a */ /* 0x000fdc0003f04000 */
[----:B------:R-:W-:Y:S05]  /*1240*/  @!P0 BRA `(.L_x_302) ;  /* 0x0000000000308947 */ /* 0x000fea0003800000 */
[----:B------:R-:W-:-:S04]  /*1250*/  UIADD3 UR4, UP0, UPT, UR14, UR20, URZ ;  /* 0x000000140e047290 */ /* 0x000fc8000ff1e0ff */
[----:B------:R-:W-:Y:S02]  /*1260*/  UIADD3.X UR11, UPT, UPT, UR10, UR21, URZ, UP0, !UPT ;  /* 0x000000150a0b7290 */ /* 0x000fe400087fe4ff */
[----:B-1----:R-:W-:-:S04]  /*1270*/  IMAD.U32 R22, RZ, RZ, UR4 ;  /* 0x00000004ff167e24 */ /* 0x002fc8000f8e00ff */
[----:B------:R-:W-:-:S05]  /*1280*/  MOV R23, UR11 ;  /* 0x0000000b00177c02 */ /* 0x000fca0008000f00 */
[----:B------:R-:W2:Y:S01]  /*1290*/  LDG.E.64 R14, desc[UR16][R22.64] ;  /* 0x00000010160e7981 */ /* 0x000ea2000c1e1b00 */
[----:B------:R-:W-:-:S08]  /*12a0*/  DMUL R10, R8, R18 ;  /* 0x00000012080a7228 */ /* 0x000fd00000000000 */
[----:B--2---:R-:W-:Y:S01]  /*12b0*/  DMUL R10, R10, R14 ;  /* 0x0000000e0a0a7228 */ /* 0x004fe20000000000 */
[----:B------:R-:W-:-:S06]  /*12c0*/  IMAD.WIDE.U32 R14, R21, 0x8, R2 ;  /* 0x00000008150e7825 */ /* 0x000fcc00078e0002 */
[----:B------:R2:W-:Y:S01]  /*12d0*/  STG.E.64 desc[UR16][R14.64], R10 ;  /* 0x0000000a0e007986 */ /* 0x0005e2000c101b10 */
[----:B------:R-:W-:-:S07]  /*12e0*/  DADD R12, R12, -R10 ;  /* 0x000000000c0c7229 */ /* 0x000fce000000080a */
[----:B------:R2:W-:Y:S01]  /*12f0*/  STS.64 [R17], R12 ;  /* 0x0000000c11007388 */ /* 0x0005e20000000a00 */
[----:B------:R-:W-:Y:S05]  /*1300*/  BRA `(.L_x_301) ;  /* 0x0000000000087947 */ /* 0x000fea0003800000 */
.L_x_302:
[----:B------:R-:W-:-:S05]  /*1310*/  IMAD.WIDE.U32 R10, R21, 0x8, R2 ;  /* 0x00000008150a7825 */ /* 0x000fca00078e0002 */
[----:B------:R3:W-:Y:S02]  /*1320*/  STG.E.64 desc[UR16][R10.64], RZ ;  /* 0x000000ff0a007986 */ /* 0x0007e4000c101b10 */
.L_x_301:
[----:B------:R-:W-:Y:S05]  /*1330*/  BSYNC.RECONVERGENT B1 ;  /* 0x0000000000017941 */ /* 0x000fea0003800200 */
.L_x_300:
[----:B-12---:R-:W-:Y:S01]  /*1340*/  VIADD R15, R21, UR13 ;  /* 0x0000000d150f7c36 */ /* 0x006fe20008000000 */
[----:B------:R-:W-:Y:S03]  /*1350*/  BSSY.RECONVERGENT B1, `(.L_x_303) ;  /* 0x000001a000017945 */ /* 0x000fe60003800200 */
[C---:B---3--:R-:W-:Y:S01]  /*1360*/  VIADD R11, R15.reuse, UR13 ;  /* 0x0000000d0f0b7c36 */ /* 0x048fe20008000000 */
[----:B------:R-:W-:-:S04]  /*1370*/  ISETP.NE.AND P1, PT, R15, UR32, PT ;  /* 0x000000200f007c0c */ /* 0x000fc8000bf25270 */
[C---:B------:R-:W-:Y:S02]  /*1380*/  IADD3 R21, PT, PT, R11.reuse, UR13, RZ ;  /* 0x0000000d0b157c10 */ /* 0x040fe4000fffe0ff */
[----:B------:R-:W-:Y:S02]  /*1390*/  ISETP.NE.AND P2, PT, R11, UR32, PT ;  /* 0x000000200b007c0c */ /* 0x000fe4000bf45270 */
[----:B------:R-:W-:-:S05]  /*13a0*/  ISETP.NE.AND P0, PT, R21, UR32, PT ;  /* 0x0000002015007c0c */ /* 0x000fca000bf05270 */
[----:B------:R-:W-:Y:S08]  /*13b0*/  @!P1 BRA `(.L_x_304) ;  /* 0x00000000004c9947 */ /* 0x000ff00003800000 */
[----:B0-----:R-:W-:-:S04]  /*13c0*/  IMAD.MOV.U32 R18, RZ, RZ, 0x8 ;  /* 0x00000008ff127424 */ /* 0x001fc800078e00ff */
[----:B------:R-:W-:-:S06]  /*13d0*/  IMAD.WIDE.U32 R18, R15, R18, UR8 ;  /* 0x000000080f127e25 */ /* 0x000fcc000f8e0012 */
[----:B------:R-:W2:Y:S02]  /*13e0*/  LDG.E.64 R18, desc[UR16][R18.64] ;  /* 0x0000001012127981 */ /* 0x000ea4000c1e1b00 */
[----:B--2---:R-:W-:-:S08]  /*13f0*/  DADD R24, R6, R18 ;  /* 0x0000000006187229 */ /* 0x004fd00000000012 */
[----:B------:R-:W-:-:S14]  /*1400*/  DSETP.GT.AND P1, PT, R24, RZ, PT ;  /* 0x000000ff1800722a */ /* 0x000fdc0003f24000 */
[----:B------:R-:W-:-:S05]  /*1410*/  @!P1 IMAD.WIDE.U32 R22, R15, 0x8, R2 ;  /* 0x000000080f169825 */ /* 0x000fca00078e0002 */
[----:B------:R1:W-:Y:S01]  /*1420*/  @!P1 STG.E.64 desc[UR16][R22.64], RZ ;  /* 0x000000ff16009986 */ /* 0x0003e2000c101b10 */
[----:B------:R-:W-:Y:S05]  /*1430*/  @!P1 BRA `(.L_x_304) ;  /* 0x00000000002c9947 */ /* 0x000fea0003800000 */
[----:B------:R-:W-:-:S04]  /*1440*/  UIADD3 UR4, UP0, UPT, UR14, UR20, URZ ;  /* 0x000000140e047290 */ /* 0x000fc8000ff1e0ff */
[----:B------:R-:W-:Y:S02]  /*1450*/  UIADD3.X UR11, UPT, UPT, UR10, UR21, URZ, UP0, !UPT ;  /* 0x000000150a0b7290 */ /* 0x000fe400087fe4ff */
[----:B-1----:R-:W-:-:S04]  /*1460*/  IMAD.U32 R22, RZ, RZ, UR4 ;  /* 0x00000004ff167e24 */ /* 0x002fc8000f8e00ff */
[----:B------:R-:W-:-:S06]  /*1470*/  MOV R23, UR11 ;  /* 0x0000000b00177c02 */ /* 0x000fcc0008000f00 */
[----:B------:R-:W2:Y:S01]  /*1480*/  LDG.E.64 R22, desc[UR16][R22.64] ;  /* 0x0000001016167981 */ /* 0x000ea2000c1e1b00 */
[----:B------:R-:W-:Y:S01]  /*1490*/  DMUL R18, R8, R24 ;  /* 0x0000001808127228 */ /* 0x000fe20000000000 */
[----:B------:R-:W-:-:S07]  /*14a0*/  IMAD.WIDE.U32 R14, R15, 0x8, R2 ;  /* 0x000000080f0e7825 */ /* 0x000fce00078e0002 */
[----:B--2---:R-:W-:-:S07]  /*14b0*/  DMUL R18, R18, R22 ;  /* 0x0000001612127228 */ /* 0x004fce0000000000 */
[----:B------:R2:W-:Y:S01]  /*14c0*/  STG.E.64 desc[UR16][R14.64], R18 ;  /* 0x000000120e007986 */ /* 0x0005e2000c101b10 */
[----:B------:R-:W-:-:S07]  /*14d0*/  DADD R12, R12, -R18 ;  /* 0x000000000c0c7229 */ /* 0x000fce0000000812 */
[----:B------:R2:W-:Y:S04]  /*14e0*/  STS.64 [R17], R12 ;  /* 0x0000000c11007388 */ /* 0x0005e80000000a00 */
.L_x_304:
[----:B------:R-:W-:Y:S05]  /*14f0*/  BSYNC.RECONVERGENT B1 ;  /* 0x0000000000017941 */ /* 0x000fea0003800200 */
.L_x_303:
[----:B------:R-:W-:Y:S04]  /*1500*/  BSSY.RECONVERGENT B1, `(.L_x_305) ;  /* 0x0000015000017945 */ /* 0x000fe80003800200 */
[----:B------:R-:W-:Y:S05]  /*1510*/  @!P2 BRA `(.L_x_306) ;  /* 0x00000000004ca947 */ /* 0x000fea0003800000 */
[----:B--2---:R-:W-:-:S04]  /*1520*/  IMAD.MOV.U32 R14, RZ, RZ, 0x8 ;  /* 0x00000008ff0e7424 */ /* 0x004fc800078e00ff */
[----:B------:R-:W-:-:S06]  /*1530*/  IMAD.WIDE.U32 R14, R11, R14, UR8 ;  /* 0x000000080b0e7e25 */ /* 0x000fcc000f8e000e */
[----:B------:R-:W1:Y:S02]  /*1540*/  LDG.E.64 R14, desc[UR16][R14.64] ;  /* 0x000000100e0e7981 */ /* 0x000e64000c1e1b00 */
[----:B-1----:R-:W-:-:S08]  /*1550*/  DADD R22, R6, R14 ;  /* 0x0000000006167229 */ /* 0x002fd0000000000e */
[----:B------:R-:W-:-:S14]  /*1560*/  DSETP.GT.AND P1, PT, R22, RZ, PT ;  /* 0x000000ff1600722a */ /* 0x000fdc0003f24000 */
[----:B0-----:R-:W-:-:S05]  /*1570*/  @!P1 IMAD.WIDE.U32 R18, R11, 0x8, R2 ;  /* 0x000000080b129825 */ /* 0x001fca00078e0002 */
[----:B------:R3:W-:Y:S01]  /*1580*/  @!P1 STG.E.64 desc[UR16][R18.64], RZ ;  /* 0x000000ff12009986 */ /* 0x0007e2000c101b10 */
[----:B------:R-:W-:Y:S05]  /*1590*/  @!P1 BRA `(.L_x_306) ;  /* 0x00000000002c9947 */ /* 0x000fea0003800000 */
[----:B------:R-:W-:-:S04]  /*15a0*/  UIADD3 UR4, UP0, UPT, UR14, UR20, URZ ;  /* 0x000000140e047290 */ /* 0x000fc8000ff1e0ff */
[----:B------:R-:W-:Y:S02]  /*15b0*/  UIADD3.X UR11, UPT, UPT, UR10, UR21, URZ, UP0, !UPT ;  /* 0x000000150a0b7290 */ /* 0x000fe400087fe4ff */
[----:B---3--:R-:W-:-:S04]  /*15c0*/  IMAD.U32 R18, RZ, RZ, UR4 ;  /* 0x00000004ff127e24 */ /* 0x008fc8000f8e00ff */
        /* <DEDUP_REMOVED lines=8> */
.L_x_306:
[----:B------:R-:W-:Y:S05]  /*1650*/  BSYNC.RECONVERGENT B1 ;  /* 0x0000000000017941 */ /* 0x000fea0003800200 */
.L_x_305:
[----:B------:R-:W-:Y:S04]  /*1660*/  BSSY.RECONVERGENT B1, `(.L_x_307) ;  /* 0x0000015000017945 */ /* 0x000fe80003800200 */
[----:B------:R-:W-:Y:S05]  /*1670*/  @!P0 BRA `(.L_x_308) ;  /* 0x00000000004c8947 */ /* 0x000fea0003800000 */
[----:B----4-:R-:W-:-:S04]  /*1680*/  IMAD.MOV.U32 R10, RZ, RZ, 0x8 ;  /* 0x00000008ff0a7424 */ /* 0x010fc800078e00ff */
[----:B------:R-:W-:-:S06]  /*1690*/  IMAD.WIDE.U32 R10, R21, R10, UR8 ;  /* 0x00000008150a7e25 */ /* 0x000fcc000f8e000a */
[----:B------:R-:W0:Y:S02]  /*16a0*/  LDG.E.64 R10, desc[UR16][R10.64] ;  /* 0x000000100a0a7981 */ /* 0x000e24000c1e1b00 */
[----:B0-23--:R-:W-:-:S08]  /*16b0*/  DADD R18, R6, R10 ;  /* 0x0000000006127229 */ /* 0x00dfd0000000000a */
[----:B------:R-:W-:-:S14]  /*16c0*/  DSETP.GT.AND P0, PT, R18, RZ, PT ;  /* 0x000000ff1200722a */ /* 0x000fdc0003f04000 */
[----:B------:R-:W-:-:S05]  /*16d0*/  @!P0 IMAD.WIDE.U32 R14, R21, 0x8, R2 ;  /* 0x00000008150e8825 */ /* 0x000fca00078e0002 */
[----:B------:R0:W-:Y:S01]  /*16e0*/  @!P0 STG.E.64 desc[UR16][R14.64], RZ ;  /* 0x000000ff0e008986 */ /* 0x0001e2000c101b10 */
[----:B------:R-:W-:Y:S05]  /*16f0*/  @!P0 BRA `(.L_x_308) ;  /* 0x00000000002c8947 */ /* 0x000fea0003800000 */
[----:B------:R-:W-:-:S04]  /*1700*/  UIADD3 UR4, UP0, UPT, UR14, UR20, URZ ;  /* 0x000000140e047290 */ /* 0x000fc8000ff1e0ff */
[----:B------:R-:W-:Y:S02]  /*1710*/  UIADD3.X UR11, UPT, UPT, UR10, UR21, URZ, UP0, !UPT ;  /* 0x000000150a0b7290 */ /* 0x000fe400087fe4ff */
[----:B0-----:R-:W-:-:S04]  /*1720*/  IMAD.U32 R14, RZ, RZ, UR4 ;  /* 0x00000004ff0e7e24 */ /* 0x001fc8000f8e00ff */
        /* <DEDUP_REMOVED lines=8> */
.L_x_308:
[----:B------:R-:W-:Y:S05]  /*17b0*/  BSYNC.RECONVERGENT B1 ;  /* 0x0000000000017941 */ /* 0x000fea0003800200 */
.L_x_307:
[----:B------:R-:W-:-:S05]  /*17c0*/  VIADD R21, R21, UR13 ;  /* 0x0000000d15157c36 */ /* 0x000fca0008000000 */
[----:B------:R-:W-:-:S13]  /*17d0*/  ISETP.GE.AND P0, PT, R21, UR38, PT ;  /* 0x0000002615007c0c */ /* 0x000fda000bf06270 */
[----:B------:R-:W-:Y:S05]  /*17e0*/  @!P0 BRA `(.L_x_309) ;  /* 0xfffffff800748947 */ /* 0x000fea000383ffff */
.L_x_277:
[----:B------:R-:W-:Y:S05]  /*17f0*/  BSYNC.RECONVERGENT B0 ;  /* 0x0000000000007941 */ /* 0x000fea0003800200 */
.L_x_276:
[----:B------:R-:W-:Y:S01]  /*1800*/  BAR.SYNC.DEFER_BLOCKING 0x0 ;  /* 0x0000000000007b1d */ /* 0x000fe20000010000 */
[----:B------:R-:W-:-:S05]  /*1810*/  ISETP.NE.AND P0, PT, R5, RZ, PT ;  /* 0x000000ff0500720c */ /* 0x000fca0003f05270 */
[----:B------:R-:W-:Y:S08]  /*1820*/  BSSY.RECONVERGENT B0, `(.L_x_310) ;  /* 0x0000067000007945 */ /* 0x000ff00003800200 */
[----:B------:R-:W-:Y:S05]  /*1830*/  @P0 BRA `(.L_x_311) ;  /* 0x0000000400940947 */ /* 0x000fea0003800000 */
[----:B------:R-:W-:Y:S01]  /*1840*/  UISETP.GE.U32.AND UP0, UPT, UR13, 0x10, UPT ;  /* 0x000000100d00788c */ /* 0x000fe2000bf06070 */
[----:B------:R-:W-:Y:S01]  /*1850*/  CS2R R6, SRZ ;  /* 0x0000000000067805 */ /* 0x000fe2000001ff00 */
[----:B------:R-:W-:Y:S01]  /*1860*/  ULOP3.LUT UR9, UR13, 0xf, URZ, 0xc0, !UPT ;  /* 0x0000000f0d097892 */ /* 0x000fe2000f8ec0ff */
[----:B------:R-:W-:-:S03]  /*1870*/  UMOV UR4, URZ ;  /* 0x000000ff00047c82 */ /* 0x000fc60008000000 */
[----:B------:R-:W-:-:S03]  /*1880*/  UISETP.NE.AND UP1, UPT, UR9, URZ, UPT ;  /* 0x000000ff0900728c */ /* 0x000fc6000bf25270 */
[----:B------:R-:W-:Y:S08]  /*1890*/  BRA.U !UP0, `(.L_x_312) ;  /* 0x0000000108907547 */ /* 0x000ff0000b800000 */
[----:B------:R-:W5:Y:S01]  /*18a0*/  S2UR UR7, SR_CgaCtaId ;  /* 0x00000000000779c3 */ /* 0x000f620000008800 */
[----:B------:R-:W-:Y:S01]  /*18b0*/  UMOV UR4, 0x400 ;  /* 0x0000040000047882 */ /* 0x000fe20000000000 */
[----:B------:R-:W-:Y:S01]  /*18c0*/  ULOP3.LUT UR6, UR13, 0xfffffff0, URZ, 0xc0, !UPT ;  /* 0xfffffff00d067892 */ /* 0x000fe2000f8ec0ff */
[----:B------:R-:W-:Y:S01]  /*18d0*/  CS2R R6, SRZ ;  /* 0x0000000000067805 */ /* 0x000fe2000001ff00 */
[----:B-----5:R-:W-:Y:S02]  /*18e0*/  ULEA UR8, UR7, UR4, 0x18 ;  /* 0x0000000407087291 */ /* 0x020fe4000f8ec0ff */
[----:B------:R-:W-:Y:S02]  /*18f0*/  UIADD3 UR7, UPT, UPT, -UR6, URZ, URZ ;  /* 0x000000ff06077290 */ /* 0x000fe4000fffe1ff */
[----:B------:R-:W-:Y:S02]  /*1900*/  ULOP3.LUT UR4, UR13, 0x7f0, URZ, 0xc0, !UPT ;  /* 0x000007f00d047892 */ /* 0x000fe4000f8ec0ff */
[----:B------:R-:W-:-:S12]  /*1910*/  UIADD3 UR6, UPT, UPT, UR8, 0x40, URZ ;  /* 0x0000004008067890 */ /* 0x000fd8000fffe0ff */
.L_x_313:
[----:B012-4-:R-:W0:Y:S01]  /*1920*/  LDS.128 R8, [UR6+-0x40] ;  /* 0xffffc006ff087984 */ /* 0x017e220008000c00 */
[----:B------:R-:W-:-:S03]  /*1930*/  UIADD3 UR7, UPT, UPT, UR7, 0x10, URZ ;  /* 0x0000001007077890 */ /* 0x000fc6000fffe0ff */
[----:B---3--:R-:W1:Y:S01]  /*1940*/  LDS.128 R16, [UR6+-0x30] ;  /* 0xffffd006ff107984 */ /* 0x008e620008000c00 */
[----:B------:R-:W-:-:S03]  /*1950*/  UISETP.NE.AND UP0, UPT, UR7, URZ, UPT ;  /* 0x000000ff0700728c */ /* 0x000fc6000bf05270 */
[----:B------:R-:W2:Y:S01]  /*1960*/  LDS.128 R12, [UR6+-0x20] ;  /* 0xffffe006ff0c7984 */ /* 0x000ea20008000c00 */
[----:B0-----:R-:W-:-:S08]  /*1970*/  DADD R8, R8, R6 ;  /* 0x0000000008087229 */ /* 0x001fd00000000006 */
[----:B------:R-:W-:Y:S02]  /*1980*/  DADD R6, R8, R10 ;  /* 0x0000000008067229 */ /* 0x000fe4000000000a */
[----:B------:R-:W0:Y:S06]  /*1990*/  LDS.128 R8, [UR6+-0x10] ;  /* 0xfffff006ff087984 */ /* 0x000e2c0008000c00 */
[----:B-1----:R-:W-:-:S08]  /*19a0*/  DADD R6, R6, R16 ;  /* 0x0000000006067229 */ /* 0x002fd00000000010 */
[----:B------:R-:W-:Y:S01]  /*19b0*/  DADD R6, R6, R18 ;  /* 0x0000000006067229 */ /* 0x000fe20000000012 */
[----:B------:R-:W1:Y:S07]  /*19c0*/  LDS.128 R16, [UR6] ;  /* 0x00000006ff107984 */ /* 0x000e6e0008000c00 */
[----:B--2---:R-:W-:-:S08]  /*19d0*/  DADD R6, R6, R12 ;  /* 0x0000000006067229 */ /* 0x004fd0000000000c */
[----:B------:R-:W-:Y:S01]  /*19e0*/  DADD R6, R6, R14 ;  /* 0x0000000006067229 */ /* 0x000fe2000000000e */
[----:B------:R-:W2:Y:S07]  /*19f0*/  LDS.128 R12, [UR6+0x10] ;  /* 0x00001006ff0c7984 */ /* 0x000eae0008000c00 */
[----:B0-----:R-:W-:-:S08]  /*1a00*/  DADD R6, R6, R8 ;  /* 0x0000000006067229 */ /* 0x001fd00000000008 */
[----:B------:R-:W-:Y:S01]  /*1a10*/  DADD R6, R6, R10 ;  /* 0x0000000006067229 */ /* 0x000fe2000000000a */
[----:B------:R-:W0:Y:S07]  /*1a20*/  LDS.128 R8, [UR6+0x20] ;  /* 0x00002006ff087984 */ /* 0x000e2e0008000c00 */
[----:B-1----:R-:W-:-:S08]  /*1a30*/  DADD R6, R6, R16 ;  /* 0x0000000006067229 */ /* 0x002fd00000000010 */
[----:B------:R-:W-:Y:S01]  /*1a40*/  DADD R6, R6, R18 ;  /* 0x0000000006067229 */ /* 0x000fe20000000012 */
[----:B------:R-:W1:Y:S01]  /*1a50*/  LDS.128 R16, [UR6+0x30] ;  /* 0x00003006ff107984 */ /* 0x000e620008000c00 */
[----:B------:R-:W-:-:S06]  /*1a60*/  UIADD3 UR6, UPT, UPT, UR6, 0x80, URZ ;  /* 0x0000008006067890 */ /* 0x000fcc000fffe0ff */
[----:B--2---:R-:W-:-:S08]  /*1a70*/  DADD R6, R6, R12 ;  /* 0x0000000006067229 */ /* 0x004fd0000000000c */
[----:B------:R-:W-:-:S08]  /*1a80*/  DADD R6, R6, R14 ;  /* 0x0000000006067229 */ /* 0x000fd0000000000e */
[----:B0-----:R-:W-:-:S08]  /*1a90*/  DADD R6, R6, R8 ;  /* 0x0000000006067229 */ /* 0x001fd00000000008 */
[----:B------:R-:W-:-:S08]  /*1aa0*/  DADD R6, R6, R10 ;  /* 0x0000000006067229 */ /* 0x000fd0000000000a */
[----:B-1----:R-:W-:-:S08]  /*1ab0*/  DADD R6, R6, R16 ;  /* 0x0000000006067229 */ /* 0x002fd00000000010 */
[----:B------:R-:W-:Y:S01]  /*1ac0*/  DADD R6, R6, R18 ;  /* 0x0000000006067229 */ /* 0x000fe20000000012 */
[----:B------:R-:W-:Y:S10]  /*1ad0*/  BRA.U UP0, `(.L_x_313) ;  /* 0xfffffffd00907547 */ /* 0x000ff4000b83ffff */
.L_x_312:
        /* <DEDUP_REMOVED lines=11> */
[----:B------:R-:W1:Y:S04]  /*1b90*/  LDS.128 R12, [UR6+0x10] ;  /* 0x00001006ff0c7984 */ /* 0x000e680008000c00 */
[----:B------:R-:W2:Y:S01]  /*1ba0*/  LDS.128 R8, [UR6+0x20] ;  /* 0x00002006ff087984 */ /* 0x000ea20008000c00 */
[----:B0-----:R-:W-:-:S08]  /*1bb0*/  DADD R16, R6, R16 ;  /* 0x0000000006107229 */ /* 0x001fd00000000010 */
[----:B------:R-:W-:Y:S02]  /*1bc0*/  DADD R6, R16, R18 ;  /* 0x0000000010067229 */ /* 0x000fe40000000012 */
[----:B------:R-:W0:Y:S06]  /*1bd0*/  LDS.128 R16, [UR6+0x30] ;  /* 0x00003006ff107984 */ /* 0x000e2c0008000c00 */
[----:B-1----:R-:W-:-:S08]  /*1be0*/  DADD R6, R6, R12 ;  /* 0x0000000006067229 */ /* 0x002fd0000000000c */
[----:B------:R-:W-:-:S08]  /*1bf0*/  DADD R6, R6, R14 ;  /* 0x0000000006067229 */ /* 0x000fd0000000000e */
[----:B--2---:R-:W-:-:S08]  /*1c00*/  DADD R6, R6, R8 ;  /* 0x0000000006067229 */ /* 0x004fd00000000008 */
[----:B------:R-:W-:-:S08]  /*1c10*/  DADD R6, R6, R10 ;  /* 0x0000000006067229 */ /* 0x000fd0000000000a */
[----:B0-----:R-:W-:-:S08]  /*1c20*/  DADD R6, R6, R16 ;  /* 0x0000000006067229 */ /* 0x001fd00000000010 */
[----:B------:R-:W-:-:S11]  /*1c30*/  DADD R6, R6, R18 ;  /* 0x0000000006067229 */ /* 0x000fd60000000012 */
.L_x_315:
        /* <DEDUP_REMOVED lines=11> */
[----:B------:R-:W1:Y:S01]  /*1cf0*/  LDS.128 R8, [UR7+0x10] ;  /* 0x00001007ff087984 */ /* 0x000e620008000c00 */
[----:B0-----:R-:W-:-:S08]  /*1d00*/  DADD R12, R6, R12 ;  /* 0x00000000060c7229 */ /* 0x001fd0000000000c */
[----:B------:R-:W-:-:S08]  /*1d10*/  DADD R12, R12, R14 ;  /* 0x000000000c0c7229 */ /* 0x000fd0000000000e */
[----:B-1----:R-:W-:-:S08]  /*1d20*/  DADD R8, R12, R8 ;  /* 0x000000000c087229 */ /* 0x002fd00000000008 */
[----:B------:R-:W-:-:S11]  /*1d30*/  DADD R6, R8, R10 ;  /* 0x0000000008067229 */ /* 0x000fd6000000000a */
.L_x_316:
[----:B------:R-:W-:Y:S05]  /*1d40*/  BRA.U !UP1, `(.L_x_314) ;  /* 0x00000001092c7547 */ /* 0x000fea000b800000 */
[----:B------:R-:W5:Y:S01]  /*1d50*/  S2UR UR8, SR_CgaCtaId ;  /* 0x00000000000879c3 */ /* 0x000f620000008800 */
[----:B------:R-:W-:Y:S01]  /*1d60*/  UMOV UR7, 0x400 ;  /* 0x0000040000077882 */ /* 0x000fe20000000000 */
[----:B------:R-:W-:Y:S02]  /*1d70*/  UIADD3 UR6, UPT, UPT, -UR6, URZ, URZ ;  /* 0x000000ff06067290 */ /* 0x000fe4000fffe1ff */
[----:B-----5:R-:W-:-:S04]  /*1d80*/  ULEA UR7, UR8, UR7, 0x18 ;  /* 0x0000000708077291 */ /* 0x020fc8000f8ec0ff */
[----:B------:R-:W-:-:S12]  /*1d90*/  ULEA UR4, UR4, UR7, 0x3 ;  /* 0x0000000704047291 */ /* 0x000fd8000f8e18ff */
.L_x_317:
[----:B------:R-:W5:Y:S01]  /*1da0*/  LDS.64 R8, [UR4] ;  /* 0x00000004ff087984 */ /* 0x000f620008000a00 */
[----:B------:R-:W-:Y:S02]  /*1db0*/  UIADD3 UR6, UPT, UPT, UR6, 0x1, URZ ;  /* 0x0000000106067890 */ /* 0x000fe4000fffe0ff */
[----:B------:R-:W-:Y:S02]  /*1dc0*/  UIADD3 UR4, UPT, UPT, UR4, 0x8, URZ ;  /* 0x0000000804047890 */ /* 0x000fe4000fffe0ff */
[----:B------:R-:W-:Y:S01]  /*1dd0*/  UISETP.NE.AND UP0, UPT, UR6, URZ, UPT ;  /* 0x000000ff0600728c */ /* 0x000fe2000bf05270 */
[----:B-----5:R-:W-:-:S08]  /*1de0*/  DADD R6, R8, R6 ;  /* 0x0000000008067229 */ /* 0x020fd00000000006 */
[----:B------:R-:W-:Y:S05]  /*1df0*/  BRA.U UP0, `(.L_x_317) ;  /* 0xfffffffd00e87547 */ /* 0x000fea000b83ffff */
.L_x_314:
[----:B------:R-:W5:Y:S01]  /*1e00*/  LDCU.64 UR8, c[0x0][0x380] ;  /* 0x00007000ff0877ac */ /* 0x000f620008000a00 */
[----:B------:R-:W-:-:S04]  /*1e10*/  UIMAD.WIDE UR6, UR5, 0x8, URZ ;  /* 0x00000008050678a5 */ /* 0x000fc8000f8e02ff */
[----:B-----5:R-:W-:-:S04]  /*1e20*/  UIADD3 UR4, UP0, UPT, UR6, UR8, URZ ;  /* 0x0000000806047290 */ /* 0x020fc8000ff1e0ff */
[----:B------:R-:W-:Y:S02]  /*1e30*/  UIADD3.X UR6, UPT, UPT, UR7, UR9, URZ, UP0, !UPT ;  /* 0x0000000907067290 */ /* 0x000fe400087fe4ff */
[----:B------:R-:W-:-:S04]  /*1e40*/  UIADD3 UR4, UP0, UPT, UR14, UR4, URZ ;  /* 0x000000040e047290 */ /* 0x000fc8000ff1e0ff */
[----:B------:R-:W-:Y:S02]  /*1e50*/  UIADD3.X UR6, UPT, UPT, UR10, UR6, URZ, UP0, !UPT ;  /* 0x000000060a067290 */ /* 0x000fe400087fe4ff */
[----:B------:R-:W-:-:S04]  /*1e60*/  IMAD.U32 R8, RZ, RZ, UR4 ;  /* 0x00000004ff087e24 */ /* 0x000fc8000f8e00ff */
[----:B------:R-:W-:-:S05]  /*1e70*/  MOV R9, UR6 ;  /* 0x0000000600097c02 */ /* 0x000fca0008000f00 */
[----:B------:R0:W-:Y:S02]  /*1e80*/  STG.E.64 desc[UR16][R8.64], R6 ;  /* 0x0000000608007986 */ /* 0x0001e4000c101b10 */
.L_x_311:
[----:B------:R-:W-:Y:S05]  /*1e90*/  BSYNC.RECONVERGENT B0 ;  /* 0x0000000000007941 */ /* 0x000fea0003800200 */
.L_x_310:
[----:B------:R-:W5:Y:S01]  /*1ea0*/  LDCU UR9, c[0x0][0x3ac] ;  /* 0x00007580ff0977ac */ /* 0x000f620008000800 */
[----:B------:R-:W-:Y:S01]  /*1eb0*/  BAR.SYNC.DEFER_BLOCKING 0x0 ;  /* 0x0000000000007b1d */ /* 0x000fe20000010000 */
[----:B-----5:R-:W-:-:S13]  /*1ec0*/  ISETP.GE.AND P0, PT, R5, UR9, PT ;  /* 0x0000000905007c0c */ /* 0x020fda000bf06270 */
[----:B------:R-:W-:Y:S05]  /*1ed0*/  @P0 EXIT ;  /* 0x000000000000094d */ /* 0x000fea0003800000 */
[----:B0-----:R-:W0:Y:S01]  /*1ee0*/  I2F.U32.RP R8, UR13 ;  /* 0x0000000d00087d06 */ /* 0x001e220008209000 */
[----:B------:R-:W-:Y:S01]  /*1ef0*/  IADD3 R4, PT, PT, R5, UR13, RZ ;  /* 0x0000000d05047c10 */ /* 0x000fe2000fffe0ff */
[----:B------:R-:W5:Y:S01]  /*1f00*/  LDCU.U8 UR4, c[0x0][0x3c0] ;  /* 0x00007800ff0477ac */ /* 0x000f620008000000 */
[----:B------:R-:W1:Y:S01]  /*1f10*/  S2UR UR8, SR_CTAID.X ;  /* 0x00000000000879c3 */ /* 0x000e620000002500 */
[----:B------:R-:W-:Y:S01]  /*1f20*/  ISETP.NE.U32.AND P2, PT, RZ, UR13, PT ;  /* 0x0000000dff007c0c */ /* 0x000fe2000bf45070 */
[----:B------:R-:W-:Y:S01]  /*1f30*/  BSSY.RECONVERGENT B0, `(.L_x_318) ;  /* 0x0000037000007945 */ /* 0x000fe20003800200 */
[C---:B------:R-:W-:Y:S01]  /*1f40*/  ISETP.GE.AND P0, PT, R4.reuse, UR9, PT ;  /* 0x0000000904007c0c */ /* 0x040fe2000bf06270 */
[----:B------:R-:W2:Y:S01]  /*1f50*/  LDCU.64 UR6, c[0x0][0x388] ;  /* 0x00007100ff0677ac */ /* 0x000ea20008000a00 */
[----:B------:R-:W-:Y:S02]  /*1f60*/  VIMNMX R0, PT, PT, R4, UR9, !PT ;  /* 0x0000000904007c48 */ /* 0x000fe4000ffe0100 */
[----:B------:R-:W-:-:S04]  /*1f70*/  SEL R9, RZ, 0x1, P0 ;  /* 0x00000001ff097807 */ /* 0x000fc80000000000 */
[----:B------:R-:W-:Y:S01]  /*1f80*/  IADD3 R0, PT, PT, R0, -R4, -R9 ;  /* 0x8000000400007210 */ /* 0x000fe20007ffe809 */
[----:B0-----:R-:W0:Y:S01]  /*1f90*/  MUFU.RCP R8, R8 ;  /* 0x0000000800087308 */ /* 0x001e220000001000 */
[----:B-----5:R-:W-:-:S04]  /*1fa0*/  UPRMT UR4, UR4, 0x8880, URZ ;  /* 0x0000888004047896 */ /* 0x020fc800080000ff */
[----:B------:R-:W-:-:S04]  /*1fb0*/  UISETP.NE.AND UP0, UPT, UR4, URZ, UPT ;  /* 0x000000ff0400728c */ /* 0x000fc8000bf05270 */
[----:B-1----:R-:W-:Y:S01]  /*1fc0*/  USEL UR4, UR8, URZ, !UP0 ;  /* 0x000000ff08047287 */ /* 0x002fe2000c000000 */
[----:B0-----:R-:W-:-:S03]  /*1fd0*/  VIADD R6, R8, 0xffffffe ;  /* 0x0ffffffe08067836 */ /* 0x001fc60000000000 */
[----:B--2---:R-:W-:Y:S01]  /*1fe0*/  ULEA UR6, UP0, UR4, UR6, 0x3 ;  /* 0x0000000604067291 */ /* 0x004fe2000f8018ff */
[----:B------:R0:W4:Y:S03]  /*1ff0*/  F2I.FTZ.U32.TRUNC.NTZ R7, R6 ;  /* 0x0000000600077305 */ /* 0x000126000021f000 */
[----:B------:R-:W-:Y:S01]  /*2000*/  ULEA.HI.X UR4, UR4, UR7, URZ, 0x3, UP0 ;  /* 0x0000000704047291 */ /* 0x000fe200080f1cff */
[----:B0-----:R-:W-:Y:S02]  /*2010*/  IMAD.MOV.U32 R6, RZ, RZ, RZ ;  /* 0x000000ffff067224 */ /* 0x001fe400078e00ff */
[----:B----4-:R-:W-:-:S04]  /*2020*/  IMAD.MOV R11, RZ, RZ, -R7 ;  /* 0x000000ffff0b7224 */ /* 0x010fc800078e0a07 */
[----:B------:R-:W-:-:S04]  /*2030*/  IMAD R11, R11, UR13, RZ ;  /* 0x0000000d0b0b7c24 */ /* 0x000fc8000f8e02ff */
[----:B------:R-:W-:-:S04]  /*2040*/  IMAD.HI.U32 R11, R7, R11, R6 ;  /* 0x0000000b070b7227 */ /* 0x000fc800078e0006 */
[----:B------:R-:W-:Y:S02]  /*2050*/  IMAD.U32 R6, RZ, RZ, UR6 ;  /* 0x00000006ff067e24 */ /* 0x000fe4000f8e00ff */
[----:B------:R-:W-:-:S04]  /*2060*/  IMAD.HI.U32 R4, R11, R0, RZ ;  /* 0x000000000b047227 */ /* 0x000fc800078e00ff */
[----:B------:R-:W-:-:S04]  /*2070*/  IMAD.MOV R7, RZ, RZ, -R4 ;  /* 0x000000ffff077224 */ /* 0x000fc800078e0a04 */
[----:B------:R-:W-:Y:S02]  /*2080*/  IMAD R0, R7, UR13, R0 ;  /* 0x0000000d07007c24 */ /* 0x000fe4000f8e0200 */
[----:B------:R-:W-:-:S03]  /*2090*/  IMAD.U32 R7, RZ, RZ, UR4 ;  /* 0x00000004ff077e24 */ /* 0x000fc6000f8e00ff */
[----:B------:R-:W-:-:S13]  /*20a0*/  ISETP.GE.U32.AND P0, PT, R0, UR13, PT ;  /* 0x0000000d00007c0c */ /* 0x000fda000bf06070 */
[----:B------:R-:W-:Y:S01]  /*20b0*/  @P0 IADD3 R0, PT, PT, R0, -UR13, RZ ;  /* 0x8000000d00000c10 */ /* 0x000fe2000fffe0ff */
[----:B------:R-:W-:-:S03]  /*20c0*/  @P0 VIADD R4, R4, 0x1 ;  /* 0x0000000104040836 */ /* 0x000fc60000000000 */
        /* <DEDUP_REMOVED lines=14> */
[----:B------:R-:W-:Y:S02]  /*21b0*/  IMAD R5, R0, UR13, R5 ;  /* 0x0000000d00057c24 */ /* 0x000fe4000f8e0205 */
[----:B------:R-:W-:Y:S01]  /*21c0*/  IMAD.MOV R0, RZ, RZ, -R0 ;  /* 0x000000ffff007224 */ /* 0x000fe200078e0a00 */
[----:B0-----:R-:W-:-:S04]  /*21d0*/  IADD3 R10, P0, PT, R8, UR6, RZ ;  /* 0x00000006080a7c10 */ /* 0x001fc8000ff1e0ff */
[----:B------:R-:W-:-:S09]  /*21e0*/  IADD3.X R11, PT, PT, R9, UR7, RZ, P0, !PT ;  /* 0x00000007090b7c10 */ /* 0x000fd200087fe4ff */
.L_x_320:
[----:B0-----:R-:W-:Y:S01]  /*21f0*/  MOV R12, R10 ;  /* 0x0000000a000c7202 */ /* 0x001fe20000000f00 */
[----:B------:R-:W-:Y:S01]  /*2200*/  IMAD.MOV.U32 R13, RZ, RZ, R11 ;  /* 0x000000ffff0d7224 */ /* 0x000fe200078e000b */
[----:B------:R-:W2:Y:S04]  /*2210*/  LDG.E.64 R8, desc[UR16][R6.64] ;  /* 0x0000001006087981 */ /* 0x000ea8000c1e1b00 */
[----:B------:R-:W2:Y:S01]  /*2220*/  LDG.E.64 R10, desc[UR16][R12.64] ;  /* 0x000000100c0a7981 */ /* 0x000ea2000c1e1b00 */
[----:B------:R-:W-:-:S04]  /*2230*/  IADD3 R0, PT, PT, R0, 0x1, RZ ;  /* 0x0000000100007810 */ /* 0x000fc80007ffe0ff */
[----:B------:R-:W-:Y:S01]  /*2240*/  ISETP.NE.AND P0, PT, R0, RZ, PT ;  /* 0x000000ff0000720c */ /* 0x000fe20003f05270 */
[----:B--2---:R-:W-:Y:S01]  /*2250*/  DMUL R8, R8, R10 ;  /* 0x0000000a08087228 */ /* 0x004fe20000000000 */
[----:B------:R-:W-:-:S04]  /*2260*/  IMAD.U32 R11, RZ, RZ, UR13 ;  /* 0x0000000dff0b7e24 */ /* 0x000fc8000f8e00ff */
[----:B------:R-:W-:Y:S02]  /*2270*/  IMAD.WIDE.U32 R10, R11, 0x8, R12 ;  /* 0x000000080b0a7825 */ /* 0x000fe400078e000c */
[----:B------:R0:W-:Y:S05]  /*2280*/  STG.E.64 desc[UR16][R12.64], R8 ;  /* 0x000000080c007986 */ /* 0x0001ea000c101b10 */
[----:B------:R-:W-:Y:S05]  /*2290*/  @P0 BRA `(.L_x_320) ;  /* 0xfffffffc00d40947 */ /* 0x000fea000383ffff */
.L_x_319:
[----:B------:R-:W-:Y:S05]  /*22a0*/  BSYNC.RECONVERGENT B0 ;  /* 0x0000000000007941 */ /* 0x000fea0003800200 */
.L_x_318:
[----:B------:R-:W-:Y:S05]  /*22b0*/  @!P1 EXIT ;  /* 0x000000000000994d */ /* 0x000fea0003800000 */
.L_x_321:
[C---:B--2---:R-:W-:Y:S01]  /*22c0*/  IMAD.WIDE.U32 R10, R5.reuse, 0x8, R2 ;  /* 0x00000008050a7825 */ /* 0x044fe200078e0002 */
[----:B0-----:R-:W2:Y:S04]  /*22d0*/  LDG.E.64 R8, desc[UR16][R6.64] ;  /* 0x0000001006087981 */ /* 0x001ea8000c1e1b00 */
[----:B------:R-:W2:Y:S01]  /*22e0*/  LDG.E.64 R12, desc[UR16][R10.64] ;  /* 0x000000100a0c7981 */ /* 0x000ea2000c1e1b00 */
[----:B------:R-:W-:Y:S01]  /*22f0*/  VIADD R17, R5, UR13 ;  /* 0x0000000d05117c36 */ /* 0x000fe20008000000 */
[----:B--2---:R-:W-:-:S03]  /*2300*/  DMUL R8, R8, R12 ;  /* 0x0000000c08087228 */ /* 0x004fc60000000000 */
[----:B------:R-:W-:-:S04]  /*2310*/  IMAD.WIDE.U32 R12, R17, 0x8, R2 ;  /* 0x00000008110c7825 */ /* 0x000fc800078e0002 */
[----:B------:R0:W-:Y:S04]  /*2320*/  STG.E.64 desc[UR16][R10.64], R8 ;  /* 0x000000080a007986 */ /* 0x0001e8000c101b10 */
[----:B------:R-:W2:Y:S04]  /*2330*/  LDG.E.64 R4, desc[UR16][R6.64] ;  /* 0x0000001006047981 */ /* 0x000ea8000c1e1b00 */
[----:B------:R-:W2:Y:S01]  /*2340*/  LDG.E.64 R14, desc[UR16][R12.64] ;  /* 0x000000100c0e7981 */ /* 0x000ea2000c1e1b00 */
[----:B------:R-:W-:-:S04]  /*2350*/  VIADD R21, R17, UR13 ;  /* 0x0000000d11157c36 */ /* 0x000fc80008000000 */
[----:B------:R-:W-:Y:S01]  /*2360*/  IMAD.WIDE.U32 R16, R21, 0x8, R2 ;  /* 0x0000000815107825 */ /* 0x000fe200078e0002 */
[----:B--2---:R-:W-:-:S07]  /*2370*/  DMUL R4, R4, R14 ;  /* 0x0000000e04047228 */ /* 0x004fce0000000000 */
[----:B------:R1:W-:Y:S04]  /*2380*/  STG.E.64 desc[UR16][R12.64], R4 ;  /* 0x000000040c007986 */ /* 0x0003e8000c101b10 */
[----:B------:R-:W2:Y:S04]  /*2390*/  LDG.E.64 R14, desc[UR16][R6.64] ;  /* 0x00000010060e7981 */ /* 0x000ea8000c1e1b00 */
[----:B---3--:R-:W2:Y:S01]  /*23a0*/  LDG.E.64 R18, desc[UR16][R16.64] ;  /* 0x0000001010127981 */ /* 0x008ea2000c1e1b00 */
[----:B------:R-:W-:-:S05]  /*23b0*/  IADD3 R21, PT, PT, R21, UR13, RZ ;  /* 0x0000000d15157c10 */ /* 0x000fca000fffe0ff */
[----:B0-----:R-:W-:Y:S01]  /*23c0*/  IMAD.WIDE.U32 R10, R21, 0x8, R2 ;  /* 0x00000008150a7825 */ /* 0x001fe200078e0002 */
[----:B--2---:R-:W-:-:S07]  /*23d0*/  DMUL R14, R14, R18 ;  /* 0x000000120e0e7228 */ /* 0x004fce0000000000 */
[----:B------:R2:W-:Y:S04]  /*23e0*/  STG.E.64 desc[UR16][R16.64], R14 ;  /* 0x0000000e10007986 */ /* 0x0005e8000c101b10 */
[----:B------:R-:W3:Y:S04]  /*23f0*/  LDG.E.64 R8, desc[UR16][R6.64] ;  /* 0x0000001006087981 */ /* 0x000ee8000c1e1b00 */
[----:B------:R-:W3:Y:S01]  /*2400*/  LDG.E.64 R18, desc[UR16][R10.64] ;  /* 0x000000100a127981 */ /* 0x000ee2000c1e1b00 */
[----:B-1----:R-:W-:-:S05]  /*2410*/  VIADD R5, R21, UR13 ;  /* 0x0000000d15057c36 */ /* 0x002fca0008000000 */
[----:B------:R-:W-:Y:S01]  /*2420*/  ISETP.GE.AND P0, PT, R5, UR9, PT ;  /* 0x0000000905007c0c */ /* 0x000fe2000bf06270 */
[----:B---3--:R-:W-:-:S07]  /*2430*/  DMUL R8, R8, R18 ;  /* 0x0000001208087228 */ /* 0x008fce0000000000 */
[----:B------:R2:W-:Y:S05]  /*2440*/  STG.E.64 desc[UR16][R10.64], R8 ;  /* 0x000000080a007986 */ /* 0x0005ea000c101b10 */
[----:B------:R-:W-:Y:S05]  /*2450*/  @!P0 BRA `(.L_x_321) ;  /* 0xfffffffc00988947 */ /* 0x000fea000383ffff */
[----:B------:R-:W-:Y:S05]  /*2460*/  EXIT ;  /* 0x000000000000794d */ /* 0x000fea0003800000 */
        .weak           $__internal_0_$__cuda_sm20_dblrcp_rn_slowpath_v3
        .type           $__internal_0_$__cuda_sm20_dblrcp_rn_slowpath_v3,@function
        .size           $__internal_0_$__cuda_sm20_dblrcp_rn_slowpath_v3,(.L_x_634 - $__internal_0_$__cuda_sm20_dblrcp_rn_slowpath_v3)
$__internal_0_$__cuda_sm20_dblrcp_rn_slowpath_v3:
[----:B------:R-:W-:-:S14]  /*2470*/  DSETP.GTU.AND P0, PT, |R8|, +INF , PT ;  /* 0x7ff000000800742a */ /* 0x000fdc0003f0c200 */
[----:B------:R-:W-:Y:S05]  /*2480*/  @P0 BRA `(.L_x_322) ;  /* 0x00000000007c0947 */ /* 0x000fea0003800000 */
[----:B------:R-:W-:-:S05]  /*2490*/  LOP3.LUT R4, R9, 0x7fffffff, RZ, 0xc0, !PT ;  /* 0x7fffffff09047812 */ /* 0x000fca00078ec0ff */
[----:B------:R-:W-:-:S05]  /*24a0*/  VIADD R10, R4, 0xffffffff ;  /* 0xffffffff040a7836 */ /* 0x000fca0000000000 */
[----:B------:R-:W-:-:S13]  /*24b0*/  ISETP.GE.U32.AND P0, PT, R10, 0x7fefffff, PT ;  /* 0x7fefffff0a00780c */ /* 0x000fda0003f06070 */
[----:B------:R-:W-:Y:S02]  /*24c0*/  @P0 LOP3.LUT R11, R9, 0x7ff00000, RZ, 0x3c, !PT ;  /* 0x7ff00000090b0812 */ /* 0x000fe400078e3cff */
[----:B------:R-:W-:Y:S01]  /*24d0*/  @P0 MOV R10, RZ ;  /* 0x000000ff000a0202 */ /* 0x000fe20000000f00 */
[----:B------:R-:W-:Y:S06]  /*24e0*/  @P0 BRA `(.L_x_323) ;  /* 0x00000000006c0947 */ /* 0x000fec0003800000 */
[----:B------:R-:W-:-:S13]  /*24f0*/  ISETP.GE.U32.AND P0, PT, R4, 0x1000001, PT ;  /* 0x010000010400780c */ /* 0x000fda0003f06070 */
[----:B------:R-:W-:Y:S05]  /*2500*/  @!P0 BRA `(.L_x_324) ;  /* 0x0000000000348947 */ /* 0x000fea0003800000 */
[----:B------:R-:W-:Y:S02]  /*2510*/  VIADD R11, R9, 0xc0200000 ;  /* 0xc0200000090b7836 */ /* 0x000fe40000000000 */
[----:B------:R-:W-:Y:S02]  /*2520*/  IMAD.MOV.U32 R10, RZ, RZ, R8 ;  /* 0x000000ffff0a7224 */ /* 0x000fe400078e0008 */
[----:B------:R-:W0:Y:S04]  /*2530*/  MUFU.RCP64H R13, R11 ;  /* 0x0000000b000d7308 */ /* 0x000e280000001800 */
[----:B0-----:R-:W-:-:S08]  /*2540*/  DFMA R14, -R10, R12, 1 ;  /* 0x3ff000000a0e742b */ /* 0x001fd0000000010c */
[----:B------:R-:W-:-:S08]  /*2550*/  DFMA R14, R14, R14, R14 ;  /* 0x0000000e0e0e722b */ /* 0x000fd0000000000e */
[----:B------:R-:W-:-:S08]  /*2560*/  DFMA R14, R12, R14, R12 ;  /* 0x0000000e0c0e722b */ /* 0x000fd0000000000c */
[----:B------:R-:W-:-:S08]  /*2570*/  DFMA R12, -R10, R14, 1 ;  /* 0x3ff000000a0c742b */ /* 0x000fd0000000010e */
[----:B------:R-:W-:-:S08]  /*2580*/  DFMA R12, R14, R12, R14 ;  /* 0x0000000c0e0c722b */ /* 0x000fd0000000000e */
[----:B------:R-:W-:-:S08]  /*2590*/  DMUL R12, R12, 2.2250738585072013831e-308 ;  /* 0x001000000c0c7828 */ /* 0x000fd00000000000 */
[----:B------:R-:W-:-:S08]  /*25a0*/  DFMA R8, -R8, R12, 1 ;  /* 0x3ff000000808742b */ /* 0x000fd0000000010c */
[----:B------:R-:W-:-:S08]  /*25b0*/  DFMA R8, R8, R8, R8 ;  /* 0x000000080808722b */ /* 0x000fd00000000008 */
[----:B------:R-:W-:Y:S01]  /*25c0*/  DFMA R10, R12, R8, R12 ;  /* 0x000000080c0a722b */ /* 0x000fe2000000000c */
[----:B------:R-:W-:Y:S10]  /*25d0*/  BRA `(.L_x_323) ;  /* 0x0000000000307947 */ /* 0x000ff40003800000 */
.L_x_324:
[----:B------:R-:W-:Y:S01]  /*25e0*/  DMUL R8, R8, 8.11296384146066816958e+31 ;  /* 0x4690000008087828 */ /* 0x000fe20000000000 */
[----:B------:R-:W-:-:S05]  /*25f0*/  MOV R10, R12 ;  /* 0x0000000c000a7202 */ /* 0x000fca0000000f00 */
[----:B------:R-:W0:Y:S02]  /*2600*/  MUFU.RCP64H R11, R9 ;  /* 0x00000009000b7308 */ /* 0x000e240000001800 */
[----:B0-----:R-:W-:-:S08]  /*2610*/  DFMA R12, -R8, R10, 1 ;  /* 0x3ff00000080c742b */ /* 0x001fd0000000010a */
[----:B------:R-:W-:-:S08]  /*2620*/  DFMA R12, R12, R12, R12 ;  /* 0x0000000c0c0c722b */ /* 0x000fd0000000000c */
[----:B------:R-:W-:-:S08]  /*2630*/  DFMA R12, R10, R12, R10 ;  /* 0x0000000c0a0c722b */ /* 0x000fd0000000000a */
[----:B------:R-:W-:-:S08]  /*2640*/  DFMA R10, -R8, R12, 1 ;  /* 0x3ff00000080a742b */ /* 0x000fd0000000010c */
[----:B------:R-:W-:-:S08]  /*2650*/  DFMA R10, R12, R10, R12 ;  /* 0x0000000a0c0a722b */ /* 0x000fd0000000000c */
[----:B------:R-:W-:Y:S01]  /*2660*/  DMUL R10, R10, 8.11296384146066816958e+31 ;  /* 0x469000000a0a7828 */ /* 0x000fe20000000000 */
[----:B------:R-:W-:Y:S10]  /*2670*/  BRA `(.L_x_323) ;  /* 0x0000000000087947 */ /* 0x000ff40003800000 */
.L_x_322:
[----:B------:R-:W-:Y:S01]  /*2680*/  LOP3.LUT R11, R9, 0x80000, RZ, 0xfc, !PT ;  /* 0x00080000090b7812 */ /* 0x000fe200078efcff */
[----:B------:R-:W-:-:S07]  /*2690*/  IMAD.MOV.U32 R10, RZ, RZ, R8 ;  /* 0x000000ffff0a7224 */ /* 0x000fce00078e0008 */
.L_x_323:
[----:B------:R-:W-:Y:S01]  /*26a0*/  IMAD.MOV.U32 R8, RZ, RZ, R0 ;  /* 0x000000ffff087224 */ /* 0x000fe200078e0000 */
[----:B------:R-:W-:Y:S01]  /*26b0*/  MOV R9, 0x0 ;  /* 0x0000000000097802 */ /* 0x000fe20000000f00 */
[----:B------:R-:W-:Y:S01]  /*26c0*/  IMAD.MOV.U32 R12, RZ, RZ, R10 ;  /* 0x000000ffff0c7224 */ /* 0x000fe200078e000a */
[----:B------:R-:W-:Y:S02]  /*26d0*/  MOV R13, R11 ;  /* 0x0000000b000d7202 */ /* 0x000fe40000000f00 */
[----:B------:R-:W-:Y:S05]  /*26e0*/  RET.REL.NODEC R8 `(_ZN2at6native51_GLOBAL__N__eebb21b7_18_MultiMarginLoss_cu_b86932df31MultiMarginLoss_backward_kernelILi2EdEEvPT0_PKS3_S6_PKlS6_iibS3_b) ;  /* 0xffffffd808447950 */ /* 0x000fea0003c3ffff */
.L_x_325:
        /* <DEDUP_REMOVED lines=9> */
.L_x_634:


//--------------------- .text._ZN2at6native51_GLOBAL__N__eebb21b7_18_MultiMarginLoss_cu_b86932df31MultiMarginLoss_backward_kernelILi1EdEEvPT0_PKS3_S6_PKlS6_iibS3_b --------------------------
	.section	.text._ZN2at6native51_GLOBAL__N__eebb21b7_18_MultiMarginLoss_cu_b86932df31MultiMarginLoss_backward_kernelILi1EdEEvPT0_PKS3_S6_PKlS6_iibS3_b,"ax",@progbits
	.align	128
.text._ZN2at6native51_GLOBAL__N__eebb21b7_18_MultiMarginLoss_cu_b86932df31MultiMarginLoss_backward_kernelILi1EdEEvPT0_PKS3_S6_PKlS6_iibS3_b:
        .type           _ZN2at6native51_GLOBAL__N__eebb21b7_18_MultiMarginLoss_cu_b86932df31MultiMarginLoss_backward_kernelILi1EdEEvPT0_PKS3_S6_PKlS6_iibS3_b,@function
        .size           _ZN2at6native51_GLOBAL__N__eebb21b7_18_MultiMarginLoss_cu_b86932df31MultiMarginLoss_backward_kernelILi1EdEEvPT0_PKS3_S6_PKlS6_iibS3_b,(.L_x_636 - _ZN2at6native51_GLOBAL__N__eebb21b7_18_MultiMarginLoss_cu_b86932df31MultiMarginLoss_backward_kernelILi1EdEEvPT0_PKS3_S6_PKlS6_iibS3_b)
        .other          _ZN2at6native51_GLOBAL__N__eebb21b7_18_MultiMarginLoss_cu_b86932df31MultiMarginLoss_backward_kernelILi1EdEEvPT0_PKS3_S6_PKlS6_iibS3_b,@"STO_CUDA_ENTRY STV_DEFAULT"
_ZN2at6native51_GLOBAL__N__eebb21b7_18_MultiMarginLoss_cu_b86932df31MultiMarginLoss_backward_kernelILi1EdEEvPT0_PKS3_S6_PKlS6_iibS3_b:
[----:B------:R-:W-:Y:S01]  /*0000*/  LDC R1, c[0x0][0x37c] ;  /* 0x0000df00ff017b82 */ /* 0x000fe20000000800 */
[----:B------:R-:W0:Y:S07]  /*0010*/  S2R R5, SR_CTAID.X ;  /* 0x0000000000057919 */ /* 0x000e2e0000002500 */
[----:B------:R-:W0:Y:S01]  /*0020*/  LDC.64 R2, c[0x0][0x398] ;  /* 0x0000e600ff027b82 */ /* 0x000e220000000a00 */
[----:B------:R-:W1:Y:S01]  /*0030*/  LDCU.64 UR12, c[0x0][0x358] ;  /* 0x00006b00ff0c77ac */ /* 0x000e620008000a00 */
[----:B------:R-:W2:Y:S06]  /*0040*/  LDCU.64 UR10, c[0x0][0x3a8] ;  /* 0x00007500ff0a77ac */ /* 0x000eac0008000a00 */
[----:B------:R-:W2:Y:S01]  /*0050*/  S2UR UR5, SR_CTAID.X ;  /* 0x00000000000579c3 */ /* 0x000ea20000002500 */
[----:B------:R-:W3:Y:S01]  /*0060*/  LDCU.64 UR6, c[0x0][0x390] ;  /* 0x00007200ff0677ac */ /* 0x000ee20008000a00 */
[----:B0-----:R-:W-:-:S06]  /*0070*/  IMAD.WIDE.U32 R2, R5, 0x8, R2 ;  /* 0x0000000805027825 */ /* 0x001fcc00078e0002 */
[----:B-1----:R-:W4:Y:S01]  /*0080*/  LDG.E R2, desc[UR12][R2.64] ;  /* 0x0000000c02027981 */ /* 0x002f22000c1e1900 */
[----:B--2---:R-:W-:-:S04]  /*0090*/  UIMAD UR5, UR5, UR11, URZ ;  /* 0x0000000b050572a4 */ /* 0x004fc8000f8e02ff */
[----:B------:R-:W-:-:S04]  /*00a0*/  UIMAD.WIDE UR16, UR5, 0x8, URZ ;  /* 0x00000008051078a5 */ /* 0x000fc8000f8e02ff */
[----:B---3--:R-:W-:-:S04]  /*00b0*/  UIADD3 UR6, UP0, UPT, UR16, UR6, URZ ;  /* 0x0000000610067290 */ /* 0x008fc8000ff1e0ff */
[----:B------:R-:W-:Y:S01]  /*00c0*/  UIADD3.X UR7, UPT, UPT, UR17, UR7, URZ, UP0, !UPT ;  /* 0x0000000711077290 */ /* 0x000fe200087fe4ff */
[----:B----4-:R-:W-:-:S13]  /*00d0*/  R2UR UR18, R2 ;  /* 0x00000000021272ca */ /* 0x010fda00000e0000 */
[----:B------:R-:W-:Y:S02]  /*00e0*/  USHF.R.S64 UR14, URZ, 0x1d, UR18 ;  /* 0x0000001dff0e7899 */ /* 0x000fe40008001012 */
[----:B------:R-:W-:Y:S02]  /*00f0*/  USHF.R.S32.HI UR15, URZ, 0x1d, UR18 ;  /* 0x0000001dff0f7899 */ /* 0x000fe40008011412 */
[----:B------:R-:W-:-:S04]  /*0100*/  UIADD3 UR4, UP0, UPT, UR14, UR6, URZ ;  /* 0x000000060e047290 */ /* 0x000fc8000ff1e0ff */
[----:B------:R-:W-:Y:S02]  /*0110*/  UIADD3.X UR8, UPT, UPT, UR15, UR7, URZ, UP0, !UPT ;  /* 0x000000070f087290 */ /* 0x000fe400087fe4ff */
[----:B------:R-:W-:-:S04]  /*0120*/  IMAD.U32 R6, RZ, RZ, UR4 ;  /* 0x00000004ff067e24 */ /* 0x000fc8000f8e00ff */
[----:B------:R-:W-:Y:S01]  /*0130*/  IMAD.U32 R7, RZ, RZ, UR8 ;  /* 0x00000008ff077e24 */ /* 0x000fe2000f8e00ff */
[----:B------:R-:W0:Y:S04]  /*0140*/  LDCU.U8 UR4, c[0x0][0x3b0] ;  /* 0x00007600ff0477ac */ /* 0x000e280008000000 */
[----:B------:R-:W1:Y:S01]  /*0150*/  LDCU.U8 UR8, c[0x0][0x3c0] ;  /* 0x00007800ff0877ac */ /* 0x000e620008000000 */
[----:B------:R-:W5:Y:S01]  /*0160*/  LDG.E.64 R6, desc[UR12][R6.64] ;  /* 0x0000000c06067981 */ /* 0x000f62000c1e1b00 */
[----:B-1----:R-:W-:Y:S02]  /*0170*/  UPRMT UR9, UR8, 0x8880, URZ ;  /* 0x0000888008097896 */ /* 0x002fe400080000ff */
[----:B0-----:R-:W-:-:S05]  /*0180*/  UPRMT UR8, UR4, 0x8880, URZ ;  /* 0x0000888004087896 */ /* 0x001fca00080000ff */
[----:B------:R-:W-:Y:S02]  /*0190*/  UMOV UR4, UR9 ;  /* 0x0000000900047c82 */ /* 0x000fe40008000000 */
[----:B------:R-:W-:-:S03]  /*01a0*/  UISETP.NE.AND UP1, UPT, UR4, URZ, UPT ;  /* 0x000000ff0400728c */ /* 0x000fc6000bf25270 */
[----:B------:R-:W-:Y:S01]  /*01b0*/  UMOV UR4, UR8 ;  /* 0x0000000800047c82 */ /* 0x000fe20008000000 */
[----:B------:R-:W0:Y:S01]  /*01c0*/  LDCU.64 UR8, c[0x0][0x380] ;  /* 0x00007000ff0877ac */ /* 0x000e220008000a00 */
[----:B------:R-:W-:Y:S02]  /*01d0*/  UISETP.NE.AND UP0, UPT, UR4, URZ, UPT ;  /* 0x000000ff0400728c */ /* 0x000fe4000bf05270 */
[----:B------:R-:W-:-:S04]  /*01e0*/  USEL UR4, UR10, 0x1, UP1 ;  /* 0x000000010a047887 */ /* 0x000fc80008800000 */
[----:B------:R-:W-:-:S04]  /*01f0*/  USEL UR4, UR4, 0x1, UP0 ;  /* 0x0000000104047887 */ /* 0x000fc80008000000 */
[----:B------:R-:W-:-:S09]  /*0200*/  UIMAD UR4, UR4, UR11, URZ ;  /* 0x0000000b040472a4 */ /* 0x000fd2000f8e02ff */
[----:B------:R-:W1:Y:S01]  /*0210*/  I2F.F64 R8, UR4 ;  /* 0x0000000400087d12 */ /* 0x000e620008201c00 */
[----:B0-----:R-:W-:-:S04]  /*0220*/  UIADD3 UR4, UP0, UPT, UR16, UR8, URZ ;  /* 0x0000000810047290 */ /* 0x001fc8000ff1e0ff */
[----:B------:R-:W-:-:S03]  /*0230*/  UIADD3.X UR9, UPT, UPT, UR17, UR9, URZ, UP0, !UPT ;  /* 0x0000000911097290 */ /* 0x000fc600087fe4ff */
[----:B-1----:R-:W0:Y:S01]  /*0240*/  MUFU.RCP64H R3, R9 ;  /* 0x0000000900037308 */ /* 0x002e220000001800 */
[----:B------:R-:W-:-:S04]  /*0250*/  IADD3 R2, PT, PT, R9, 0x300402, RZ ;  /* 0x0030040209027810 */ /* 0x000fc80007ffe0ff */
[----:B------:R-:W-:Y:S02]  /*0260*/  FSETP.GEU.AND P0, PT, |R2|, 5.8789094863358348022e-39, PT ;  /* 0x004004020200780b */ /* 0x000fe40003f0e200 */
[----:B0-----:R-:W-:-:S08]  /*0270*/  DFMA R4, -R8, R2, 1 ;  /* 0x3ff000000804742b */ /* 0x001fd00000000102 */
[----:B------:R-:W-:-:S08]  /*0280*/  DFMA R4, R4, R4, R4 ;  /* 0x000000040404722b */ /* 0x000fd00000000004 */
[----:B------:R-:W-:Y:S01]  /*0290*/  DFMA R4, R2, R4, R2 ;  /* 0x000000040204722b */ /* 0x000fe20000000002 */
[----:B------:R-:W-:Y:S02]  /*02a0*/  IMAD.U32 R2, RZ, RZ, UR4 ;  /* 0x00000004ff027e24 */ /* 0x000fe4000f8e00ff */
[----:B------:R-:W-:-:S05]  /*02b0*/  IMAD.U32 R3, RZ, RZ, UR9 ;  /* 0x00000009ff037e24 */ /* 0x000fca000f8e00ff */
[----:B------:R-:W-:-:S08]  /*02c0*/  DFMA R10, -R8, R4, 1 ;  /* 0x3ff00000080a742b */ /* 0x000fd00000000104 */
[----:B------:R-:W-:Y:S01]  /*02d0*/  DFMA R4, R4, R10, R4 ;  /* 0x0000000a0404722b */ /* 0x000fe20000000004 */
[----:B------:R-:W-:Y:S10]  /*02e0*/  @P0 BRA `(.L_x_326) ;  /* 0x0000000000180947 */ /* 0x000ff40003800000 */
[----:B------:R-:W-:-:S04]  /*02f0*/  LOP3.LUT R0, R9, 0x7fffffff, RZ, 0xc0, !PT ;  /* 0x7fffffff09007812 */ /* 0x000fc800078ec0ff */
[----:B------:R-:W-:Y:S02]  /*0300*/  IADD3 R10, PT, PT, R0, -0x100000, RZ ;  /* 0xfff00000000a7810 */ /* 0x000fe40007ffe0ff */
[----:B------:R-:W-:-:S07]  /*0310*/  MOV R0, 0x330 ;  /* 0x0000033000007802 */ /* 0x000fce0000000f00 */
[----:B-----5:R-:W-:Y:S05]  /*0320*/  CALL.REL.NOINC `($__internal_1_$__cuda_sm20_dblrcp_rn_slowpath_v3) ;  /* 0x0000002000287944 */ /* 0x020fea0003c00000 */
[----:B------:R-:W-:Y:S02]  /*0330*/  IMAD.MOV.U32 R4, RZ, RZ, R8 ;  /* 0x000000ffff047224 */ /* 0x000fe400078e0008 */
[----:B------:R-:W-:-:S07]  /*0340*/  IMAD.MOV.U32 R5, RZ, RZ, R9 ;  /* 0x000000ffff057224 */ /* 0x000fce00078e0009 */
.L_x_326:
[----:B------:R-:W0:Y:S01]  /*0350*/  S2R R13, SR_TID.X ;  /* 0x00000000000d7919 */ /* 0x000e220000002100 */
[----:B------:R-:W1:Y:S01]  /*0360*/  S2UR UR8, SR_CgaCtaId ;  /* 0x00000000000879c3 */ /* 0x000e620000008800 */
[----:B------:R-:W-:Y:S01]  /*0370*/  UMOV UR4, 0x400 ;  /* 0x0000040000047882 */ /* 0x000fe20000000000 */
[----:B------:R-:W0:Y:S01]  /*0380*/  LDCU UR11, c[0x0][0x3ac] ;  /* 0x00007580ff0b77ac */ /* 0x000e220008000800 */
[----:B------:R-:W-:Y:S01]  /*0390*/  BSSY.RECONVERGENT B0, `(.L_x_327) ;  /* 0x000013d000007945 */ /* 0x000fe20003800200 */
[----:B------:R-:W2:Y:S01]  /*03a0*/  LDCU UR10, c[0x0][0x360] ;  /* 0x00006c00ff0a77ac */ /* 0x000ea20008000800 */
[----:B------:R-:W3:Y:S01]  /*03b0*/  LDCU UR36, c[0x0][0x3ac] ;  /* 0x00007580ff2477ac */ /* 0x000ee20008000800 */
[----:B------:R-:W4:Y:S01]  /*03c0*/  LDCU UR19, c[0x0][0x3ac] ;  /* 0x00007580ff1377ac */ /* 0x000f220008000800 */
[----:B------:R-:W0:Y:S01]  /*03d0*/  LDCU.64 UR34, c[0x0][0x3a0] ;  /* 0x00007400ff2277ac */ /* 0x000e220008000a00 */
[----:B------:R-:W0:Y:S01]  /*03e0*/  LDCU.64 UR30, c[0x0][0x3a0] ;  /* 0x00007400ff1e77ac */ /* 0x000e220008000a00 */
[----:B-1----:R-:W-:Y:S01]  /*03f0*/  ULEA UR4, UR8, UR4, 0x18 ;  /* 0x0000000408047291 */ /* 0x002fe2000f8ec0ff */
[----:B------:R-:W1:Y:S01]  /*0400*/  LDCU.64 UR32, c[0x0][0x380] ;  /* 0x00007000ff2077ac */ /* 0x000e620008000a00 */
[C---:B0-----:R-:W-:Y:S01]  /*0410*/  ISETP.GE.AND P0, PT, R13.reuse, UR11, PT ;  /* 0x0000000b0d007c0c */ /* 0x041fe2000bf06270 */
[----:B------:R-:W0:Y:S03]  /*0420*/  LDCU.64 UR26, c[0x0][0x380] ;  /* 0x00007000ff1a77ac */ /* 0x000e260008000a00 */
[----:B------:R-:W-:Y:S01]  /*0430*/  LEA R0, R13, UR4, 0x3 ;  /* 0x000000040d007c11 */ /* 0x000fe2000f8e18ff */
[----:B------:R-:W0:Y:S04]  /*0440*/  LDCU.64 UR28, c[0x0][0x390] ;  /* 0x00007200ff1c77ac */ /* 0x000e280008000a00 */
[----:B------:R0:W-:Y:S01]  /*0450*/  STS.64 [R0], RZ ;  /* 0x000000ff00007388 */ /* 0x0001e20000000a00 */
[----:B------:R-:W0:Y:S03]  /*0460*/  LDCU.64 UR24, c[0x0][0x390] ;  /* 0x00007200ff1877ac */ /* 0x000e260008000a00 */
[----:B-1234-:R-:W-:Y:S05]  /*0470*/  @P0 BRA `(.L_x_328) ;  /* 0x0000001000b80947 */ /* 0x01efea0003800000 */
[----:B------:R-:W1:Y:S01]  /*0480*/  LDCU.64 UR22, c[0x0][0x3a0] ;  /* 0x00007400ff1677ac */ /* 0x000e620008000a00 */
[----:B------:R-:W2:Y:S01]  /*0490*/  LDCU.64 UR20, c[0x0][0x3b8] ;  /* 0x00007700ff1477ac */ /* 0x000ea20008000a00 */
[----:B-1----:R-:W-:-:S04]  /*04a0*/  UISETP.NE.U32.AND UP0, UPT, UR22, URZ, UPT ;  /* 0x000000ff1600728c */ /* 0x002fc8000bf05070 */
[----:B------:R-:W-:Y:S01]  /*04b0*/  UISETP.NE.AND.EX UP0, UPT, UR23, URZ, UPT, UP0 ;  /* 0x000000ff1700728c */ /* 0x000fe2000bf05300 */
[----:B--2--5:R-:W-:-:S08]  /*04c0*/  DADD R6, -R6, UR20 ;  /* 0x0000001406067e29 */ /* 0x024fd00008000100 */
[----:B------:R-:W-:Y:S05]  /*04d0*/  BRA.U UP0, `(.L_x_329) ;  /* 0x0000000900007547 */ /* 0x000fea000b800000 */
[----:B------:R-:W1:Y:S01]  /*04e0*/  I2F.U32.RP R14, UR10 ;  /* 0x0000000a000e7d06 */ /* 0x000e620008209000 */
[----:B------:R-:W-:Y:S01]  /*04f0*/  VIADD R10, R13, UR10 ;  /* 0x0000000a0d0a7c36 */ /* 0x000fe20008000000 */
[----:B------:R-:W-:Y:S01]  /*0500*/  ISETP.NE.U32.AND P2, PT, RZ, UR10, PT ;  /* 0x0000000aff007c0c */ /* 0x000fe2000bf45070 */
[----:B------:R-:W-:Y:S01]  /*0510*/  BSSY.RECONVERGENT B1, `(.L_x_330) ;  /* 0x0000039000017945 */ /* 0x000fe20003800200 */
[----:B------:R-:W-:Y:S02]  /*0520*/  MOV R17, R13 ;  /* 0x0000000d00117202 */ /* 0x000fe40000000f00 */
[C---:B------:R-:W-:Y:S02]  /*0530*/  ISETP.GE.U32.AND P0, PT, R10.reuse, UR11, PT ;  /* 0x0000000b0a007c0c */ /* 0x040fe4000bf06070 */
[----:B------:R-:W-:Y:S02]  /*0540*/  VIMNMX.U32 R11, PT, PT, R10, UR11, !PT ;  /* 0x0000000b0a0b7c48 */ /* 0x000fe4000ffe0000 */
[----:B------:R-:W-:-:S04]  /*0550*/  SEL R12, RZ, 0x1, P0 ;  /* 0x00000001ff0c7807 */ /* 0x000fc80000000000 */
[----:B------:R-:W-:Y:S01]  /*0560*/  IADD3 R11, PT, PT, R11, -R10, -R12 ;  /* 0x8000000a0b0b7210 */ /* 0x000fe20007ffe80c */
[----:B-1----:R-:W1:Y:S02]  /*0570*/  MUFU.RCP R14, R14 ;  /* 0x0000000e000e7308 */ /* 0x002e640000001000 */
[----:B-1----:R-:W-:-:S06]  /*0580*/  IADD3 R8, PT, PT, R14, 0xffffffe, RZ ;  /* 0x0ffffffe0e087810 */ /* 0x002fcc0007ffe0ff */
[----:B------:R1:W2:Y:S02]  /*0590*/  F2I.FTZ.U32.TRUNC.NTZ R9, R8 ;  /* 0x0000000800097305 */ /* 0x0002a4000021f000 */
[----:B-1----:R-:W-:Y:S01]  /*05a0*/  MOV R8, RZ ;  /* 0x000000ff00087202 */ /* 0x002fe20000000f00 */
[----:B--2---:R-:W-:-:S04]  /*05b0*/  IMAD.MOV R15, RZ, RZ, -R9 ;  /* 0x000000ffff0f7224 */ /* 0x004fc800078e0a09 */
        /* <DEDUP_REMOVED lines=13> */
[----:B------:R-:W-:Y:S02]  /*0690*/  ISETP.NE.AND P0, PT, R8, 0x3, PT ;  /* 0x000000030800780c */ /* 0x000fe40003f05270 */
[----:B------:R-:W-:-:S11]  /*06a0*/  CS2R R8, SRZ ;  /* 0x0000000000087805 */ /* 0x000fd6000001ff00 */
[----:B------:R-:W-:Y:S05]  /*06b0*/  @!P0 BRA `(.L_x_331) ;  /* 0x0000000000788947 */ /* 0x000fea0003800000 */
[----:B------:R-:W-:Y:S01]  /*06c0*/  VIADD R8, R12, 0x1 ;  /* 0x000000010c087836 */ /* 0x000fe20000000000 */
[C---:B------:R-:W-:Y:S01]  /*06d0*/  IADD3 R20, PT, PT, R13.reuse, -UR18, RZ ;  /* 0x800000120d147c10 */ /* 0x040fe2000fffe0ff */
[----:B------:R-:W-:Y:S02]  /*06e0*/  IMAD.MOV.U32 R10, RZ, RZ, 0x8 ;  /* 0x00000008ff0a7424 */ /* 0x000fe400078e00ff */
[----:B------:R-:W-:Y:S01]  /*06f0*/  IMAD.MOV.U32 R17, RZ, RZ, R13 ;  /* 0x000000ffff117224 */ /* 0x000fe200078e000d */
[----:B------:R-:W-:Y:S02]  /*0700*/  LOP3.LUT R14, R8, 0x3, RZ, 0xc0, !PT ;  /* 0x00000003080e7812 */ /* 0x000fe400078ec0ff */
[----:B------:R-:W-:Y:S01]  /*0710*/  CS2R R8, SRZ ;  /* 0x0000000000087805 */ /* 0x000fe2000001ff00 */
[----:B------:R-:W-:-:S04]  /*0720*/  IMAD.WIDE.U32 R10, R13, R10, UR16 ;  /* 0x000000100d0a7e25 */ /* 0x000fc8000f8e000a */
[----:B------:R-:W-:-:S07]  /*0730*/  IMAD.MOV R16, RZ, RZ, -R14 ;  /* 0x000000ffff107224 */ /* 0x000fce00078e0a0e */
.L_x_334:
[----:B------:R-:W-:Y:S01]  /*0740*/  ISETP.NE.AND P1, PT, R20, RZ, PT ;  /* 0x000000ff1400720c */ /* 0x000fe20003f25270 */
[----:B------:R-:W-:Y:S01]  /*0750*/  BSSY.RECONVERGENT B2, `(.L_x_332) ;  /* 0x0000011000027945 */ /* 0x000fe20003800200 */
[----:B------:R-:W-:Y:S01]  /*0760*/  IADD3 R16, PT, PT, R16, 0x1, RZ ;  /* 0x0000000110107810 */ /* 0x000fe20007ffe0ff */
[----:B------:R-:W-:Y:S02]  /*0770*/  VIADD R17, R17, UR10 ;  /* 0x0000000a11117c36 */ /* 0x000fe40008000000 */
[----:B------:R-:W-:Y:S01]  /*0780*/  IMAD.U32 R21, RZ, RZ, UR10 ;  /* 0x0000000aff157e24 */ /* 0x000fe2000f8e00ff */
[----:B------:R-:W-:-:S07]  /*0790*/  ISETP.NE.AND P0, PT, R16, RZ, PT ;  /* 0x000000ff1000720c */ /* 0x000fce0003f05270 */
[----:B-1----:R-:W-:Y:S06]  /*07a0*/  @!P1 BRA `(.L_x_333) ;  /* 0x00000000002c9947 */ /* 0x002fec0003800000 */
[----:B0-----:R-:W-:-:S04]  /*07b0*/  IADD3 R18, P1, PT, R10, UR24, RZ ;  /* 0x000000180a127c10 */ /* 0x001fc8000ff3e0ff */
[----:B------:R-:W-:-:S05]  /*07c0*/  IADD3.X R19, PT, PT, R11, UR25, RZ, P1, !PT ;  /* 0x000000190b137c10 */ /* 0x000fca0008ffe4ff */
[----:B------:R-:W2:Y:S02]  /*07d0*/  LDG.E.64 R14, desc[UR12][R18.64] ;  /* 0x0000000c120e7981 */ /* 0x000ea4000c1e1b00 */
[----:B--2---:R-:W-:-:S08]  /*07e0*/  DADD R14, R6, R14 ;  /* 0x00000000060e7229 */ /* 0x004fd0000000000e */
[----:B------:R-:W-:Y:S01]  /*07f0*/  DSETP.GT.AND P1, PT, R14, RZ, PT ;  /* 0x000000ff0e00722a */ /* 0x000fe20003f24000 */
[----:B------:R-:W-:-:S04]  /*0800*/  IADD3 R14, P2, PT, R10, UR26, RZ ;  /* 0x0000001a0a0e7c10 */ /* 0x000fc8000ff5e0ff */
[----:B------:R-:W-:-:S09]  /*0810*/  IADD3.X R15, PT, PT, R11, UR27, RZ, P2, !PT ;  /* 0x0000001b0b0f7c10 */ /* 0x000fd200097fe4ff */
[----:B------:R-:W-:Y:S01]  /*0820*/  @P1 DADD R8, R8, -R4 ;  /* 0x0000000008081229 */ /* 0x000fe20000000804 */
[----:B------:R1:W-:Y:S04]  /*0830*/  @!P1 STG.E.64 desc[UR12][R14.64], RZ ;  /* 0x000000ff0e009986 */ /* 0x0003e8000c101b0c */
[----:B------:R1:W-:Y:S04]  /*0840*/  @P1 STG.E.64 desc[UR12][R14.64], R4 ;  /* 0x000000040e001986 */ /* 0x0003e8000c101b0c */
[----:B------:R1:W-:Y:S02]  /*0850*/  @P1 STS.64 [R0], R8 ;  /* 0x0000000800001388 */ /* 0x0003e40000000a00 */
.L_x_333:
[----:B0-----:R-:W-:Y:S05]  /*0860*/  BSYNC.RECONVERGENT B2 ;  /* 0x0000000000027941 */ /* 0x001fea0003800200 */
.L_x_332:
[----:B------:R-:W-:Y:S01]  /*0870*/  IMAD.WIDE.U32 R10, R21, 0x8, R10 ;  /* 0x00000008150a7825 */ /* 0x000fe200078e000a */
[----:B------:R-:W-:Y:S01]  /*0880*/  IADD3 R20, PT, PT, R20, UR10, RZ ;  /* 0x0000000a14147c10 */ /* 0x000fe2000fffe0ff */
[----:B------:R-:W-:Y:S06]  /*0890*/  @P0 BRA `(.L_x_334) ;  /* 0xfffffffc00a80947 */ /* 0x000fec000383ffff */
.L_x_331:
[----:B0-----:R-:W-:Y:S05]  /*08a0*/  BSYNC.RECONVERGENT B1 ;  /* 0x0000000000017941 */ /* 0x001fea0003800200 */
.L_x_330:
[----:B------:R-:W-:-:S13]  /*08b0*/  ISETP.GE.U32.AND P0, PT, R12, 0x3, PT ;  /* 0x000000030c00780c */ /* 0x000fda0003f06070 */
[----:B------:R-:W-:Y:S05]  /*08c0*/  @!P0 BRA `(.L_x_328) ;  /* 0x0000000c00a48947 */ /* 0x000fea0003800000 */
[----:B------:R-:W-:Y:S01]  /*08d0*/  BSSY.RECONVERGENT B1, `(.L_x_335) ;  /* 0x000003f000017945 */ /* 0x000fe20003800200 */
.L_x_344:
[C---:B------:R-:W-:Y:S01]  /*08e0*/  ISETP.NE.AND P3, PT, R17.reuse, UR18, PT ;  /* 0x0000001211007c0c */ /* 0x040fe2000bf65270 */
[----:B-1----:R-:W-:Y:S01]  /*08f0*/  VIADD R19, R17, UR10 ;  /* 0x0000000a11137c36 */ /* 0x002fe20008000000 */
[----:B------:R-:W-:Y:S03]  /*0900*/  BSSY.RECONVERGENT B2, `(.L_x_336) ;  /* 0x0000011000027945 */ /* 0x000fe60003800200 */
[C---:B--2---:R-:W-:Y:S01]  /*0910*/  VIADD R11, R19.reuse, UR10 ;  /* 0x0000000a130b7c36 */ /* 0x044fe20008000000 */
[----:B------:R-:W-:-:S04]  /*0920*/  ISETP.NE.AND P0, PT, R19, UR18, PT ;  /* 0x0000001213007c0c */ /* 0x000fc8000bf05270 */
[C---:B-1----:R-:W-:Y:S02]  /*0930*/  IADD3 R15, PT, PT, R11.reuse, UR10, RZ ;  /* 0x0000000a0b0f7c10 */ /* 0x042fe4000fffe0ff */
        /* <DEDUP_REMOVED lines=9> */
[----:B------:R-:W-:Y:S01]  /*09d0*/  @P3 DADD R8, R8, -R4 ;  /* 0x0000000008083229 */ /* 0x000fe20000000804 */
[----:B------:R0:W-:Y:S04]  /*09e0*/  @!P3 STG.E.64 desc[UR12][R16.64], RZ ;  /* 0x000000ff1000b986 */ /* 0x0001e8000c101b0c */
[----:B------:R0:W-:Y:S04]  /*09f0*/  @P3 STG.E.64 desc[UR12][R16.64], R4 ;  /* 0x0000000410003986 */ /* 0x0001e8000c101b0c */
[----:B------:R0:W-:Y:S02]  /*0a00*/  @P3 STS.64 [R0], R8 ;  /* 0x0000000800003388 */ /* 0x0001e40000000a00 */
.L_x_337:
[----:B------:R-:W-:Y:S05]  /*0a10*/  BSYNC.RECONVERGENT B2 ;  /* 0x0000000000027941 */ /* 0x000fea0003800200 */
.L_x_336:
        /* <DEDUP_REMOVED lines=12> */
.L_x_339:
[----:B------:R-:W-:Y:S05]  /*0ae0*/  BSYNC.RECONVERGENT B2 ;  /* 0x0000000000027941 */ /* 0x000fea0003800200 */
.L_x_338:
        /* <DEDUP_REMOVED lines=8> */
[----:B------:R-:W-:Y:S01]  /*0b70*/  @P0 DADD R8, R8, -R4 ;  /* 0x0000000008080229 */ /* 0x000fe20000000804 */
[----:B------:R2:W-:Y:S04]  /*0b80*/  @!P0 STG.E.64 desc[UR12][R10.64], RZ ;  /* 0x000000ff0a008986 */ /* 0x0005e8000c101b0c */
[----:B------:R2:W-:Y:S04]  /*0b90*/  @P0 STG.E.64 desc[UR12][R10.64], R4 ;  /* 0x000000040a000986 */ /* 0x0005e8000c101b0c */
[----:B------:R2:W-:Y:S02]  /*0ba0*/  @P0 STS.64 [R0], R8 ;  /* 0x0000000800000388 */ /* 0x0005e40000000a00 */
.L_x_341:
[----:B------:R-:W-:Y:S05]  /*0bb0*/  BSYNC.RECONVERGENT B2 ;  /* 0x0000000000027941 */ /* 0x000fea0003800200 */
.L_x_340:
[----:B------:R-:W-:Y:S04]  /*0bc0*/  BSSY.RECONVERGENT B2, `(.L_x_342) ;  /* 0x000000c000027945 */ /* 0x000fe80003800200 */
[----:B------:R-:W-:Y:S05]  /*0bd0*/  @!P2 BRA `(.L_x_343) ;  /* 0x000000000028a947 */ /* 0x000fea0003800000 */
[----:B--2---:R-:W-:-:S04]  /*0be0*/  IMAD.MOV.U32 R10, RZ, RZ, 0x8 ;  /* 0x00000008ff0a7424 */ /* 0x004fc800078e00ff */
[----:B------:R-:W-:-:S06]  /*0bf0*/  IMAD.WIDE.U32 R10, R15, R10, UR6 ;  /* 0x000000060f0a7e25 */ /* 0x000fcc000f8e000a */
[----:B------:R-:W0:Y:S02]  /*0c00*/  LDG.E.64 R10, desc[UR12][R10.64] ;  /* 0x0000000c0a0a7981 */ /* 0x000e24000c1e1b00 */
[----:B0-----:R-:W-:-:S08]  /*0c10*/  DADD R16, R6, R10 ;  /* 0x0000000006107229 */ /* 0x001fd0000000000a */
[----:B------:R-:W-:Y:S01]  /*0c20*/  DSETP.GT.AND P0, PT, R16, RZ, PT ;  /* 0x000000ff1000722a */ /* 0x000fe20003f04000 */
[----:B------:R-:W-:-:S13]  /*0c30*/  IMAD.WIDE.U32 R16, R15, 0x8, R2 ;  /* 0x000000080f107825 */ /* 0x000fda00078e0002 */
[----:B-1----:R-:W-:Y:S01]  /*0c40*/  @P0 DADD R8, R8, -R4 ;  /* 0x0000000008080229 */ /* 0x002fe20000000804 */
[----:B------:R3:W-:Y:S04]  /*0c50*/  @!P0 STG.E.64 desc[UR12][R16.64], RZ ;  /* 0x000000ff10008986 */ /* 0x0007e8000c101b0c */
[----:B------:R3:W-:Y:S04]  /*0c60*/  @P0 STG.E.64 desc[UR12][R16.64], R4 ;  /* 0x0000000410000986 */ /* 0x0007e8000c101b0c */
[----:B------:R3:W-:Y:S02]  /*0c70*/  @P0 STS.64 [R0], R8 ;  /* 0x0000000800000388 */ /* 0x0007e40000000a00 */
.L_x_343:
[----:B------:R-:W-:Y:S05]  /*0c80*/  BSYNC.RECONVERGENT B2 ;  /* 0x0000000000027941 */ /* 0x000fea0003800200 */
.L_x_342:
[----:B0--3--:R-:W-:-:S05]  /*0c90*/  VIADD R17, R15, UR10 ;  /* 0x0000000a0f117c36 */ /* 0x009fca0008000000 */
[----:B------:R-:W-:-:S13]  /*0ca0*/  ISETP.GE.AND P0, PT, R17, UR19, PT ;  /* 0x0000001311007c0c */ /* 0x000fda000bf06270 */
[----:B------:R-:W-:Y:S05]  /*0cb0*/  @!P0 BRA `(.L_x_344) ;  /* 0xfffffffc00088947 */ /* 0x000fea000383ffff */
[----:B------:R-:W-:Y:S05]  /*0cc0*/  BSYNC.RECONVERGENT B1 ;  /* 0x0000000000017941 */ /* 0x000fea0003800200 */
.L_x_335:
[----:B------:R-:W-:Y:S05]  /*0cd0*/  BRA `(.L_x_328) ;  /* 0x0000000800a07947 */ /* 0x000fea0003800000 */
.L_x_329:
[----:B------:R-:W1:Y:S01]  /*0ce0*/  I2F.U32.RP R14, UR10 ;  /* 0x0000000a000e7d06 */ /* 0x000e620008209000 */
[----:B------:R-:W-:Y:S01]  /*0cf0*/  VIADD R10, R13, UR10 ;  /* 0x0000000a0d0a7c36 */ /* 0x000fe20008000000 */
[----:B------:R-:W-:Y:S01]  /*0d00*/  ISETP.NE.U32.AND P2, PT, RZ, UR10, PT ;  /* 0x0000000aff007c0c */ /* 0x000fe2000bf45070 */
[----:B------:R-:W-:Y:S03]  /*0d10*/  BSSY.RECONVERGENT B1, `(.L_x_345) ;  /* 0x0000043000017945 */ /* 0x000fe60003800200 */
        /* <DEDUP_REMOVED lines=10> */
[----:B------:R-:W-:Y:S01]  /*0dc0*/  IMAD.HI.U32 R14, R9, R15, R8 ;  /* 0x0000000f090e7227 */ /* 0x000fe200078e0008 */
[----:B------:R-:W-:-:S05]  /*0dd0*/  MOV R15, R13 ;  /* 0x0000000d000f7202 */ /* 0x000fca0000000f00 */
        /* <DEDUP_REMOVED lines=22> */
.L_x_349:
[----:B------:R-:W-:Y:S01]  /*0f40*/  ISETP.NE.AND P1, PT, R17, RZ, PT ;  /* 0x000000ff1100720c */ /* 0x000fe20003f25270 */
[----:B------:R-:W-:Y:S01]  /*0f50*/  BSSY.RECONVERGENT B2, `(.L_x_347) ;  /* 0x000001b000027945 */ /* 0x000fe20003800200 */
[----:B------:R-:W-:Y:S01]  /*0f60*/  IADD3 R14, PT, PT, R14, 0x1, RZ ;  /* 0x000000010e0e7810 */ /* 0x000fe20007ffe0ff */
[----:B------:R-:W-:Y:S02]  /*0f70*/  VIADD R15, R15, UR10 ;  /* 0x0000000a0f0f7c36 */ /* 0x000fe40008000000 */
[----:B------:R-:W-:Y:S01]  /*0f80*/  IMAD.U32 R16, RZ, RZ, UR10 ;  /* 0x0000000aff107e24 */ /* 0x000fe2000f8e00ff */
[----:B------:R-:W-:-:S07]  /*0f90*/  ISETP.NE.AND P0, PT, R14, RZ, PT ;  /* 0x000000ff0e00720c */ /* 0x000fce0003f05270 */
[----:B-12---:R-:W-:Y:S06]  /*0fa0*/  @!P1 BRA `(.L_x_348) ;  /* 0x0000000000549947 */ /* 0x006fec0003800000 */
[----:B0-----:R-:W-:-:S04]  /*0fb0*/  IADD3 R20, P1, PT, R10, UR28, RZ ;  /* 0x0000001c0a147c10 */ /* 0x001fc8000ff3e0ff */
[----:B------:R-:W-:-:S05]  /*0fc0*/  IADD3.X R21, PT, PT, R11, UR29, RZ, P1, !PT ;  /* 0x0000001d0b157c10 */ /* 0x000fca0008ffe4ff */
[----:B------:R-:W2:Y:S02]  /*0fd0*/  LDG.E.64 R18, desc[UR12][R20.64] ;  /* 0x0000000c14127981 */ /* 0x000ea4000c1e1b00 */
[----:B--2---:R-:W-:-:S08]  /*0fe0*/  DADD R18, R6, R18 ;  /* 0x0000000006127229 */ /* 0x004fd00000000012 */
[----:B------:R-:W-:-:S14]  /*0ff0*/  DSETP.GT.AND P1, PT, R18, RZ, PT ;  /* 0x000000ff1200722a */ /* 0x000fdc0003f24000 */
[----:B------:R-:W0:Y:S02]  /*1000*/  @!P1 LDC.64 R18, c[0x0][0x380] ;  /* 0x0000e000ff129b82 */ /* 0x000e240000000a00 */
[----:B0-----:R-:W-:-:S04]  /*1010*/  @!P1 IADD3 R18, P2, PT, R10, R18, RZ ;  /* 0x000000120a129210 */ /* 0x001fc80007f5e0ff */
[----:B------:R-:W-:-:S05]  /*1020*/  @!P1 IADD3.X R19, PT, PT, R11, R19, RZ, P2, !PT ;  /* 0x000000130b139210 */ /* 0x000fca00017fe4ff */
[----:B------:R1:W-:Y:S01]  /*1030*/  @!P1 STG.E.64 desc[UR12][R18.64], RZ ;  /* 0x000000ff12009986 */ /* 0x0003e2000c101b0c */
[----:B------:R-:W-:Y:S05]  /*1040*/  @!P1 BRA `(.L_x_348) ;  /* 0x00000000002c9947 */ /* 0x000fea0003800000 */
[----:B------:R-:W-:-:S04]  /*1050*/  UIADD3 UR4, UP0, UPT, UR14, UR30, URZ ;  /* 0x0000001e0e047290 */ /* 0x000fc8000ff1e0ff */
[----:B------:R-:W-:Y:S02]  /*1060*/  UIADD3.X UR8, UPT, UPT, UR15, UR31, URZ, UP0, !UPT ;  /* 0x0000001f0f087290 */ /* 0x000fe400087fe4ff */
[----:B------:R-:W-:-:S04]  /*1070*/  IMAD.U32 R20, RZ, RZ, UR4 ;  /* 0x00000004ff147e24 */ /* 0x000fc8000f8e00ff */
[----:B------:R-:W-:-:S05]  /*1080*/  IMAD.U32 R21, RZ, RZ, UR8 ;  /* 0x00000008ff157e24 */ /* 0x000fca000f8e00ff */
[----:B-1----:R-:W2:Y:S01]  /*1090*/  LDG.E.64 R18, desc[UR12][R20.64] ;  /* 0x0000000c14127981 */ /* 0x002ea2000c1e1b00 */
[----:B------:R-:W-:-:S04]  /*10a0*/  IADD3 R22, P1, PT, R10, UR32, RZ ;  /* 0x000000200a167c10 */ /* 0x000fc8000ff3e0ff */
[----:B------:R-:W-:Y:S01]  /*10b0*/  IADD3.X R23, PT, PT, R11, UR33, RZ, P1, !PT ;  /* 0x000000210b177c10 */ /* 0x000fe20008ffe4ff */
[----:B--2---:R-:W-:-:S07]  /*10c0*/  DMUL R18, R18, R4 ;  /* 0x0000000412127228 */ /* 0x004fce0000000000 */
[----:B------:R2:W-:Y:S01]  /*10d0*/  STG.E.64 desc[UR12][R22.64], R18 ;  /* 0x0000001216007986 */ /* 0x0005e2000c101b0c */
[----:B------:R-:W-:-:S07]  /*10e0*/  DADD R8, R8, -R18 ;  /* 0x0000000008087229 */ /* 0x000fce0000000812 */
[----:B------:R2:W-:Y:S04]  /*10f0*/  STS.64 [R0], R8 ;  /* 0x0000000800007388 */ /* 0x0005e80000000a00 */
.L_x_348:
[----:B0-----:R-:W-:Y:S05]  /*1100*/  BSYNC.RECONVERGENT B2 ;  /* 0x0000000000027941 */ /* 0x001fea0003800200 */
.L_x_347:
[----:B------:R-:W-:Y:S01]  /*1110*/  IMAD.WIDE.U32 R10, R16, 0x8, R10 ;  /* 0x00000008100a7825 */ /* 0x000fe200078e000a */
[----:B------:R-:W-:Y:S01]  /*1120*/  IADD3 R17, PT, PT, R17, UR10, RZ ;  /* 0x0000000a11117c10 */ /* 0x000fe2000fffe0ff */
[----:B------:R-:W-:Y:S06]  /*1130*/  @P0 BRA `(.L_x_349) ;  /* 0xfffffffc00800947 */ /* 0x000fec000383ffff */
.L_x_346:
[----:B0-----:R-:W-:Y:S05]  /*1140*/  BSYNC.RECONVERGENT B1 ;  /* 0x0000000000017941 */ /* 0x001fea0003800200 */
.L_x_345:
[----:B------:R-:W-:-:S13]  /*1150*/  ISETP.GE.U32.AND P0, PT, R12, 0x3, PT ;  /* 0x000000030c00780c */ /* 0x000fda0003f06070 */
[----:B------:R-:W-:Y:S05]  /*1160*/  @!P0 BRA `(.L_x_328) ;  /* 0x00000004007c8947 */ /* 0x000fea0003800000 */
.L_x_359:
[----:B------:R-:W-:Y:S01]  /*1170*/  ISETP.NE.AND P0, PT, R15, UR18, PT ;  /* 0x000000120f007c0c */ /* 0x000fe2000bf05270 */
[----:B------:R-:W-:-:S12]  /*1180*/  BSSY.RECONVERGENT B1, `(.L_x_350) ;  /* 0x0000015000017945 */ /* 0x000fd80003800200 */
[----:B0--34-:R-:W-:Y:S05]  /*1190*/  @!P0 BRA `(.L_x_351) ;  /* 0x00000000004c8947 */ /* 0x019fea0003800000 */
[----:B------:R-:W-:-:S04]  /*11a0*/  IMAD.MOV.U32 R10, RZ, RZ, 0x8 ;  /* 0x00000008ff0a7424 */ /* 0x000fc800078e00ff */
[----:B------:R-:W-:-:S06]  /*11b0*/  IMAD.WIDE.U32 R10, R15, R10, UR6 ;  /* 0x000000060f0a7e25 */ /* 0x000fcc000f8e000a */
[----:B------:R-:W3:Y:S02]  /*11c0*/  LDG.E.64 R10, desc[UR12][R10.64] ;  /* 0x0000000c0a0a7981 */ /* 0x000ee4000c1e1b00 */
[----:B---3--:R-:W-:-:S08]  /*11d0*/  DADD R16, R6, R10 ;  /* 0x0000000006107229 */ /* 0x008fd0000000000a */
[----:B------:R-:W-:-:S14]  /*11e0*/  DSETP.GT.AND P0, PT, R16, RZ, PT ;  /* 0x000000ff1000722a */ /* 0x000fdc0003f04000 */
[----:B------:R-:W-:Y:S05]  /*11f0*/  @!P0 BRA `(.L_x_352) ;  /* 0x00000000002c8947 */ /* 0x000fea0003800000 */
[----:B------:R-:W-:-:S04]  /*1200*/  UIADD3 UR4, UP0, UPT, UR14, UR34, URZ ;  /* 0x000000220e047290 */ /* 0x000fc8000ff1e0ff */
[----:B------:R-:W-:Y:S02]  /*1210*/  UIADD3.X UR8, UPT, UPT, UR15, UR35, URZ, UP0, !UPT ;  /* 0x000000230f087290 */ /* 0x000fe400087fe4ff */
[----:B-12---:R-:W-:-:S04]  /*1220*/  IMAD.U32 R18, RZ, RZ, UR4 ;  /* 0x00000004ff127e24 */ /* 0x006fc8000f8e00ff */
[----:B------:R-:W-:-:S05]  /*1230*/  MOV R19, UR8 ;  /* 0x0000000800137c02 */ /* 0x000fca0008000f00 */
[----:B------:R-:W2:Y:S01]  /*1240*/  LDG.E.64 R10, desc[UR12][R18.64] ;  /* 0x0000000c120a7981 */ /* 0x000ea2000c1e1b00 */
[----:B------:R-:W-:Y:S01]  /*1250*/  IMAD.WIDE.U32 R16, R15, 0x8, R2 ;  /* 0x000000080f107825 */ /* 0x000fe200078e0002 */
[----:B--2---:R-:W-:-:S07]  /*1260*/  DMUL R10, R10, R4 ;  /* 0x000000040a0a7228 */ /* 0x004fce0000000000 */
[----:B------:R3:W-:Y:S01]  /*1270*/  STG.E.64 desc[UR12][R16.64], R10 ;  /* 0x0000000a10007986 */ /* 0x0007e2000c101b0c */
[----:B------:R-:W-:-:S07]  /*1280*/  DADD R8, R8, -R10 ;  /* 0x0000000008087229 */ /* 0x000fce000000080a */
[----:B------:R3:W-:Y:S01]  /*1290*/  STS.64 [R0], R8 ;  /* 0x0000000800007388 */ /* 0x0007e20000000a00 */
[----:B------:R-:W-:Y:S05]  /*12a0*/  BRA `(.L_x_351) ;  /* 0x0000000000087947 */ /* 0x000fea0003800000 */
.L_x_352:
[----:B------:R-:W-:-:S05]  /*12b0*/  IMAD.WIDE.U32 R10, R15, 0x8, R2 ;  /* 0x000000080f0a7825 */ /* 0x000fca00078e0002 */
[----:B------:R0:W-:Y:S02]  /*12c0*/  STG.E.64 desc[UR12][R10.64], RZ ;  /* 0x000000ff0a007986 */ /* 0x0001e4000c101b0c */
.L_x_351:
[----:B------:R-:W-:Y:S05]  /*12d0*/  BSYNC.RECONVERGENT B1 ;  /* 0x0000000000017941 */ /* 0x000fea0003800200 */
.L_x_350:
[----:B------:R-:W-:Y:S01]  /*12e0*/  VIADD R21, R15, UR10 ;  /* 0x0000000a0f157c36 */ /* 0x000fe20008000000 */
[----:B------:R-:W-:Y:S03]  /*12f0*/  BSSY.RECONVERGENT B1, `(.L_x_353) ;  /* 0x0000019000017945 */ /* 0x000fe60003800200 */
[C---:B0--3--:R-:W-:Y:S01]  /*1300*/  VIADD R11, R21.reuse, UR10 ;  /* 0x0000000a150b7c36 */ /* 0x049fe20008000000 */
[----:B------:R-:W-:-:S04]  /*1310*/  ISETP.NE.AND P1, PT, R21, UR18, PT ;  /* 0x0000001215007c0c */ /* 0x000fc8000bf25270 */
[C---:B------:R-:W-:Y:S02]  /*1320*/  IADD3 R15, PT, PT, R11.reuse, UR10, RZ ;  /* 0x0000000a0b0f7c10 */ /* 0x040fe4000fffe0ff */
[----:B------:R-:W-:Y:S02]  /*1330*/  ISETP.NE.AND P2, PT, R11, UR18, PT ;  /* 0x000000120b007c0c */ /* 0x000fe4000bf45270 */
[----:B------:R-:W-:-:S05]  /*1340*/  ISETP.NE.AND P0, PT, R15, UR18, PT ;  /* 0x000000120f007c0c */ /* 0x000fca000bf05270 */
[----:B------:R-:W-:Y:S08]  /*1350*/  @!P1 BRA `(.L_x_354) ;  /* 0x0000000000489947 */ /* 0x000ff00003800000 */
[----:B------:R-:W-:-:S04]  /*1360*/  IMAD.MOV.U32 R16, RZ, RZ, 0x8 ;  /* 0x00000008ff107424 */ /* 0x000fc800078e00ff */
[----:B------:R-:W-:-:S06]  /*1370*/  IMAD.WIDE.U32 R16, R21, R16, UR6 ;  /* 0x0000000615107e25 */ /* 0x000fcc000f8e0010 */
[----:B------:R-:W1:Y:S02]  /*1380*/  LDG.E.64 R16, desc[UR12][R16.64] ;  /* 0x0000000c10107981 */ /* 0x000e64000c1e1b00 */
[----:B-12---:R-:W-:-:S08]  /*1390*/  DADD R18, R6, R16 ;  /* 0x0000000006127229 */ /* 0x006fd00000000010 */
[----:B------:R-:W-:-:S14]  /*13a0*/  DSETP.GT.AND P1, PT, R18, RZ, PT ;  /* 0x000000ff1200722a */ /* 0x000fdc0003f24000 */
[----:B------:R-:W-:-:S05]  /*13b0*/  @!P1 IMAD.WIDE.U32 R18, R21, 0x8, R2 ;  /* 0x0000000815129825 */ /* 0x000fca00078e0002 */
[----:B------:R0:W-:Y:S01]  /*13c0*/  @!P1 STG.E.64 desc[UR12][R18.64], RZ ;  /* 0x000000ff12009986 */ /* 0x0001e2000c101b0c */
[----:B------:R-:W-:Y:S05]  /*13d0*/  @!P1 BRA `(.L_x_354) ;  /* 0x0000000000289947 */ /* 0x000fea0003800000 */
[----:B------:R-:W-:-:S04]  /*13e0*/  UIADD3 UR4, UP0, UPT, UR14, UR34, URZ ;  /* 0x000000220e047290 */ /* 0x000fc8000ff1e0ff */
[----:B------:R-:W-:Y:S02]  /*13f0*/  UIADD3.X UR8, UPT, UPT, UR15, UR35, URZ, UP0, !UPT ;  /* 0x000000230f087290 */ /* 0x000fe400087fe4ff */
[----:B0-----:R-:W-:-:S04]  /*1400*/  IMAD.U32 R18, RZ, RZ, UR4 ;  /* 0x00000004ff127e24 */ /* 0x001fc8000f8e00ff */
[----:B------:R-:W-:-:S05]  /*1410*/  MOV R19, UR8 ;  /* 0x0000000800137c02 */ /* 0x000fca0008000f00 */
[----:B------:R-:W2:Y:S01]  /*1420*/  LDG.E.64 R16, desc[UR12][R18.64] ;  /* 0x0000000c12107981 */ /* 0x000ea2000c1e1b00 */
[----:B------:R-:W-:Y:S01]  /*1430*/  IMAD.WIDE.U32 R20, R21, 0x8, R2 ;  /* 0x0000000815147825 */ /* 0x000fe200078e0002 */
[----:B--2---:R-:W-:-:S07]  /*1440*/  DMUL R16, R16, R4 ;  /* 0x0000000410107228 */ /* 0x004fce0000000000 */
[----:B------:R3:W-:Y:S01]  /*1450*/  STG.E.64 desc[UR12][R20.64], R16 ;  /* 0x0000001014007986 */ /* 0x0007e2000c101b0c */
[----:B------:R-:W-:-:S07]  /*1460*/  DADD R8, R8, -R16 ;  /* 0x0000000008087229 */ /* 0x000fce0000000810 */
[----:B------:R3:W-:Y:S04]  /*1470*/  STS.64 [R0], R8 ;  /* 0x0000000800007388 */ /* 0x0007e80000000a00 */
.L_x_354:
[----:B------:R-:W-:Y:S05]  /*1480*/  BSYNC.RECONVERGENT B1 ;  /* 0x0000000000017941 */ /* 0x000fea0003800200 */
.L_x_353:
[----:B------:R-:W-:Y:S04]  /*1490*/  BSSY.RECONVERGENT B1, `(.L_x_355) ;  /* 0x0000014000017945 */ /* 0x000fe80003800200 */
[----:B------:R-:W-:Y:S05]  /*14a0*/  @!P2 BRA `(.L_x_356) ;  /* 0x000000000048a947 */ /* 0x000fea0003800000 */
[----:B---3--:R-:W-:-:S04]  /*14b0*/  IMAD.MOV.U32 R16, RZ, RZ, 0x8 ;  /* 0x00000008ff107424 */ /* 0x008fc800078e00ff */
[----:B------:R-:W-:-:S06]  /*14c0*/  IMAD.WIDE.U32 R16, R11, R16, UR6 ;  /* 0x000000060b107e25 */ /* 0x000fcc000f8e0010 */
[----:B------:R-:W0:Y:S02]  /*14d0*/  LDG.E.64 R16, desc[UR12][R16.64] ;  /* 0x0000000c10107981 */ /* 0x000e24000c1e1b00 */
[----:B012---:R-:W-:-:S08]  /*14e0*/  DADD R18, R6, R16 ;  /* 0x0000000006127229 */ /* 0x007fd00000000010 */
[----:B------:R-:W-:-:S14]  /*14f0*/  DSETP.GT.AND P1, PT, R18, RZ, PT ;  /* 0x000000ff1200722a */ /* 0x000fdc0003f24000 */
[----:B------:R-:W-:-:S05]  /*1500*/  @!P1 IMAD.WIDE.U32 R18, R11, 0x8, R2 ;  /* 0x000000080b129825 */ /* 0x000fca00078e0002 */
[----:B------:R4:W-:Y:S01]  /*1510*/  @!P1 STG.E.64 desc[UR12][R18.64], RZ ;  /* 0x000000ff12009986 */ /* 0x0009e2000c101b0c */
[----:B------:R-:W-:Y:S05]  /*1520*/  @!P1 BRA `(.L_x_356) ;  /* 0x0000000000289947 */ /* 0x000fea0003800000 */
[----:B------:R-:W-:-:S04]  /*1530*/  UIADD3 UR4, UP0, UPT, UR14, UR34, URZ ;  /* 0x000000220e047290 */ /* 0x000fc8000ff1e0ff */
[----:B------:R-:W-:Y:S02]  /*1540*/  UIADD3.X UR8, UPT, UPT, UR15, UR35, URZ, UP0, !UPT ;  /* 0x000000230f087290 */ /* 0x000fe400087fe4ff */
[----:B----4-:R-:W-:-:S04]  /*1550*/  IMAD.U32 R18, RZ, RZ, UR4 ;  /* 0x00000004ff127e24 */ /* 0x010fc8000f8e00ff */
[----:B------:R-:W-:-:S05]  /*1560*/  MOV R19, UR8 ;  /* 0x0000000800137c02 */ /* 0x000fca0008000f00 */
[----:B------:R-:W2:Y:S01]  /*1570*/  LDG.E.64 R16, desc[UR12][R18.64] ;  /* 0x0000000c12107981 */ /* 0x000ea2000c1e1b00 */
[----:B------:R-:W-:Y:S01]  /*1580*/  IMAD.WIDE.U32 R10, R11, 0x8, R2 ;  /* 0x000000080b0a7825 */ /* 0x000fe200078e0002 */
[----:B--2---:R-:W-:-:S07]  /*1590*/  DMUL R16, R16, R4 ;  /* 0x0000000410107228 */ /* 0x004fce0000000000 */
[----:B------:R0:W-:Y:S01]  /*15a0*/  STG.E.64 desc[UR12][R10.64], R16 ;  /* 0x000000100a007986 */ /* 0x0001e2000c101b0c */
[----:B------:R-:W-:-:S07]  /*15b0*/  DADD R8, R8, -R16 ;  /* 0x0000000008087229 */ /* 0x000fce0000000810 */
[----:B------:R0:W-:Y:S04]  /*15c0*/  STS.64 [R0], R8 ;  /* 0x0000000800007388 */ /* 0x0001e80000000a00 */
.L_x_356:
[----:B------:R-:W-:Y:S05]  /*15d0*/  BSYNC.RECONVERGENT B1 ;  /* 0x0000000000017941 */ /* 0x000fea0003800200 */
.L_x_355:
[----:B------:R-:W-:Y:S04]  /*15e0*/  BSSY.RECONVERGENT B1, `(.L_x_357) ;  /* 0x0000014000017945 */ /* 0x000fe80003800200 */
[----:B------:R-:W-:Y:S05]  /*15f0*/  @!P0 BRA `(.L_x_358) ;  /* 0x0000000000488947 */ /* 0x000fea0003800000 */
[----:B0-----:R-:W-:-:S04]  /*1600*/  IMAD.MOV.U32 R10, RZ, RZ, 0x8 ;  /* 0x00000008ff0a7424 */ /* 0x001fc800078e00ff */
[----:B------:R-:W-:-:S06]  /*1610*/  IMAD.WIDE.U32 R10, R15, R10, UR6 ;  /* 0x000000060f0a7e25 */ /* 0x000fcc000f8e000a */
[----:B------:R-:W3:Y:S02]  /*1620*/  LDG.E.64 R10, desc[UR12][R10.64] ;  /* 0x0000000c0a0a7981 */ /* 0x000ee4000c1e1b00 */
[----:B---3--:R-:W-:-:S08]  /*1630*/  DADD R16, R6, R10 ;  /* 0x0000000006107229 */ /* 0x008fd0000000000a */
        /* <DEDUP_REMOVED lines=8> */
[----:B------:R-:W3:Y:S01]  /*16c0*/  LDG.E.64 R10, desc[UR12][R16.64] ;  /* 0x0000000c100a7981 */ /* 0x000ee2000c1e1b00 */
[----:B-12-4-:R-:W-:Y:S01]  /*16d0*/  IMAD.WIDE.U32 R18, R15, 0x8, R2 ;  /* 0x000000080f127825 */ /* 0x016fe200078e0002 */
[----:B---3--:R-:W-:-:S07]  /*16e0*/  DMUL R10, R10, R4 ;  /* 0x000000040a0a7228 */ /* 0x008fce0000000000 */
[----:B------:R0:W-:Y:S01]  /*16f0*/  STG.E.64 desc[UR12][R18.64], R10 ;  /* 0x0000000a12007986 */ /* 0x0001e2000c101b0c */
[----:B------:R-:W-:-:S07]  /*1700*/  DADD R8, R8, -R10 ;  /* 0x0000000008087229 */ /* 0x000fce000000080a */
[----:B------:R0:W-:Y:S04]  /*1710*/  STS.64 [R0], R8 ;  /* 0x0000000800007388 */ /* 0x0001e80000000a00 */
.L_x_358:
[----:B------:R-:W-:Y:S05]  /*1720*/  BSYNC.RECONVERGENT B1 ;  /* 0x0000000000017941 */ /* 0x000fea0003800200 */
.L_x_357:
[----:B------:R-:W-:-:S05]  /*1730*/  VIADD R15, R15, UR10 ;  /* 0x0000000a0f0f7c36 */ /* 0x000fca0008000000 */
[----:B------:R-:W-:-:S13]  /*1740*/  ISETP.GE.AND P0, PT, R15, UR36, PT ;  /* 0x000000240f007c0c */ /* 0x000fda000bf06270 */
[----:B------:R-:W-:Y:S05]  /*1750*/  @!P0 BRA `(.L_x_359) ;  /* 0xfffffff800848947 */ /* 0x000fea000383ffff */
.L_x_328:
[----:B0-----:R-:W-:Y:S05]  /*1760*/  BSYNC.RECONVERGENT B0 ;  /* 0x0000000000007941 */ /* 0x001fea0003800200 */
.L_x_327:
[----:B------:R-:W-:Y:S01]  /*1770*/  BAR.SYNC.DEFER_BLOCKING 0x0 ;  /* 0x0000000000007b1d */ /* 0x000fe20000010000 */
[----:B------:R-:W-:-:S05]  /*1780*/  ISETP.NE.AND P0, PT, R13, RZ, PT ;  /* 0x000000ff0d00720c */ /* 0x000fca0003f05270 */
[----:B------:R-:W-:Y:S08]  /*1790*/  BSSY.RECONVERGENT B0, `(.L_x_360) ;  /* 0x0000066000007945 */ /* 0x000ff00003800200 */
[----:B------:R-:W-:Y:S05]  /*17a0*/  @P0 BRA `(.L_x_361) ;  /* 0x0000000400900947 */ /* 0x000fea0003800000 */
[----:B------:R-:W-:Y:S01]  /*17b0*/  UISETP.GE.U32.AND UP1, UPT, UR10, 0x10, UPT ;  /* 0x000000100a00788c */ /* 0x000fe2000bf26070 */
[----:B-12---:R-:W-:Y:S01]  /*17c0*/  CS2R R4, SRZ ;  /* 0x0000000000047805 */ /* 0x006fe2000001ff00 */
[----:B------:R-:W-:Y:S01]  /*17d0*/  ULOP3.LUT UR11, UR10, 0xf, URZ, 0xc0, !UPT ;  /* 0x0000000f0a0b7892 */ /* 0x000fe2000f8ec0ff */
[----:B------:R-:W-:-:S03]  /*17e0*/  UMOV UR4, URZ ;  /* 0x000000ff00047c82 */ /* 0x000fc60008000000 */
[----:B------:R-:W-:-:S03]  /*17f0*/  UISETP.NE.AND UP0, UPT, UR11, URZ, UPT ;  /* 0x000000ff0b00728c */ /* 0x000fc6000bf05270 */
[----:B------:R-:W-:Y:S08]  /*1800*/  BRA.U !UP1, `(.L_x_362) ;  /* 0x0000000109907547 */ /* 0x000ff0000b800000 */
[----:B------:R-:W0:Y:S01]  /*1810*/  S2UR UR7, SR_CgaCtaId ;  /* 0x00000000000779c3 */ /* 0x000e220000008800 */
[----:B------:R-:W-:Y:S01]  /*1820*/  UMOV UR4, 0x400 ;  /* 0x0000040000047882 */ /* 0x000fe20000000000 */
[----:B------:R-:W-:Y:S01]  /*1830*/  ULOP3.LUT UR6, UR10, 0xfffffff0, URZ, 0xc0, !UPT ;  /* 0xfffffff00a067892 */ /* 0x000fe2000f8ec0ff */
[----:B------:R-:W-:Y:S01]  /*1840*/  CS2R R4, SRZ ;  /* 0x0000000000047805 */ /* 0x000fe2000001ff00 */
[----:B0-----:R-:W-:Y:S02]  /*1850*/  ULEA UR8, UR7, UR4, 0x18 ;  /* 0x0000000407087291 */ /* 0x001fe4000f8ec0ff */
[----:B------:R-:W-:Y:S02]  /*1860*/  UIADD3 UR7, UPT, UPT, -UR6, URZ, URZ ;  /* 0x000000ff06077290 */ /* 0x000fe4000fffe1ff */
[----:B------:R-:W-:Y:S02]  /*1870*/  ULOP3.LUT UR4, UR10, 0x7f0, URZ, 0xc0, !UPT ;  /* 0x000007f00a047892 */ /* 0x000fe4000f8ec0ff */
[----:B------:R-:W-:-:S12]  /*1880*/  UIADD3 UR6, UPT, UPT, UR8, 0x40, URZ ;  /* 0x0000004008067890 */ /* 0x000fd8000fffe0ff */
.L_x_363:
[----:B---3--:R-:W0:Y:S01]  /*1890*/  LDS.128 R20, [UR6+-0x40] ;  /* 0xffffc006ff147984 */ /* 0x008e220008000c00 */
[----:B------:R-:W-:-:S03]  /*18a0*/  UIADD3 UR7, UPT, UPT, UR7, 0x10, URZ ;  /* 0x0000001007077890 */ /* 0x000fc6000fffe0ff */
[----:B----4-:R-:W1:Y:S01]  /*18b0*/  LDS.128 R16, [UR6+-0x30] ;  /* 0xffffd006ff107984 */ /* 0x010e620008000c00 */
[----:B------:R-:W-:-:S03]  /*18c0*/  UISETP.NE.AND UP1, UPT, UR7, URZ, UPT ;  /* 0x000000ff0700728c */ /* 0x000fc6000bf25270 */
[----:B------:R-:W2:Y:S01]  /*18d0*/  LDS.128 R8, [UR6+-0x20] ;  /* 0xffffe006ff087984 */ /* 0x000ea20008000c00 */
[----:B0-----:R-:W-:-:S03]  /*18e0*/  DADD R20, R20, R4 ;  /* 0x0000000014147229 */ /* 0x001fc60000000004 */
[----:B-----5:R-:W0:Y:S05]  /*18f0*/  LDS.128 R4, [UR6+-0x10] ;  /* 0xfffff006ff047984 */ /* 0x020e2a0008000c00 */
[----:B------:R-:W-:-:S08]  /*1900*/  DADD R20, R20, R22 ;  /* 0x0000000014147229 */ /* 0x000fd00000000016 */
[----:B-1----:R-:W-:-:S08]  /*1910*/  DADD R16, R20, R16 ;  /* 0x0000000014107229 */ /* 0x002fd00000000010 */
[----:B------:R-:W-:Y:S02]  /*1920*/  DADD R14, R16, R18 ;  /* 0x00000000100e7229 */ /* 0x000fe40000000012 */
[----:B------:R-:W1:Y:S06]  /*1930*/  LDS.128 R16, [UR6] ;  /* 0x00000006ff107984 */ /* 0x000e6c0008000c00 */
[----:B--2---:R-:W-:-:S08]  /*1940*/  DADD R8, R14, R8 ;  /* 0x000000000e087229 */ /* 0x004fd00000000008 */
[----:B------:R-:W-:Y:S02]  /*1950*/  DADD R14, R8, R10 ;  /* 0x00000000080e7229 */ /* 0x000fe4000000000a */
[----:B------:R-:W2:Y:S06]  /*1960*/  LDS.128 R8, [UR6+0x10] ;  /* 0x00001006ff087984 */ /* 0x000eac0008000c00 */
[----:B0-----:R-:W-:-:S08]  /*1970*/  DADD R4, R14, R4 ;  /* 0x000000000e047229 */ /* 0x001fd00000000004 */
[----:B------:R-:W-:Y:S02]  /*1980*/  DADD R14, R4, R6 ;  /* 0x00000000040e7229 */ /* 0x000fe40000000006 */
[----:B------:R-:W0:Y:S06]  /*1990*/  LDS.128 R4, [UR6+0x20] ;  /* 0x00002006ff047984 */ /* 0x000e2c0008000c00 */
        /* <DEDUP_REMOVED lines=11> */
.L_x_362:
        /* <DEDUP_REMOVED lines=10> */
[----:B---3--:R-:W0:Y:S04]  /*1af0*/  LDS.128 R20, [UR6] ;  /* 0x00000006ff147984 */ /* 0x008e280008000c00 */
[----:B----4-:R-:W1:Y:S04]  /*1b00*/  LDS.128 R16, [UR6+0x10] ;  /* 0x00001006ff107984 */ /* 0x010e680008000c00 */
[----:B------:R-:W2:Y:S01]  /*1b10*/  LDS.128 R8, [UR6+0x20] ;  /* 0x00002006ff087984 */ /* 0x000ea20008000c00 */
[----:B0-----:R-:W-:-:S03]  /*1b20*/  DADD R20, R4, R20 ;  /* 0x0000000004147229 */ /* 0x001fc60000000014 */
[----:B-----5:R-:W0:Y:S05]  /*1b30*/  LDS.128 R4, [UR6+0x30] ;  /* 0x00003006ff047984 */ /* 0x020e2a0008000c00 */
[----:B------:R-:W-:-:S08]  /*1b40*/  DADD R20, R20, R22 ;  /* 0x0000000014147229 */ /* 0x000fd00000000016 */
[----:B-1----:R-:W-:-:S08]  /*1b50*/  DADD R16, R20, R16 ;  /* 0x0000000014107229 */ /* 0x002fd00000000010 */
[----:B------:R-:W-:-:S08]  /*1b60*/  DADD R16, R16, R18 ;  /* 0x0000000010107229 */ /* 0x000fd00000000012 */
[----:B--2---:R-:W-:-:S08]  /*1b70*/  DADD R8, R16, R8 ;  /* 0x0000000010087229 */ /* 0x004fd00000000008 */
[----:B------:R-:W-:-:S08]  /*1b80*/  DADD R8, R8, R10 ;  /* 0x0000000008087229 */ /* 0x000fd0000000000a */
[----:B0-----:R-:W-:-:S08]  /*1b90*/  DADD R4, R8, R4 ;  /* 0x0000000008047229 */ /* 0x001fd00000000004 */
[----:B------:R-:W-:-:S11]  /*1ba0*/  DADD R4, R4, R6 ;  /* 0x0000000004047229 */ /* 0x000fd60000000006 */
.L_x_365:
        /* <DEDUP_REMOVED lines=10> */
[----:B---34-:R-:W0:Y:S04]  /*1c50*/  LDS.128 R16, [UR7] ;  /* 0x00000007ff107984 */ /* 0x018e280008000c00 */
[----:B------:R-:W1:Y:S01]  /*1c60*/  LDS.128 R8, [UR7+0x10] ;  /* 0x00001007ff087984 */ /* 0x000e620008000c00 */
[----:B0-----:R-:W-:-:S08]  /*1c70*/  DADD R16, R4, R16 ;  /* 0x0000000004107229 */ /* 0x001fd00000000010 */
[----:B------:R-:W-:-:S08]  /*1c80*/  DADD R16, R16, R18 ;  /* 0x0000000010107229 */ /* 0x000fd00000000012 */
[----:B-1----:R-:W-:-:S08]  /*1c90*/  DADD R8, R16, R8 ;  /* 0x0000000010087229 */ /* 0x002fd00000000008 */
[----:B------:R-:W-:-:S11]  /*1ca0*/  DADD R4, R8, R10 ;  /* 0x0000000008047229 */ /* 0x000fd6000000000a */
.L_x_366:
[----:B------:R-:W-:Y:S05]  /*1cb0*/  BRA.U !UP1, `(.L_x_364) ;  /* 0x00000001092c7547 */ /* 0x000fea000b800000 */
[----:B------:R-:W0:Y:S01]  /*1cc0*/  S2UR UR8, SR_CgaCtaId ;  /* 0x00000000000879c3 */ /* 0x000e220000008800 */
[----:B------:R-:W-:Y:S01]  /*1cd0*/  UMOV UR7, 0x400 ;  /* 0x0000040000077882 */ /* 0x000fe20000000000 */
[----:B------:R-:W-:Y:S02]  /*1ce0*/  UIADD3 UR6, UPT, UPT, -UR6, URZ, URZ ;  /* 0x000000ff06067290 */ /* 0x000fe4000fffe1ff */
[----:B0-----:R-:W-:-:S04]  /*1cf0*/  ULEA UR7, UR8, UR7, 0x18 ;  /* 0x0000000708077291 */ /* 0x001fc8000f8ec0ff */
[----:B------:R-:W-:-:S12]  /*1d00*/  ULEA UR4, UR4, UR7, 0x3 ;  /* 0x0000000704047291 */ /* 0x000fd8000f8e18ff */
.L_x_367:
[----:B-----5:R-:W0:Y:S01]  /*1d10*/  LDS.64 R6, [UR4] ;  /* 0x00000004ff067984 */ /* 0x020e220008000a00 */
[----:B------:R-:W-:Y:S02]  /*1d20*/  UIADD3 UR6, UPT, UPT, UR6, 0x1, URZ ;  /* 0x0000000106067890 */ /* 0x000fe4000fffe0ff */
[----:B------:R-:W-:Y:S02]  /*1d30*/  UIADD3 UR4, UPT, UPT, UR4, 0x8, URZ ;  /* 0x0000000804047890 */ /* 0x000fe4000fffe0ff */
[----:B------:R-:W-:Y:S01]  /*1d40*/  UISETP.NE.AND UP0, UPT, UR6, URZ, UPT ;  /* 0x000000ff0600728c */ /* 0x000fe2000bf05270 */
[----:B0-----:R-:W-:-:S08]  /*1d50*/  DADD R4, R6, R4 ;  /* 0x0000000006047229 */ /* 0x001fd00000000004 */
[----:B------:R-:W-:Y:S05]  /*1d60*/  BRA.U UP0, `(.L_x_367) ;  /* 0xfffffffd00e87547 */ /* 0x000fea000b83ffff */
.L_x_364:
[----:B------:R-:W0:Y:S01]  /*1d70*/  LDCU UR6, c[0x0][0x380] ;  /* 0x00007000ff0677ac */ /* 0x000e220008000800 */
[----:B------:R-:W-:-:S04]  /*1d80*/  USHF.L.U32 UR4, UR5, 0x3, URZ ;  /* 0x0000000305047899 */ /* 0x000fc800080006ff */
[----:B0-----:R-:W-:-:S04]  /*1d90*/  UIADD3 UR4, UPT, UPT, UR4, UR6, URZ ;  /* 0x0000000604047290 */ /* 0x001fc8000fffe0ff */
[----:B------:R-:W-:-:S04]  /*1da0*/  UIADD3 UR4, UP0, UPT, UR14, UR4, URZ ;  /* 0x000000040e047290 */ /* 0x000fc8000ff1e0ff */
[----:B------:R-:W-:Y:S02]  /*1db0*/  UIADD3.X UR6, UPT, UPT, UR15, UR9, URZ, UP0, !UPT ;  /* 0x000000090f067290 */ /* 0x000fe400087fe4ff */
[----:B-----5:R-:W-:-:S04]  /*1dc0*/  IMAD.U32 R6, RZ, RZ, UR4 ;  /* 0x00000004ff067e24 */ /* 0x020fc8000f8e00ff */
[----:B------:R-:W-:-:S05]  /*1dd0*/  MOV R7, UR6 ;  /* 0x0000000600077c02 */ /* 0x000fca0008000f00 */
[----:B------:R0:W-:Y:S02]  /*1de0*/  STG.E.64 desc[UR12][R6.64], R4 ;  /* 0x0000000406007986 */ /* 0x0001e4000c101b0c */
.L_x_361:
[----:B------:R-:W-:Y:S05]  /*1df0*/  BSYNC.RECONVERGENT B0 ;  /* 0x0000000000007941 */ /* 0x000fea0003800200 */
.L_x_360:
[----:B------:R-:W1:Y:S01]  /*1e00*/  LDCU UR11, c[0x0][0x3ac] ;  /* 0x00007580ff0b77ac */ /* 0x000e620008000800 */
[----:B------:R-:W-:Y:S01]  /*1e10*/  BAR.SYNC.DEFER_BLOCKING 0x0 ;  /* 0x0000000000007b1d */ /* 0x000fe20000010000 */
[----:B-1----:R-:W-:-:S13]  /*1e20*/  ISETP.GE.AND P0, PT, R13, UR11, PT ;  /* 0x0000000b0d007c0c */ /* 0x002fda000bf06270 */
[----:B------:R-:W-:Y:S05]  /*1e30*/  @P0 EXIT ;  /* 0x000000000000094d */ /* 0x000fea0003800000 */
[----:B--23--:R-:W1:Y:S01]  /*1e40*/  I2F.U32.RP R8, UR10 ;  /* 0x0000000a00087d06 */ /* 0x00ce620008209000 */
[----:B0----5:R-:W-:Y:S01]  /*1e50*/  IADD3 R6, PT, PT, R13, UR10, RZ ;  /* 0x0000000a0d067c10 */ /* 0x021fe2000fffe0ff */
[----:B------:R-:W0:Y:S01]  /*1e60*/  LDCU.U8 UR4, c[0x0][0x3c0] ;  /* 0x00007800ff0477ac */ /* 0x000e220008000000 */
[----:B------:R-:W2:Y:S01]  /*1e70*/  S2UR UR8, SR_CTAID.X ;  /* 0x00000000000879c3 */ /* 0x000ea20000002500 */
[----:B------:R-:W-:Y:S01]  /*1e80*/  ISETP.NE.U32.AND P2, PT, RZ, UR10, PT ;  /* 0x0000000aff007c0c */ /* 0x000fe2000bf45070 */
[----:B------:R-:W-:Y:S01]  /*1e90*/  BSSY.RECONVERGENT B0, `(.L_x_368) ;  /* 0x0000037000007945 */ /* 0x000fe20003800200 */
[C---:B------:R-:W-:Y:S01]  /*1ea0*/  ISETP.GE.AND P0, PT, R6.reuse, UR11, PT ;  /* 0x0000000b06007c0c */ /* 0x040fe2000bf06270 */
[----:B------:R-:W3:Y:S01]  /*1eb0*/  LDCU.64 UR6, c[0x0][0x388] ;  /* 0x00007100ff0677ac */ /* 0x000ee20008000a00 */
[----:B------:R-:W-:Y:S02]  /*1ec0*/  VIMNMX R0, PT, PT, R6, UR11, !PT ;  /* 0x0000000b06007c48 */ /* 0x000fe4000ffe0100 */
[----:B------:R-:W-:-:S04]  /*1ed0*/  SEL R7, RZ, 0x1, P0 ;  /* 0x00000001ff077807 */ /* 0x000fc80000000000 */
[----:B------:R-:W-:Y:S01]  /*1ee0*/  IADD3 R0, PT, PT, R0, -R6, -R7 ;  /* 0x8000000600007210 */ /* 0x000fe20007ffe807 */
[----:B-1----:R-:W1:Y:S01]  /*1ef0*/  MUFU.RCP R8, R8 ;  /* 0x0000000800087308 */ /* 0x002e620000001000 */
[----:B0-----:R-:W-:-:S04]  /*1f00*/  UPRMT UR4, UR4, 0x8880, URZ ;  /* 0x0000888004047896 */ /* 0x001fc800080000ff */
[----:B------:R-:W-:-:S04]  /*1f10*/  UISETP.NE.AND UP0, UPT, UR4, URZ, UPT ;  /* 0x000000ff0400728c */ /* 0x000fc8000bf05270 */
[----:B--2---:R-:W-:Y:S01]  /*1f20*/  USEL UR4, UR8, URZ, !UP0 ;  /* 0x000000ff08047287 */ /* 0x004fe2000c000000 */
[----:B-1----:R-:W-:-:S03]  /*1f30*/  VIADD R4, R8, 0xffffffe ;  /* 0x0ffffffe08047836 */ /* 0x002fc60000000000 */
[----:B---3--:R-:W-:Y:S01]  /*1f40*/  ULEA UR6, UP0, UR4, UR6, 0x3 ;  /* 0x0000000604067291 */ /* 0x008fe2000f8018ff */
[----:B------:R0:W1:Y:S03]  /*1f50*/  F2I.FTZ.U32.TRUNC.NTZ R5, R4 ;  /* 0x0000000400057305 */ /* 0x000066000021f000 */
[----:B------:R-:W-:Y:S01]  /*1f60*/  ULEA.HI.X UR4, UR4, UR7, URZ, 0x3, UP0 ;  /* 0x0000000704047291 */ /* 0x000fe200080f1cff */
[----:B0-----:R-:W-:Y:S02]  /*1f70*/  IMAD.MOV.U32 R4, RZ, RZ, RZ ;  /* 0x000000ffff047224 */ /* 0x001fe400078e00ff */
[----:B-1----:R-:W-:-:S04]  /*1f80*/  IMAD.MOV R9, RZ, RZ, -R5 ;  /* 0x000000ffff097224 */ /* 0x002fc800078e0a05 */
[----:B------:R-:W-:-:S04]  /*1f90*/  IMAD R9, R9, UR10, RZ ;  /* 0x0000000a09097c24 */ /* 0x000fc8000f8e02ff */
[----:B------:R-:W-:-:S06]  /*1fa0*/  IMAD.HI.U32 R9, R5, R9, R4 ;  /* 0x0000000905097227 */ /* 0x000fcc00078e0004 */
        /* <DEDUP_REMOVED lines=13> */
[----:B------:R-:W-:Y:S01]  /*2080*/  ISETP.NE.AND P0, PT, R4, 0x3, PT ;  /* 0x000000030400780c */ /* 0x000fe20003f05270 */
[----:B------:R-:W-:-:S12]  /*2090*/  IMAD.U32 R4, RZ, RZ, UR6 ;  /* 0x00000006ff047e24 */ /* 0x000fd8000f8e00ff */
        /* <DEDUP_REMOVED lines=11> */
.L_x_370:
        /* <DEDUP_REMOVED lines=11> */
.L_x_369:
[----:B------:R-:W-:Y:S05]  /*2200*/  BSYNC.RECONVERGENT B0 ;  /* 0x0000000000007941 */ /* 0x000fea0003800200 */
.L_x_368:
[----:B------:R-:W-:Y:S05]  /*2210*/  @!P1 EXIT ;  /* 0x000000000000994d */ /* 0x000fea0003800000 */
.L_x_371:
[C---:B--2---:R-:W-:Y:S01]  /*2220*/  IMAD.WIDE.U32 R8, R13.reuse, 0x8, R2 ;  /* 0x000000080d087825 */ /* 0x044fe200078e0002 */
[----:B0-----:R-:W2:Y:S04]  /*2230*/  LDG.E.64 R6, desc[UR12][R4.64] ;  /* 0x0000000c04067981 */ /* 0x001ea8000c1e1b00 */
[----:B------:R-:W2:Y:S01]  /*2240*/  LDG.E.64 R10, desc[UR12][R8.64] ;  /* 0x0000000c080a7981 */ /* 0x000ea2000c1e1b00 */
[----:B------:R-:W-:-:S04]  /*2250*/  VIADD R17, R13, UR10 ;  /* 0x0000000a0d117c36 */ /* 0x000fc80008000000 */
[----:B------:R-:W-:Y:S01]  /*2260*/  IMAD.WIDE.U32 R12, R17, 0x8, R2 ;  /* 0x00000008110c7825 */ /* 0x000fe200078e0002 */
[----:B--2---:R-:W-:-:S07]  /*2270*/  DMUL R6, R6, R10 ;  /* 0x0000000a06067228 */ /* 0x004fce0000000000 */
        /* <DEDUP_REMOVED lines=8> */
[----:B----4-:R-:W2:Y:S01]  /*2300*/  LDG.E.64 R18, desc[UR12][R16.64] ;  /* 0x0000000c10127981 */ /* 0x010ea2000c1e1b00 */
        /* <DEDUP_REMOVED lines=12> */
        .weak           $__internal_1_$__cuda_sm20_dblrcp_rn_slowpath_v3
        .type           $__internal_1_$__cuda_sm20_dblrcp_rn_slowpath_v3,@function
        .size           $__internal_1_$__cuda_sm20_dblrcp_rn_slowpath_v3,(.L_x_636 - $__internal_1_$__cuda_sm20_dblrcp_rn_slowpath_v3)
$__internal_1_$__cuda_sm20_dblrcp_rn_slowpath_v3:
[----:B------:R-:W-:Y:S01]  /*23d0*/  IMAD.MOV.U32 R4, RZ, RZ, R8 ;  /* 0x000000ffff047224 */ /* 0x000fe200078e0008 */
[----:B------:R-:W-:-:S06]  /*23e0*/  MOV R5, R9 ;  /* 0x0000000900057202 */ /* 0x000fcc0000000f00 */
[----:B------:R-:W-:-:S14]  /*23f0*/  DSETP.GTU.AND P0, PT, |R4|, +INF , PT ;  /* 0x7ff000000400742a */ /* 0x000fdc0003f0c200 */
[----:B------:R-:W-:Y:S05]  /*2400*/  @P0 BRA `(.L_x_372) ;  /* 0x00000000007c0947 */ /* 0x000fea0003800000 */
[----:B------:R-:W-:-:S05]  /*2410*/  LOP3.LUT R11, R9, 0x7fffffff, RZ, 0xc0, !PT ;  /* 0x7fffffff090b7812 */ /* 0x000fca00078ec0ff */
[----:B------:R-:W-:-:S05]  /*2420*/  VIADD R8, R11, 0xffffffff ;  /* 0xffffffff0b087836 */ /* 0x000fca0000000000 */
[----:B------:R-:W-:-:S13]  /*2430*/  ISETP.GE.U32.AND P0, PT, R8, 0x7fefffff, PT ;  /* 0x7fefffff0800780c */ /* 0x000fda0003f06070 */
[----:B------:R-:W-:Y:S01]  /*2440*/  @P0 LOP3.LUT R9, R5, 0x7ff00000, RZ, 0x3c, !PT ;  /* 0x7ff0000005090812 */ /* 0x000fe200078e3cff */
[----:B------:R-:W-:Y:S01]  /*2450*/  @P0 IMAD.MOV.U32 R8, RZ, RZ, RZ ;  /* 0x000000ffff080224 */ /* 0x000fe200078e00ff */
[----:B------:R-:W-:Y:S06]  /*2460*/  @P0 BRA `(.L_x_373) ;  /* 0x00000000006c0947 */ /* 0x000fec0003800000 */
[----:B------:R-:W-:-:S13]  /*2470*/  ISETP.GE.U32.AND P0, PT, R11, 0x1000001, PT ;  /* 0x010000010b00780c */ /* 0x000fda0003f06070 */
[----:B------:R-:W-:Y:S05]  /*2480*/  @!P0 BRA `(.L_x_374) ;  /* 0x0000000000348947 */ /* 0x000fea0003800000 */
[----:B------:R-:W-:Y:S01]  /*2490*/  IADD3 R9, PT, PT, R5, -0x3fe00000, RZ ;  /* 0xc020000005097810 */ /* 0x000fe20007ffe0ff */
[----:B------:R-:W-:-:S03]  /*24a0*/  IMAD.MOV.U32 R8, RZ, RZ, R4 ;  /* 0x000000ffff087224 */ /* 0x000fc600078e0004 */
[----:B------:R-:W0:Y:S03]  /*24b0*/  MUFU.RCP64H R11, R9 ;  /* 0x00000009000b7308 */ /* 0x000e260000001800 */
        /* <DEDUP_REMOVED lines=10> */
.L_x_374:
[----:B------:R-:W-:Y:S01]  /*2560*/  DMUL R4, R4, 8.11296384146066816958e+31 ;  /* 0x4690000004047828 */ /* 0x000fe20000000000 */
[----:B------:R-:W-:-:S05]  /*2570*/  IMAD.MOV.U32 R8, RZ, RZ, R10 ;  /* 0x000000ffff087224 */ /* 0x000fca00078e000a */
        /* <DEDUP_REMOVED lines=8> */
.L_x_372:
[----:B------:R-:W-:Y:S02]  /*2600*/  LOP3.LUT R9, R5, 0x80000, RZ, 0xfc, !PT ;  /* 0x0008000005097812 */ /* 0x000fe400078efcff */
[----:B------:R-:W-:-:S07]  /*2610*/  MOV R8, R4 ;  /* 0x0000000400087202 */ /* 0x000fce0000000f00 */
.L_x_373:
[----:B------:R-:W-:Y:S01]  /*2620*/  IMAD.MOV.U32 R4, RZ, RZ, R0 ;  /* 0x000000ffff047224 */ /* 0x000fe200078e0000 */
[----:B------:R-:W-:-:S04]  /*2630*/  MOV R5, 0x0 ;  /* 0x0000000000057802 */ /* 0x000fc80000000f00 */
[----:B------:R-:W-:Y:S05]  /*2640*/  RET.REL.NODEC R4 `(_ZN2at6native51_GLOBAL__N__eebb21b7_18_MultiMarginLoss_cu_b86932df31MultiMarginLoss_backward_kernelILi1EdEEvPT0_PKS3_S6_PKlS6_iibS3_b) ;  /* 0xffffffd8046c7950 */ /* 0x000fea0003c3ffff */
.L_x_375:
        /* <DEDUP_REMOVED lines=11> */
.L_x_636:


//--------------------- .text._ZN2at6native51_GLOBAL__N__eebb21b7_18_MultiMarginLoss_cu_b86932df30MultiMarginLoss_forward_kernelILi2EN3c108BFloat16EEEvPT0_PKS5_PKlS8_iibS5_ --------------------------
	.section	.text._ZN2at6native51_GLOBAL__N__eebb21b7_18_MultiMarginLoss_cu_b86932df30MultiMarginLoss_forward_kernelILi2EN3c108BFloat16EEEvPT0_PKS5_PKlS8_iibS5_,"ax",@progbits
	.align	128
.text._ZN2at6native51_GLOBAL__N__eebb21b7_18_MultiMarginLoss_cu_b86932df30MultiMarginLoss_forward_kernelILi2EN3c108BFloat16EEEvPT0_PKS5_PKlS8_iibS5_:
        .type           _ZN2at6native51_GLOBAL__N__eebb21b7_18_MultiMarginLoss_cu_b86932df30MultiMarginLoss_forward_kernelILi2EN3c108BFloat16EEEvPT0_PKS5_PKlS8_iibS5_,@function
        .size           _ZN2at6native51_GLOBAL__N__eebb21b7_18_MultiMarginLoss_cu_b86932df30MultiMarginLoss_forward_kernelILi2EN3c108BFloat16EEEvPT0_PKS5_PKlS8_iibS5_,(.L_x_638 - _ZN2at6native51_GLOBAL__N__eebb21b7_18_MultiMarginLoss_cu_b86932df30MultiMarginLoss_forward_kernelILi2EN3c108BFloat16EEEvPT0_PKS5_PKlS8_iibS5_)
        .other          _ZN2at6native51_GLOBAL__N__eebb21b7_18_MultiMarginLoss_cu_b86932df30MultiMarginLoss_forward_kernelILi2EN3c108BFloat16EEEvPT0_PKS5_PKlS8_iibS5_,@"STO_CUDA_ENTRY STV_DEFAULT"
_ZN2at6native51_GLOBAL__N__eebb21b7_18_MultiMarginLoss_cu_b86932df30MultiMarginLoss_forward_kernelILi2EN3c108BFloat16EEEvPT0_PKS5_PKlS8_iibS5_:
[----:B------:R-:W0:Y:S01]  /*0000*/  LDC R1, c[0x0][0x37c] ;  /* 0x0000df00ff017b82 */ /* 0x000e220000000800 */
[----:B------:R-:W1:Y:S07]  /*0010*/  S2R R16, SR_CTAID.X ;  /* 0x0000000000107919 */ /* 0x000e6e0000002500 */
[----:B------:R-:W1:Y:S01]  /*0020*/  LDC.64 R2, c[0x0][0x390] ;  /* 0x0000e400ff027b82 */ /* 0x000e620000000a00 */
[----:B------:R-:W2:Y:S01]  /*0030*/  LDCU.64 UR36, c[0x0][0x358] ;  /* 0x00006b00ff2477ac */ /* 0x000ea20008000a00 */
[----:B------:R-:W3:Y:S01]  /*0040*/  LDCU UR4, c[0x0][0x3a4] ;  /* 0x00007480ff0477ac */ /* 0x000ee20008000800 */
[----:B------:R-:W4:Y:S01]  /*0050*/  LDCU UR39, c[0x0][0x3a4] ;  /* 0x00007480ff2777ac */ /* 0x000f220008000800 */
[----:B------:R-:W0:Y:S01]  /*0060*/  LDCU UR38, c[0x0][0x3a4] ;  /* 0x00007480ff2677ac */ /* 0x000e220008000800 */
[----:B-1----:R-:W-:-:S05]  /*0070*/  IMAD.WIDE.U32 R2, R16, 0x8, R2 ;  /* 0x0000000810027825 */ /* 0x002fca00078e0002 */
[----:B--2---:R-:W2:Y:S01]  /*0080*/  LDG.E R17, desc[UR36][R2.64] ;  /* 0x0000002402117981 */ /* 0x004ea2000c1e1900 */
[----:B---3--:R-:W-:Y:S01]  /*0090*/  IMAD R18, R16, UR4, RZ ;  /* 0x0000000410127c24 */ /* 0x008fe2000f8e02ff */
[C---:B--2---:R-:W-:Y:S02]  /*00a0*/  ISETP.GE.AND P0, PT, R17.reuse, UR4, PT ;  /* 0x0000000411007c0c */ /* 0x044fe4000bf06270 */
[----:B------:R-:W-:-:S13]  /*00b0*/  ISETP.GT.AND P1, PT, R17, -0x1, PT ;  /* 0xffffffff1100780c */ /* 0x000fda0003f24270 */
[----:B0---4-:R-:W-:Y:S05]  /*00c0*/  @!P0 BRA P1, `(.L_x_376) ;  /* 0x0000000000408947 */ /* 0x011fea0000800000 */
[----:B------:R-:W-:Y:S01]  /*00d0*/  MOV R2, 0x130 ;  /* 0x0000013000027802 */ /* 0x000fe20000000f00 */
[----:B------:R-:W0:Y:S01]  /*00e0*/  LDCU.64 UR4, c[0x4][0x120] ;  /* 0x01002400ff0477ac */ /* 0x000e220008000a00 */
[----:B------:R-:W-:Y:S02]  /*00f0*/  HFMA2 R8, -RZ, RZ, 0, 2.02655792236328125e-06 ;  /* 0x00000022ff087431 */ /* 0x000fe400000001ff */
[----:B------:R-:W-:Y:S01]  /*0100*/  IMAD.MOV.U32 R12, RZ, RZ, 0x1 ;  /* 0x00000001ff0c7424 */ /* 0x000fe200078e00ff */
[----:B------:R-:W-:Y:S01]  /*0110*/  MOV R13, RZ ;  /* 0x000000ff000d7202 */ /* 0x000fe20000000f00 */
[----:B------:R-:W1:Y:S01]  /*0120*/  LDCU.64 UR6, c[0x4][0x128] ;  /* 0x01002500ff0677ac */ /* 0x000e620008000a00 */
[----:B------:R-:W2:Y:S01]  /*0130*/  LDC.64 R2, c[0x4][R2] ;  /* 0x0100000002027b82 */ /* 0x000ea20000000a00 */
[----:B------:R-:W3:Y:S01]  /*0140*/  LDCU.64 UR8, c[0x4][0x38] ;  /* 0x01000700ff0877ac */ /* 0x000ee20008000a00 */
[----:B0-----:R-:W-:Y:S01]  /*0150*/  MOV R4, UR4 ;  /* 0x0000000400047c02 */ /* 0x001fe20008000f00 */
[----:B------:R-:W-:Y:S01]  /*0160*/  IMAD.U32 R5, RZ, RZ, UR5 ;  /* 0x00000005ff057e24 */ /* 0x000fe2000f8e00ff */
[----:B-1----:R-:W-:Y:S01]  /*0170*/  MOV R6, UR6 ;  /* 0x0000000600067c02 */ /* 0x002fe20008000f00 */
[----:B------:R-:W-:Y:S01]  /*0180*/  IMAD.U32 R7, RZ, RZ, UR7 ;  /* 0x00000007ff077e24 */ /* 0x000fe2000f8e00ff */
[----:B---3--:R-:W-:Y:S01]  /*0190*/  MOV R10, UR8 ;  /* 0x00000008000a7c02 */ /* 0x008fe20008000f00 */
[----:B------:R-:W-:-:S07]  /*01a0*/  IMAD.U32 R11, RZ, RZ, UR9 ;  /* 0x00000009ff0b7e24 */ /* 0x000fce000f8e00ff */
[----:B------:R-:W-:-:S07]  /*01b0*/  LEPC R20, `(.L_x_376) ;  /* 0x000000001014794e */ /* 0x000fce0000000000 */
[----:B--2---:R-:W-:Y:S05]  /*01c0*/  CALL.ABS.NOINC R2 ;  /* 0x0000000002007343 */ /* 0x004fea0003c00000 */
.L_x_376:
[----:B------:R-:W0:Y:S01]  /*01d0*/  S2R R5, SR_CgaCtaId ;  /* 0x0000000000057919 */ /* 0x000e220000008800 */
[----:B------:R-:W1:Y:S01]  /*01e0*/  LDC R6, c[0x0][0x3a4] ;  /* 0x0000e900ff067b82 */ /* 0x000e620000000800 */
[----:B------:R-:W-:Y:S01]  /*01f0*/  MOV R0, 0x400 ;  /* 0x0000040000007802 */ /* 0x000fe20000000f00 */
[----:B------:R-:W1:Y:S06]  /*0200*/  S2R R3, SR_TID.X ;  /* 0x0000000000037919 */ /* 0x000e6c0000002100 */
[----:B------:R-:W2:Y:S01]  /*0210*/  LDC R2, c[0x0][0x360] ;  /* 0x0000d800ff027b82 */ /* 0x000ea20000000800 */
[----:B0-----:R-:W-:-:S02]  /*0220*/  LEA R0, R5, R0, 0x18 ;  /* 0x0000000005007211 */ /* 0x001fc400078ec0ff */
[----:B-1----:R-:W-:-:S03]  /*0230*/  ISETP.GE.AND P0, PT, R3, R6, PT ;  /* 0x000000060300720c */ /* 0x002fc60003f06270 */
[----:B------:R-:W-:-:S05]  /*0240*/  IMAD R10, R3, 0x4, R0 ;  /* 0x00000004030a7824 */ /* 0x000fca00078e0200 */
[----:B------:R0:W-:Y:S05]  /*0250*/  STS [R10], RZ ;  /* 0x000000ff0a007388 */ /* 0x0001ea0000000800 */
[----:B--2---:R-:W-:Y:S05]  /*0260*/  @P0 BRA `(.L_x_377) ;  /* 0x0000001400140947 */ /* 0x004fea0003800000 */
[----:B------:R-:W1:Y:S01]  /*0270*/  LDC.64 R8, c[0x0][0x388] ;  /* 0x0000e200ff087b82 */ /* 0x000e620000000a00 */
[----:B------:R-:W-:Y:S01]  /*0280*/  IMAD.WIDE R18, R18, 0x2, RZ ;  /* 0x0000000212127825 */ /* 0x000fe200078e02ff */
[--C-:B------:R-:W-:Y:S02]  /*0290*/  SHF.R.S64 R15, RZ, 0x1f, R17.reuse ;  /* 0x0000001fff0f7819 */ /* 0x100fe40000001011 */
[----:B------:R-:W-:Y:S01]  /*02a0*/  SHF.R.S32.HI R13, RZ, 0x1f, R17 ;  /* 0x0000001fff0d7819 */ /* 0x000fe20000011411 */
[----:B------:R-:W2:Y:S01]  /*02b0*/  LDCU.U16 UR4, c[0x0][0x3aa] ;  /* 0x00007540ff0477ac */ /* 0x000ea20008000400 */
[----:B------:R-:W3:Y:S01]  /*02c0*/  LDCU.64 UR6, c[0x0][0x398] ;  /* 0x00007300ff0677ac */ /* 0x000ee20008000a00 */
[----:B-1----:R-:W-:-:S04]  /*02d0*/  IADD3 R4, P0, PT, R18, R8, RZ ;  /* 0x0000000812047210 */ /* 0x002fc80007f1e0ff */
[----:B------:R-:W-:Y:S02]  /*02e0*/  IADD3.X R5, PT, PT, R19, R9, RZ, P0, !PT ;  /* 0x0000000913057210 */ /* 0x000fe400007fe4ff */
[----:B------:R-:W-:-:S05]  /*02f0*/  IADD3 R20, P0, PT, R15, R4, RZ ;  /* 0x000000040f147210 */ /* 0x000fca0007f1e0ff */
[----:B------:R-:W-:-:S05]  /*0300*/  IMAD.X R21, R13, 0x1, R5, P0 ;  /* 0x000000010d157824 */ /* 0x000fca00000e0605 */
[----:B------:R-:W4:Y:S01]  /*0310*/  LDG.E.U16 R20, desc[UR36][R20.64] ;  /* 0x0000002414147981 */ /* 0x000f22000c1e1500 */
[----:B--2---:R-:W-:Y:S02]  /*0320*/  USHF.L.U32 UR4, UR4, 0x10, URZ ;  /* 0x0000001004047899 */ /* 0x004fe400080006ff */
[----:B---3--:R-:W-:-:S04]  /*0330*/  UISETP.NE.U32.AND UP0, UPT, UR6, URZ, UPT ;  /* 0x000000ff0600728c */ /* 0x008fc8000bf05070 */
[----:B------:R-:W-:Y:S01]  /*0340*/  UISETP.NE.AND.EX UP0, UPT, UR7, URZ, UPT, UP0 ;  /* 0x000000ff0700728c */ /* 0x000fe2000bf05300 */
[----:B----4-:R-:W-:-:S05]  /*0350*/  SHF.L.U32 R7, R20, 0x10, RZ ;  /* 0x0000001014077819 */ /* 0x010fca00000006ff */
[----:B------:R-:W-:-:S06]  /*0360*/  FADD.FTZ R7, -R7, UR4 ;  /* 0x0000000407077e21 */ /* 0x000fcc0008010100 */
[----:B------:R-:W1:Y:S02]  /*0370*/  F2F.BF16.F32 R7, R7 ;  /* 0x0000000700077304 */ /* 0x000e640000202000 */
[----:B-1----:R-:W-:Y:S01]  /*0380*/  IMAD.U32 R11, R7, 0x10000, RZ ;  /* 0x00010000070b7824 */ /* 0x002fe200078e00ff */
[----:B------:R-:W-:Y:S06]  /*0390*/  BRA.U UP0, `(.L_x_378) ;  /* 0x00000009002c7547 */ /* 0x000fec000b800000 */
[----:B------:R-:W1:Y:S01]  /*03a0*/  I2F.U32.RP R15, R2 ;  /* 0x00000002000f7306 */ /* 0x000e620000209000 */
[----:B------:R-:W-:Y:S01]  /*03b0*/  IADD3 R13, PT, PT, R3, R2, RZ ;  /* 0x00000002030d7210 */ /* 0x000fe20007ffe0ff */
[----:B------:R-:W-:Y:S01]  /*03c0*/  BSSY.RECONVERGENT B0, `(.L_x_379) ;  /* 0x000003d000007945 */ /* 0x000fe20003800200 */
[----:B------:R-:W-:Y:S02]  /*03d0*/  ISETP.NE.U32.AND P2, PT, R2, RZ, PT ;  /* 0x000000ff0200720c */ /* 0x000fe40003f45070 */
[CC--:B------:R-:W-:Y:S02]  /*03e0*/  ISETP.GE.U32.AND P0, PT, R13.reuse, R6.reuse, PT ;  /* 0x000000060d00720c */ /* 0x0c0fe40003f06070 */
[----:B------:R-:W-:Y:S01]  /*03f0*/  VIMNMX.U32 R12, PT, PT, R13, R6, !PT ;  /* 0x000000060d0c7248 */ /* 0x000fe20007fe0000 */
[----:B------:R-:W-:Y:S01]  /*0400*/  IMAD.MOV.U32 R6, RZ, RZ, RZ ;  /* 0x000000ffff067224 */ /* 0x000fe200078e00ff */
[----:B------:R-:W-:-:S04]  /*0410*/  SEL R14, RZ, 0x1, P0 ;  /* 0x00000001ff0e7807 */ /* 0x000fc80000000000 */
[----:B------:R-:W-:Y:S01]  /*0420*/  IADD3 R13, PT, PT, R12, -R13, -R14 ;  /* 0x8000000d0c0d7210 */ /* 0x000fe20007ffe80e */
[----:B-1----:R-:W1:Y:S02]  /*0430*/  MUFU.RCP R15, R15 ;  /* 0x0000000f000f7308 */ /* 0x002e640000001000 */
[----:B-1----:R-:W-:Y:S02]  /*0440*/  IADD3 R7, PT, PT, R15, 0xffffffe, RZ ;  /* 0x0ffffffe0f077810 */ /* 0x002fe40007ffe0ff */
[----:B------:R-:W-:-:S04]  /*0450*/  MOV R15, R3 ;  /* 0x00000003000f7202 */ /* 0x000fc80000000f00 */
[----:B------:R-:W1:Y:S02]  /*0460*/  F2I.FTZ.U32.TRUNC.NTZ R7, R7 ;  /* 0x0000000700077305 */ /* 0x000e64000021f000 */
        /* <DEDUP_REMOVED lines=9> */
[----:B------:R-:W-:Y:S01]  /*0500*/  ISETP.GE.U32.AND P1, PT, R13, R2, PT ;  /* 0x000000020d00720c */ /* 0x000fe20003f26070 */
[----:B------:R-:W-:-:S12]  /*0510*/  IMAD.MOV.U32 R13, RZ, RZ, RZ ;  /* 0x000000ffff0d7224 */ /* 0x000fd800078e00ff */
[----:B------:R-:W-:Y:S01]  /*0520*/  @P1 VIADD R7, R7, 0x1 ;  /* 0x0000000107071836 */ /* 0x000fe20000000000 */
[----:B------:R-:W-:-:S04]  /*0530*/  @!P2 LOP3.LUT R7, RZ, R2, RZ, 0x33, !PT ;  /* 0x00000002ff07a212 */ /* 0x000fc800078e33ff */
[----:B------:R-:W-:-:S04]  /*0540*/  IADD3 R12, PT, PT, R14, R7, RZ ;  /* 0x000000070e0c7210 */ /* 0x000fc80007ffe0ff */
[----:B------:R-:W-:-:S04]  /*0550*/  LOP3.LUT R6, R12, 0x3, RZ, 0xc0, !PT ;  /* 0x000000030c067812 */ /* 0x000fc800078ec0ff */
[----:B------:R-:W-:-:S13]  /*0560*/  ISETP.NE.AND P0, PT, R6, 0x3, PT ;  /* 0x000000030600780c */ /* 0x000fda0003f05270 */
[----:B------:R-:W-:Y:S05]  /*0570*/  @!P0 BRA `(.L_x_380) ;  /* 0x0000000000848947 */ /* 0x000fea0003800000 */
[----:B------:R-:W-:-:S04]  /*0580*/  IMAD.WIDE.U32 R18, R3, 0x2, R18 ;  /* 0x0000000203127825 */ /* 0x000fc800078e0012 */
[----:B------:R-:W-:Y:S01]  /*0590*/  HFMA2 R13, -RZ, RZ, 0, 0 ;  /* 0x00000000ff0d7431 */ /* 0x000fe200000001ff */
[----:B------:R-:W-:Y:S01]  /*05a0*/  IADD3 R21, PT, PT, -R17, R3, RZ ;  /* 0x0000000311157210 */ /* 0x000fe20007ffe1ff */
[----:B------:R-:W-:Y:S01]  /*05b0*/  VIADD R6, R12, 0x1 ;  /* 0x000000010c067836 */ /* 0x000fe20000000000 */
[----:B------:R-:W-:Y:S01]  /*05c0*/  IADD3 R8, P0, PT, R18, R8, RZ ;  /* 0x0000000812087210 */ /* 0x000fe20007f1e0ff */
[----:B------:R-:W-:-:S03]  /*05d0*/  IMAD.MOV.U32 R15, RZ, RZ, R3 ;  /* 0x000000ffff0f7224 */ /* 0x000fc600078e0003 */
[----:B------:R-:W-:Y:S01]  /*05e0*/  LOP3.LUT R6, R6, 0x3, RZ, 0xc0, !PT ;  /* 0x0000000306067812 */ /* 0x000fe200078ec0ff */
[----:B------:R-:W-:-:S03]  /*05f0*/  IMAD.X R19, R19, 0x1, R9, P0 ;  /* 0x0000000113137824 */ /* 0x000fc600000e0609 */
[----:B------:R-:W-:-:S07]  /*0600*/  IADD3 R14, PT, PT, -R6, RZ, RZ ;  /* 0x000000ff060e7210 */ /* 0x000fce0007ffe1ff */
.L_x_383:
[----:B------:R-:W-:Y:S01]  /*0610*/  ISETP.NE.AND P0, PT, R21, RZ, PT ;  /* 0x000000ff1500720c */ /* 0x000fe20003f05270 */
[----:B------:R-:W-:Y:S01]  /*0620*/  IMAD.MOV.U32 R7, RZ, RZ, R19 ;  /* 0x000000ffff077224 */ /* 0x000fe200078e0013 */
[----:B------:R-:W-:Y:S01]  /*0630*/  MOV R6, R8 ;  /* 0x0000000800067202 */ /* 0x000fe20000000f00 */
[----:B------:R-:W-:Y:S01]  /*0640*/  VIADD R14, R14, 0x1 ;  /* 0x000000010e0e7836 */ /* 0x000fe20000000000 */
[----:B------:R-:W-:Y:S03]  /*0650*/  BSSY.RECONVERGENT B1, `(.L_x_381) ;  /* 0x0000010000017945 */ /* 0x000fe60003800200 */
[----:B------:R-:W-:Y:S01]  /*0660*/  IMAD.WIDE.U32 R8, R2, 0x2, R6 ;  /* 0x0000000202087825 */ /* 0x000fe200078e0006 */
[----:B------:R-:W-:-:S04]  /*0670*/  ISETP.NE.AND P1, PT, R14, RZ, PT ;  /* 0x000000ff0e00720c */ /* 0x000fc80003f25270 */
[----:B------:R-:W-:Y:S01]  /*0680*/  MOV R19, R9 ;  /* 0x0000000900137202 */ /* 0x000fe20000000f00 */
[----:B-1----:R-:W-:Y:S08]  /*0690*/  @!P0 BRA `(.L_x_382) ;  /* 0x00000000002c8947 */ /* 0x002ff00003800000 */
[----:B------:R-:W2:Y:S02]  /*06a0*/  LDG.E.U16 R6, desc[UR36][R6.64] ;  /* 0x0000002406067981 */ /* 0x000ea4000c1e1500 */
[----:B--2---:R-:W-:-:S04]  /*06b0*/  IMAD.U32 R18, R6, 0x10000, RZ ;  /* 0x0001000006127824 */ /* 0x004fc800078e00ff */
[----:B------:R-:W-:-:S06]  /*06c0*/  FADD.FTZ R18, R11, R18 ;  /* 0x000000120b127221 */ /* 0x000fcc0000010000 */
[----:B------:R-:W1:Y:S02]  /*06d0*/  F2F.BF16.F32 R18, R18 ;  /* 0x0000001200127304 */ /* 0x000e640000202000 */
[----:B-1----:R-:W-:-:S04]  /*06e0*/  SHF.L.U32 R9, R18, 0x10, RZ ;  /* 0x0000001012097819 */ /* 0x002fc800000006ff */
[----:B------:R-:W-:-:S13]  /*06f0*/  FSETP.GT.FTZ.AND P0, PT, R9, RZ, PT ;  /* 0x000000ff0900720b */ /* 0x000fda0003f14000 */
[----:B------:R-:W-:-:S06]  /*0700*/  @P0 FMUL.FTZ R9, R9, R9 ;  /* 0x0000000909090220 */ /* 0x000fcc0000410000 */
[----:B------:R-:W1:Y:S02]  /*0710*/  @P0 F2F.BF16.F32 R9, R9 ;  /* 0x0000000900090304 */ /* 0x000e640000202000 */
[----:B-1----:R-:W-:-:S04]  /*0720*/  @P0 IMAD.U32 R20, R9, 0x10000, RZ ;  /* 0x0001000009140824 */ /* 0x002fc800078e00ff */
[----:B------:R-:W-:-:S05]  /*0730*/  @P0 FADD.FTZ R13, R13, R20 ;  /* 0x000000140d0d0221 */ /* 0x000fca0000010000 */
[----:B------:R1:W-:Y:S02]  /*0740*/  @P0 STS [R10], R13 ;  /* 0x0000000d0a000388 */ /* 0x0003e40000000800 */
.L_x_382:
[----:B------:R-:W-:Y:S05]  /*0750*/  BSYNC.RECONVERGENT B1 ;  /* 0x0000000000017941 */ /* 0x000fea0003800200 */
.L_x_381:
[C---:B------:R-:W-:Y:S01]  /*0760*/  IADD3 R15, PT, PT, R2.reuse, R15, RZ ;  /* 0x0000000f020f7210 */ /* 0x040fe20007ffe0ff */
[----:B------:R-:W-:Y:S01]  /*0770*/  IMAD.IADD R21, R2, 0x1, R21 ;  /* 0x0000000102157824 */ /* 0x000fe200078e0215 */
[----:B------:R-:W-:Y:S06]  /*0780*/  @P1 BRA `(.L_x_383) ;  /* 0xfffffffc00a01947 */ /* 0x000fec000383ffff */
.L_x_380:
[----:B------:R-:W-:Y:S05]  /*0790*/  BSYNC.RECONVERGENT B0 ;  /* 0x0000000000007941 */ /* 0x000fea0003800200 */
.L_x_379:
[----:B------:R-:W-:Y:S01]  /*07a0*/  ISETP.GE.U32.AND P0, PT, R12, 0x3, PT ;  /* 0x000000030c00780c */ /* 0x000fe20003f06070 */
[----:B------:R-:W-:-:S12]  /*07b0*/  BSSY.RECONVERGENT B0, `(.L_x_384) ;  /* 0x0000048000007945 */ /* 0x000fd80003800200 */
[----:B------:R-:W-:Y:S05]  /*07c0*/  @!P0 BRA `(.L_x_385) ;  /* 0x0000000400188947 */ /* 0x000fea0003800000 */
.L_x_394:
        /* <DEDUP_REMOVED lines=8> */
[----:B--234-:R-:W-:-:S12]  /*0850*/  @!P3 BRA `(.L_x_387) ;  /* 0x000000000030b947 */ /* 0x01cfd80003800000 */
[----:B------:R-:W-:-:S06]  /*0860*/  IMAD.WIDE.U32 R14, R15, 0x2, R4 ;  /* 0x000000020f0e7825 */ /* 0x000fcc00078e0004 */
[----:B------:R-:W2:Y:S02]  /*0870*/  LDG.E.U16 R14, desc[UR36][R14.64] ;  /* 0x000000240e0e7981 */ /* 0x000ea4000c1e1500 */
[----:B--2---:R-:W-:-:S04]  /*0880*/  IMAD.U32 R6, R14, 0x10000, RZ ;  /* 0x000100000e067824 */ /* 0x004fc800078e00ff */
[----:B------:R-:W-:-:S06]  /*0890*/  FADD.FTZ R6, R11, R6 ;  /* 0x000000060b067221 */ /* 0x000fcc0000010000 */
[----:B------:R-:W2:Y:S02]  /*08a0*/  F2F.BF16.F32 R6, R6 ;  /* 0x0000000600067304 */ /* 0x000ea40000202000 */
[----:B--2---:R-:W-:-:S04]  /*08b0*/  SHF.L.U32 R8, R6, 0x10, RZ ;  /* 0x0000001006087819 */ /* 0x004fc800000006ff */
[----:B------:R-:W-:-:S13]  /*08c0*/  FSETP.GT.FTZ.AND P3, PT, R8, RZ, PT ;  /* 0x000000ff0800720b */ /* 0x000fda0003f74000 */
[----:B------:R-:W-:-:S06]  /*08d0*/  @P3 FMUL.FTZ R8, R8, R8 ;  /* 0x0000000808083220 */ /* 0x000fcc0000410000 */
[----:B------:R-:W2:Y:S02]  /*08e0*/  @P3 F2F.BF16.F32 R8, R8 ;  /* 0x0000000800083304 */ /* 0x000ea40000202000 */
[----:B--2---:R-:W-:-:S04]  /*08f0*/  @P3 IMAD.U32 R12, R8, 0x10000, RZ ;  /* 0x00010000080c3824 */ /* 0x004fc800078e00ff */
[----:B-1----:R-:W-:-:S05]  /*0900*/  @P3 FADD.FTZ R13, R13, R12 ;  /* 0x0000000c0d0d3221 */ /* 0x002fca0000010000 */
[----:B------:R2:W-:Y:S02]  /*0910*/  @P3 STS [R10], R13 ;  /* 0x0000000d0a003388 */ /* 0x0005e40000000800 */
.L_x_387:
[----:B------:R-:W-:Y:S05]  /*0920*/  BSYNC.RECONVERGENT B1 ;  /* 0x0000000000017941 */ /* 0x000fea0003800200 */
.L_x_386:
[----:B------:R-:W-:Y:S04]  /*0930*/  BSSY.RECONVERGENT B1, `(.L_x_388) ;  /* 0x000000e000017945 */ /* 0x000fe80003800200 */
[----:B------:R-:W-:Y:S05]  /*0940*/  @!P0 BRA `(.L_x_389) ;  /* 0x0000000000308947 */ /* 0x000fea0003800000 */
[----:B------:R-:W-:-:S06]  /*0950*/  IMAD.WIDE.U32 R14, R19, 0x2, R4 ;  /* 0x00000002130e7825 */ /* 0x000fcc00078e0004 */
[----:B------:R-:W3:Y:S02]  /*0960*/  LDG.E.U16 R14, desc[UR36][R14.64] ;  /* 0x000000240e0e7981 */ /* 0x000ee4000c1e1500 */
[----:B---3--:R-:W-:-:S05]  /*0970*/  SHF.L.U32 R6, R14, 0x10, RZ ;  /* 0x000000100e067819 */ /* 0x008fca00000006ff */
[----:B------:R-:W-:-:S06]  /*0980*/  FADD.FTZ R6, R11, R6 ;  /* 0x000000060b067221 */ /* 0x000fcc0000010000 */
[----:B------:R-:W3:Y:S02]  /*0990*/  F2F.BF16.F32 R6, R6 ;  /* 0x0000000600067304 */ /* 0x000ee40000202000 */
[----:B---3--:R-:W-:-:S05]  /*09a0*/  IMAD.U32 R8, R6, 0x10000, RZ ;  /* 0x0001000006087824 */ /* 0x008fca00078e00ff */
[----:B------:R-:W-:-:S13]  /*09b0*/  FSETP.GT.FTZ.AND P0, PT, R8, RZ, PT ;  /* 0x000000ff0800720b */ /* 0x000fda0003f14000 */
[----:B------:R-:W-:-:S06]  /*09c0*/  @P0 FMUL.FTZ R8, R8, R8 ;  /* 0x0000000808080220 */ /* 0x000fcc0000410000 */
[----:B------:R-:W3:Y:S02]  /*09d0*/  @P0 F2F.BF16.F32 R8, R8 ;  /* 0x0000000800080304 */ /* 0x000ee40000202000 */
[----:B---3--:R-:W-:-:S05]  /*09e0*/  @P0 SHF.L.U32 R12, R8, 0x10, RZ ;  /* 0x00000010080c0819 */ /* 0x008fca00000006ff */
[----:B-12---:R-:W-:-:S05]  /*09f0*/  @P0 FADD.FTZ R13, R13, R12 ;  /* 0x0000000c0d0d0221 */ /* 0x006fca0000010000 */
[----:B------:R3:W-:Y:S02]  /*0a00*/  @P0 STS [R10], R13 ;  /* 0x0000000d0a000388 */ /* 0x0007e40000000800 */
.L_x_389:
[----:B------:R-:W-:Y:S05]  /*0a10*/  BSYNC.RECONVERGENT B1 ;  /* 0x0000000000017941 */ /* 0x000fea0003800200 */
.L_x_388:
[----:B------:R-:W-:Y:S04]  /*0a20*/  BSSY.RECONVERGENT B1, `(.L_x_390) ;  /* 0x000000e000017945 */ /* 0x000fe80003800200 */
[----:B------:R-:W-:Y:S05]  /*0a30*/  @!P1 BRA `(.L_x_391) ;  /* 0x0000000000309947 */ /* 0x000fea0003800000 */
[----:B------:R-:W-:-:S06]  /*0a40*/  IMAD.WIDE.U32 R8, R9, 0x2, R4 ;  /* 0x0000000209087825 */ /* 0x000fcc00078e0004 */
[----:B------:R-:W4:Y:S02]  /*0a50*/  LDG.E.U16 R8, desc[UR36][R8.64] ;  /* 0x0000002408087981 */ /* 0x000f24000c1e1500 */
[----:B----4-:R-:W-:-:S04]  /*0a60*/  IMAD.U32 R6, R8, 0x10000, RZ ;  /* 0x0001000008067824 */ /* 0x010fc800078e00ff */
[----:B------:R-:W-:-:S06]  /*0a70*/  FADD.FTZ R6, R11, R6 ;  /* 0x000000060b067221 */ /* 0x000fcc0000010000 */
[----:B------:R-:W4:Y:S02]  /*0a80*/  F2F.BF16.F32 R6, R6 ;  /* 0x0000000600067304 */ /* 0x000f240000202000 */
[----:B----4-:R-:W-:-:S04]  /*0a90*/  SHF.L.U32 R12, R6, 0x10, RZ ;  /* 0x00000010060c7819 */ /* 0x010fc800000006ff */
[----:B------:R-:W-:-:S13]  /*0aa0*/  FSETP.GT.FTZ.AND P0, PT, R12, RZ, PT ;  /* 0x000000ff0c00720b */ /* 0x000fda0003f14000 */
[----:B------:R-:W-:-:S06]  /*0ab0*/  @P0 FMUL.FTZ R12, R12, R12 ;  /* 0x0000000c0c0c0220 */ /* 0x000fcc0000410000 */
[----:B------:R-:W4:Y:S02]  /*0ac0*/  @P0 F2F.BF16.F32 R12, R12 ;  /* 0x0000000c000c0304 */ /* 0x000f240000202000 */
[----:B----4-:R-:W-:-:S04]  /*0ad0*/  @P0 IMAD.U32 R14, R12, 0x10000, RZ ;  /* 0x000100000c0e0824 */ /* 0x010fc800078e00ff */
[----:B-123--:R-:W-:-:S05]  /*0ae0*/  @P0 FADD.FTZ R13, R13, R14 ;  /* 0x0000000e0d0d0221 */ /* 0x00efca0000010000 */
[----:B------:R4:W-:Y:S02]  /*0af0*/  @P0 STS [R10], R13 ;  /* 0x0000000d0a000388 */ /* 0x0009e40000000800 */
.L_x_391:
[----:B------:R-:W-:Y:S05]  /*0b00*/  BSYNC.RECONVERGENT B1 ;  /* 0x0000000000017941 */ /* 0x000fea0003800200 */
.L_x_390:
[----:B------:R-:W-:Y:S04]  /*0b10*/  BSSY.RECONVERGENT B1, `(.L_x_392) ;  /* 0x000000e000017945 */ /* 0x000fe80003800200 */
[----:B------:R-:W-:Y:S05]  /*0b20*/  @!P2 BRA `(.L_x_393) ;  /* 0x000000000030a947 */ /* 0x000fea0003800000 */
[----:B------:R-:W-:-:S06]  /*0b30*/  IMAD.WIDE.U32 R8, R7, 0x2, R4 ;  /* 0x0000000207087825 */ /* 0x000fcc00078e0004 */
[----:B------:R-:W5:Y:S02]  /*0b40*/  LDG.E.U16 R8, desc[UR36][R8.64] ;  /* 0x0000002408087981 */ /* 0x000f64000c1e1500 */
[----:B-----5:R-:W-:-:S05]  /*0b50*/  SHF.L.U32 R6, R8, 0x10, RZ ;  /* 0x0000001008067819 */ /* 0x020fca00000006ff */
[----:B------:R-:W-:-:S06]  /*0b60*/  FADD.FTZ R6, R11, R6 ;  /* 0x000000060b067221 */ /* 0x000fcc0000010000 */
[----:B------:R-:W5:Y:S02]  /*0b70*/  F2F.BF16.F32 R6, R6 ;  /* 0x0000000600067304 */ /* 0x000f640000202000 */
[----:B-----5:R-:W-:-:S05]  /*0b80*/  IMAD.U32 R12, R6, 0x10000, RZ ;  /* 0x00010000060c7824 */ /* 0x020fca00078e00ff */
[----:B------:R-:W-:-:S13]  /*0b90*/  FSETP.GT.FTZ.AND P0, PT, R12, RZ, PT ;  /* 0x000000ff0c00720b */ /* 0x000fda0003f14000 */
[----:B------:R-:W-:-:S06]  /*0ba0*/  @P0 FMUL.FTZ R12, R12, R12 ;  /* 0x0000000c0c0c0220 */ /* 0x000fcc0000410000 */
[----:B------:R-:W5:Y:S02]  /*0bb0*/  @P0 F2F.BF16.F32 R12, R12 ;  /* 0x0000000c000c0304 */ /* 0x000f640000202000 */
[----:B-----5:R-:W-:-:S05]  /*0bc0*/  @P0 SHF.L.U32 R14, R12, 0x10, RZ ;  /* 0x000000100c0e0819 */ /* 0x020fca00000006ff */
[----:B-1234-:R-:W-:-:S05]  /*0bd0*/  @P0 FADD.FTZ R13, R13, R14 ;  /* 0x0000000e0d0d0221 */ /* 0x01efca0000010000 */
[----:B------:R1:W-:Y:S02]  /*0be0*/  @P0 STS [R10], R13 ;  /* 0x0000000d0a000388 */ /* 0x0003e40000000800 */
.L_x_393:
[----:B------:R-:W-:Y:S05]  /*0bf0*/  BSYNC.RECONVERGENT B1 ;  /* 0x0000000000017941 */ /* 0x000fea0003800200 */
.L_x_392:
[----:B------:R-:W-:-:S05]  /*0c00*/  IMAD.IADD R15, R7, 0x1, R2 ;  /* 0x00000001070f7824 */ /* 0x000fca00078e0202 */
[----:B------:R-:W-:-:S13]  /*0c10*/  ISETP.GE.AND P0, PT, R15, UR38, PT ;  /* 0x000000260f007c0c */ /* 0x000fda000bf06270 */
[----:B------:R-:W-:Y:S05]  /*0c20*/  @!P0 BRA `(.L_x_394) ;  /* 0xfffffff800e88947 */ /* 0x000fea000383ffff */
.L_x_385:
[----:B------:R-:W-:Y:S05]  /*0c30*/  BSYNC.RECONVERGENT B0 ;  /* 0x0000000000007941 */ /* 0x000fea0003800200 */
.L_x_384:
[----:B------:R-:W-:Y:S05]  /*0c40*/  BRA `(.L_x_377) ;  /* 0x00000008009c7947 */ /* 0x000fea0003800000 */
.L_x_378:
        /* <DEDUP_REMOVED lines=10> */
[----:B-1----:R-:W-:-:S06]  /*0cf0*/  IADD3 R7, PT, PT, R20, 0xffffffe, RZ ;  /* 0x0ffffffe14077810 */ /* 0x002fcc0007ffe0ff */
        /* <DEDUP_REMOVED lines=9> */
[----:B------:R-:W-:Y:S02]  /*0d90*/  @P0 IADD3 R7, PT, PT, R7, 0x1, RZ ;  /* 0x0000000107070810 */ /* 0x000fe40007ffe0ff */
[----:B------:R-:W-:Y:S01]  /*0da0*/  IADD3 R6, P0, PT, R15, UR6, RZ ;  /* 0x000000060f067c10 */ /* 0x000fe2000ff1e0ff */
[----:B------:R-:W-:Y:S01]  /*0db0*/  IMAD.MOV.U32 R15, RZ, RZ, RZ ;  /* 0x000000ffff0f7224 */ /* 0x000fe200078e00ff */
[----:B------:R-:W-:Y:S02]  /*0dc0*/  ISETP.GE.U32.AND P1, PT, R21, R2, PT ;  /* 0x000000021500720c */ /* 0x000fe40003f26070 */
[----:B------:R-:W-:-:S11]  /*0dd0*/  MOV R21, R3 ;  /* 0x0000000300157202 */ /* 0x000fd60000000f00 */
[----:B------:R-:W-:Y:S01]  /*0de0*/  @P1 VIADD R7, R7, 0x1 ;  /* 0x0000000107071836 */ /* 0x000fe20000000000 */
[----:B------:R-:W-:-:S04]  /*0df0*/  @!P2 LOP3.LUT R7, RZ, R2, RZ, 0x33, !PT ;  /* 0x00000002ff07a212 */ /* 0x000fc800078e33ff */
[----:B------:R-:W-:-:S04]  /*0e00*/  IADD3 R14, PT, PT, R14, R7, RZ ;  /* 0x000000070e0e7210 */ /* 0x000fc80007ffe0ff */
[----:B------:R-:W-:-:S04]  /*0e10*/  LOP3.LUT R7, R14, 0x3, RZ, 0xc0, !PT ;  /* 0x000000030e077812 */ /* 0x000fc800078ec0ff */
[----:B------:R-:W-:Y:S02]  /*0e20*/  ISETP.NE.AND P1, PT, R7, 0x3, PT ;  /* 0x000000030700780c */ /* 0x000fe40003f25270 */
[----:B------:R-:W-:-:S11]  /*0e30*/  IADD3.X R7, PT, PT, R13, UR7, RZ, P0, !PT ;  /* 0x000000070d077c10 */ /* 0x000fd600087fe4ff */
[----:B------:R-:W-:Y:S05]  /*0e40*/  @!P1 BRA `(.L_x_396) ;  /* 0x0000000000989947 */ /* 0x000fea0003800000 */
[----:B------:R-:W-:Y:S01]  /*0e50*/  IMAD.WIDE.U32 R12, R3, 0x2, R18 ;  /* 0x00000002030c7825 */ /* 0x000fe200078e0012 */
[----:B------:R-:W-:-:S03]  /*0e60*/  IADD3 R19, PT, PT, -R17, R3, RZ ;  /* 0x0000000311137210 */ /* 0x000fc60007ffe1ff */
[----:B------:R-:W-:Y:S01]  /*0e70*/  VIADD R15, R14, 0x1 ;  /* 0x000000010e0f7836 */ /* 0x000fe20000000000 */
[----:B------:R-:W-:Y:S01]  /*0e80*/  IADD3 R12, P0, PT, R12, R8, RZ ;  /* 0x000000080c0c7210 */ /* 0x000fe20007f1e0ff */
[----:B------:R-:W-:-:S03]  /*0e90*/  IMAD.MOV.U32 R21, RZ, RZ, R3 ;  /* 0x000000ffff157224 */ /* 0x000fc600078e0003 */
[----:B------:R-:W-:Y:S01]  /*0ea0*/  LOP3.LUT R18, R15, 0x3, RZ, 0xc0, !PT ;  /* 0x000000030f127812 */ /* 0x000fe200078ec0ff */
[----:B------:R-:W-:Y:S02]  /*0eb0*/  HFMA2 R15, -RZ, RZ, 0, 0 ;  /* 0x00000000ff0f7431 */ /* 0x000fe400000001ff */
[----:B------:R-:W-:Y:S01]  /*0ec0*/  IMAD.X R13, R13, 0x1, R9, P0 ;  /* 0x000000010d0d7824 */ /* 0x000fe200000e0609 */
[----:B------:R-:W-:-:S07]  /*0ed0*/  IADD3 R18, PT, PT, -R18, RZ, RZ ;  /* 0x000000ff12127210 */ /* 0x000fce0007ffe1ff */
.L_x_399:
[----:B------:R-:W-:Y:S01]  /*0ee0*/  ISETP.NE.AND P0, PT, R19, RZ, PT ;  /* 0x000000ff1300720c */ /* 0x000fe20003f05270 */
[----:B------:R-:W-:Y:S01]  /*0ef0*/  VIADD R18, R18, 0x1 ;  /* 0x0000000112127836 */ /* 0x000fe20000000000 */
[----:B------:R-:W-:Y:S01]  /*0f00*/  MOV R8, R12 ;  /* 0x0000000c00087202 */ /* 0x000fe20000000f00 */
[----:B------:R-:W-:Y:S01]  /*0f10*/  IMAD.MOV.U32 R9, RZ, RZ, R13 ;  /* 0x000000ffff097224 */ /* 0x000fe200078e000d */
[----:B------:R-:W-:Y:S02]  /*0f20*/  BSSY.RECONVERGENT B1, `(.L_x_397) ;  /* 0x0000015000017945 */ /* 0x000fe40003800200 */
[----:B------:R-:W-:Y:S01]  /*0f30*/  ISETP.NE.AND P1, PT, R18, RZ, PT ;  /* 0x000000ff1200720c */ /* 0x000fe20003f25270 */
[----:B------:R-:W-:-:S06]  /*0f40*/  IMAD.WIDE.U32 R12, R2, 0x2, R8 ;  /* 0x00000002020c7825 */ /* 0x000fcc00078e0008 */
[----:B-1----:R-:W-:Y:S06]  /*0f50*/  @!P0 BRA `(.L_x_398) ;  /* 0x0000000000448947 */ /* 0x002fec0003800000 */
[----:B------:R-:W2:Y:S02]  /*0f60*/  LDG.E.U16 R8, desc[UR36][R8.64] ;  /* 0x0000002408087981 */ /* 0x000ea4000c1e1500 */
[----:B--2---:R-:W-:-:S05]  /*0f70*/  SHF.L.U32 R20, R8, 0x10, RZ ;  /* 0x0000001008147819 */ /* 0x004fca00000006ff */
[----:B------:R-:W-:-:S06]  /*0f80*/  FADD.FTZ R20, R11, R20 ;  /* 0x000000140b147221 */ /* 0x000fcc0000010000 */
[----:B------:R-:W1:Y:S02]  /*0f90*/  F2F.BF16.F32 R20, R20 ;  /* 0x0000001400147304 */ /* 0x000e640000202000 */
[----:B-1----:R-:W-:-:S05]  /*0fa0*/  IMAD.U32 R22, R20, 0x10000, RZ ;  /* 0x0001000014167824 */ /* 0x002fca00078e00ff */
[----:B------:R-:W-:-:S13]  /*0fb0*/  FSETP.GT.FTZ.AND P0, PT, R22, RZ, PT ;  /* 0x000000ff1600720b */ /* 0x000fda0003f14000 */
[----:B------:R-:W-:Y:S05]  /*0fc0*/  @!P0 BRA `(.L_x_398) ;  /* 0x0000000000288947 */ /* 0x000fea0003800000 */
[----:B------:R-:W2:Y:S01]  /*0fd0*/  LDG.E.U16 R9, desc[UR36][R6.64] ;  /* 0x0000002406097981 */ /* 0x000ea2000c1e1500 */
[----:B------:R-:W-:-:S06]  /*0fe0*/  FMUL.FTZ R8, R22, R22 ;  /* 0x0000001616087220 */ /* 0x000fcc0000410000 */
[----:B------:R-:W1:Y:S01]  /*0ff0*/  F2F.BF16.F32 R8, R8 ;  /* 0x0000000800087304 */ /* 0x000e620000202000 */
[----:B--2---:R-:W-:Y:S01]  /*1000*/  SHF.L.U32 R20, R9, 0x10, RZ ;  /* 0x0000001009147819 */ /* 0x004fe200000006ff */
[----:B-1----:R-:W-:-:S04]  /*1010*/  IMAD.U32 R9, R8, 0x10000, RZ ;  /* 0x0001000008097824 */ /* 0x002fc800078e00ff */
[----:B------:R-:W-:-:S06]  /*1020*/  FMUL.FTZ R9, R9, R20 ;  /* 0x0000001409097220 */ /* 0x000fcc0000410000 */
[----:B------:R-:W1:Y:S02]  /*1030*/  F2F.BF16.F32 R9, R9 ;  /* 0x0000000900097304 */ /* 0x000e640000202000 */
[----:B-1----:R-:W-:-:S05]  /*1040*/  SHF.L.U32 R20, R9, 0x10, RZ ;  /* 0x0000001009147819 */ /* 0x002fca00000006ff */
[----:B------:R-:W-:-:S05]  /*1050*/  FADD.FTZ R15, R15, R20 ;  /* 0x000000140f0f7221 */ /* 0x000fca0000010000 */
[----:B------:R1:W-:Y:S02]  /*1060*/  STS [R10], R15 ;  /* 0x0000000f0a007388 */ /* 0x0003e40000000800 */
.L_x_398:
[----:B------:R-:W-:Y:S05]  /*1070*/  BSYNC.RECONVERGENT B1 ;  /* 0x0000000000017941 */ /* 0x000fea0003800200 */
.L_x_397:
[C---:B------:R-:W-:Y:S01]  /*1080*/  IMAD.IADD R21, R2.reuse, 0x1, R21 ;  /* 0x0000000102157824 */ /* 0x040fe200078e0215 */
[----:B------:R-:W-:Y:S01]  /*1090*/  IADD3 R19, PT, PT, R2, R19, RZ ;  /* 0x0000001302137210 */ /* 0x000fe20007ffe0ff */
[----:B------:R-:W-:Y:S06]  /*10a0*/  @P1 BRA `(.L_x_399) ;  /* 0xfffffffc008c1947 */ /* 0x000fec000383ffff */
.L_x_396:
[----:B------:R-:W-:Y:S05]  /*10b0*/  BSYNC.RECONVERGENT B0 ;  /* 0x0000000000007941 */ /* 0x000fea0003800200 */
.L_x_395:
[----:B------:R-:W-:-:S13]  /*10c0*/  ISETP.GE.U32.AND P0, PT, R14, 0x3, PT ;  /* 0x000000030e00780c */ /* 0x000fda0003f06070 */
[----:B------:R-:W-:Y:S05]  /*10d0*/  @!P0 BRA `(.L_x_377) ;  /* 0x0000000400788947 */ /* 0x000fea0003800000 */
.L_x_408:
[----:B------:R-:W-:Y:S01]  /*10e0*/  IMAD.IADD R19, R2, 0x1, R21 ;  /* 0x0000000102137824 */ /* 0x000fe200078e0215 */
[-C--:B------:R-:W-:Y:S01]  /*10f0*/  ISETP.NE.AND P3, PT, R21, R17.reuse, PT ;  /* 0x000000111500720c */ /* 0x080fe20003f65270 */
[----:B------:R-:W-:Y:S03]  /*1100*/  BSSY.RECONVERGENT B0, `(.L_x_400) ;  /* 0x0000019000007945 */ /* 0x000fe60003800200 */
[C---:B------:R-:W-:Y:S02]  /*1110*/  IADD3 R13, PT, PT, R19.reuse, R2, RZ ;  /* 0x00000002130d7210 */ /* 0x040fe40007ffe0ff */
[-C--:B------:R-:W-:Y:S02]  /*1120*/  ISETP.NE.AND P0, PT, R19, R17.reuse, PT ;  /* 0x000000111300720c */ /* 0x080fe40003f05270 */
[C---:B------:R-:W-:Y:S01]  /*1130*/  ISETP.NE.AND P1, PT, R13.reuse, R17, PT ;  /* 0x000000110d00720c */ /* 0x040fe20003f25270 */
[----:B------:R-:W-:-:S05]  /*1140*/  IMAD.IADD R9, R13, 0x1, R2 ;  /* 0x000000010d097824 */ /* 0x000fca00078e0202 */
[----:B------:R-:W-:Y:S01]  /*1150*/  ISETP.NE.AND P2, PT, R9, R17, PT ;  /* 0x000000110900720c */ /* 0x000fe20003f45270 */
[----:B0-234-:R-:W-:-:S12]  /*1160*/  @!P3 BRA `(.L_x_401) ;  /* 0x000000000048b947 */ /* 0x01dfd80003800000 */
[----:B------:R-:W-:-:S06]  /*1170*/  IMAD.WIDE.U32 R20, R21, 0x2, R4 ;  /* 0x0000000215147825 */ /* 0x000fcc00078e0004 */
[----:B------:R-:W2:Y:S02]  /*1180*/  LDG.E.U16 R20, desc[UR36][R20.64] ;  /* 0x0000002414147981 */ /* 0x000ea4000c1e1500 */
[----:B--2---:R-:W-:-:S05]  /*1190*/  SHF.L.U32 R8, R20, 0x10, RZ ;  /* 0x0000001014087819 */ /* 0x004fca00000006ff */
[----:B------:R-:W-:-:S06]  /*11a0*/  FADD.FTZ R8, R11, R8 ;  /* 0x000000080b087221 */ /* 0x000fcc0000010000 */
[----:B------:R-:W2:Y:S02]  /*11b0*/  F2F.BF16.F32 R8, R8 ;  /* 0x0000000800087304 */ /* 0x000ea40000202000 */
[----:B--2---:R-:W-:-:S05]  /*11c0*/  IMAD.U32 R14, R8, 0x10000, RZ ;  /* 0x00010000080e7824 */ /* 0x004fca00078e00ff */
[----:B------:R-:W-:-:S13]  /*11d0*/  FSETP.GT.FTZ.AND P3, PT, R14, RZ, PT ;  /* 0x000000ff0e00720b */ /* 0x000fda0003f74000 */
[----:B------:R-:W-:Y:S05]  /*11e0*/  @!P3 BRA `(.L_x_401) ;  /* 0x000000000028b947 */ /* 0x000fea0003800000 */
[----:B------:R-:W2:Y:S01]  /*11f0*/  LDG.E.U16 R12, desc[UR36][R6.64] ;  /* 0x00000024060c7981 */ /* 0x000ea2000c1e1500 */
[----:B------:R-:W-:-:S06]  /*1200*/  FMUL.FTZ R8, R14, R14 ;  /* 0x0000000e0e087220 */ /* 0x000fcc0000410000 */
[----:B------:R-:W3:Y:S01]  /*1210*/  F2F.BF16.F32 R8, R8 ;  /* 0x0000000800087304 */ /* 0x000ee20000202000 */
[----:B--2---:R-:W-:Y:S01]  /*1220*/  SHF.L.U32 R21, R12, 0x10, RZ ;  /* 0x000000100c157819 */ /* 0x004fe200000006ff */
[----:B---3--:R-:W-:-:S04]  /*1230*/  IMAD.U32 R12, R8, 0x10000, RZ ;  /* 0x00010000080c7824 */ /* 0x008fc800078e00ff */
[----:B------:R-:W-:-:S06]  /*1240*/  FMUL.FTZ R12, R12, R21 ;  /* 0x000000150c0c7220 */ /* 0x000fcc0000410000 */
[----:B------:R-:W2:Y:S02]  /*1250*/  F2F.BF16.F32 R12, R12 ;  /* 0x0000000c000c7304 */ /* 0x000ea40000202000 */
[----:B--2---:R-:W-:-:S05]  /*1260*/  SHF.L.U32 R14, R12, 0x10, RZ ;  /* 0x000000100c0e7819 */ /* 0x004fca00000006ff */
[----:B-1----:R-:W-:-:S05]  /*1270*/  FADD.FTZ R15, R15, R14 ;  /* 0x0000000e0f0f7221 */ /* 0x002fca0000010000 */
[----:B------:R2:W-:Y:S02]  /*1280*/  STS [R10], R15 ;  /* 0x0000000f0a007388 */ /* 0x0005e40000000800 */
.L_x_401:
[----:B------:R-:W-:Y:S05]  /*1290*/  BSYNC.RECONVERGENT B0 ;  /* 0x0000000000007941 */ /* 0x000fea0003800200 */
.L_x_400:
[----:B------:R-:W-:Y:S04]  /*12a0*/  BSSY.RECONVERGENT B0, `(.L_x_402) ;  /* 0x0000014000007945 */ /* 0x000fe80003800200 */
[----:B------:R-:W-:Y:S05]  /*12b0*/  @!P0 BRA `(.L_x_403) ;  /* 0x0000000000488947 */ /* 0x000fea0003800000 */
[----:B------:R-:W-:-:S06]  /*12c0*/  IMAD.WIDE.U32 R18, R19, 0x2, R4 ;  /* 0x0000000213127825 */ /* 0x000fcc00078e0004 */
[----:B------:R-:W3:Y:S02]  /*12d0*/  LDG.E.U16 R18, desc[UR36][R18.64] ;  /* 0x0000002412127981 */ /* 0x000ee4000c1e1500 */
[----:B---3--:R-:W-:-:S04]  /*12e0*/  IMAD.U32 R8, R18, 0x10000, RZ ;  /* 0x0001000012087824 */ /* 0x008fc800078e00ff */
[----:B------:R-:W-:-:S06]  /*12f0*/  FADD.FTZ R8, R11, R8 ;  /* 0x000000080b087221 */ /* 0x000fcc0000010000 */
[----:B------:R-:W3:Y:S02]  /*1300*/  F2F.BF16.F32 R8, R8 ;  /* 0x0000000800087304 */ /* 0x000ee40000202000 */
[----:B---3--:R-:W-:-:S04]  /*1310*/  SHF.L.U32 R12, R8, 0x10, RZ ;  /* 0x00000010080c7819 */ /* 0x008fc800000006ff */
[----:B------:R-:W-:-:S13]  /*1320*/  FSETP.GT.FTZ.AND P0, PT, R12, RZ, PT ;  /* 0x000000ff0c00720b */ /* 0x000fda0003f14000 */
[----:B------:R-:W-:Y:S05]  /*1330*/  @!P0 BRA `(.L_x_403) ;  /* 0x0000000000288947 */ /* 0x000fea0003800000 */
[----:B------:R-:W3:Y:S01]  /*1340*/  LDG.E.U16 R14, desc[UR36][R6.64] ;  /* 0x00000024060e7981 */ /* 0x000ee2000c1e1500 */
[----:B------:R-:W-:-:S06]  /*1350*/  FMUL.FTZ R8, R12, R12 ;  /* 0x0000000c0c087220 */ /* 0x000fcc0000410000 */
[----:B------:R-:W4:Y:S02]  /*1360*/  F2F.BF16.F32 R8, R8 ;  /* 0x0000000800087304 */ /* 0x000f240000202000 */
[----:B----4-:R-:W-:Y:S01]  /*1370*/  SHF.L.U32 R12, R8, 0x10, RZ ;  /* 0x00000010080c7819 */ /* 0x010fe200000006ff */
[----:B---3--:R-:W-:-:S04]  /*1380*/  IMAD.U32 R19, R14, 0x10000, RZ ;  /* 0x000100000e137824 */ /* 0x008fc800078e00ff */
[----:B------:R-:W-:-:S06]  /*1390*/  FMUL.FTZ R12, R19, R12 ;  /* 0x0000000c130c7220 */ /* 0x000fcc0000410000 */
[----:B------:R-:W3:Y:S02]  /*13a0*/  F2F.BF16.F32 R12, R12 ;  /* 0x0000000c000c7304 */ /* 0x000ee40000202000 */
[----:B---3--:R-:W-:-:S04]  /*13b0*/  IMAD.U32 R14, R12, 0x10000, RZ ;  /* 0x000100000c0e7824 */ /* 0x008fc800078e00ff */
[----:B-12---:R-:W-:-:S05]  /*13c0*/  FADD.FTZ R15, R15, R14 ;  /* 0x0000000e0f0f7221 */ /* 0x006fca0000010000 */
[----:B------:R3:W-:Y:S02]  /*13d0*/  STS [R10], R15 ;  /* 0x0000000f0a007388 */ /* 0x0007e40000000800 */
.L_x_403:
[----:B------:R-:W-:Y:S05]  /*13e0*/  BSYNC.RECONVERGENT B0 ;  /* 0x0000000000007941 */ /* 0x000fea0003800200 */
.L_x_402:
[----:B------:R-:W-:Y:S04]  /*13f0*/  BSSY.RECONVERGENT B0, `(.L_x_404) ;  /* 0x0000014000007945 */ /* 0x000fe80003800200 */
[----:B------:R-:W-:Y:S05]  /*1400*/  @!P1 BRA `(.L_x_405) ;  /* 0x0000000000489947 */ /* 0x000fea0003800000 */
[----:B------:R-:W-:-:S06]  /*1410*/  IMAD.WIDE.U32 R12, R13, 0x2, R4 ;  /* 0x000000020d0c7825 */ /* 0x000fcc00078e0004 */
[----:B------:R-:W4:Y:S02]  /*1420*/  LDG.E.U16 R12, desc[UR36][R12.64] ;  /* 0x000000240c0c7981 */ /* 0x000f24000c1e1500 */
[----:B----4-:R-:W-:-:S05]  /*1430*/  SHF.L.U32 R8, R12, 0x10, RZ ;  /* 0x000000100c087819 */ /* 0x010fca00000006ff */
[----:B------:R-:W-:-:S06]  /*1440*/  FADD.FTZ R8, R11, R8 ;  /* 0x000000080b087221 */ /* 0x000fcc0000010000 */
[----:B------:R-:W4:Y:S02]  /*1450*/  F2F.BF16.F32 R8, R8 ;  /* 0x0000000800087304 */ /* 0x000f240000202000 */
[----:B----4-:R-:W-:-:S05]  /*1460*/  IMAD.U32 R14, R8, 0x10000, RZ ;  /* 0x00010000080e7824 */ /* 0x010fca00078e00ff */
[----:B------:R-:W-:-:S13]  /*1470*/  FSETP.GT.FTZ.AND P0, PT, R14, RZ, PT ;  /* 0x000000ff0e00720b */ /* 0x000fda0003f14000 */
[----:B------:R-:W-:Y:S05]  /*1480*/  @!P0 BRA `(.L_x_405) ;  /* 0x0000000000288947 */ /* 0x000fea0003800000 */
[----:B------:R-:W4:Y:S01]  /*1490*/  LDG.E.U16 R12, desc[UR36][R6.64] ;  /* 0x00000024060c7981 */ /* 0x000f22000c1e1500 */
[----:B------:R-:W-:-:S06]  /*14a0*/  FMUL.FTZ R8, R14, R14 ;  /* 0x0000000e0e087220 */ /* 0x000fcc0000410000 */
[----:B------:R-:W5:Y:S01]  /*14b0*/  F2F.BF16.F32 R8, R8 ;  /* 0x0000000800087304 */ /* 0x000f620000202000 */
[----:B----4-:R-:W-:Y:S01]  /*14c0*/  SHF.L.U32 R13, R12, 0x10, RZ ;  /* 0x000000100c0d7819 */ /* 0x010fe200000006ff */
[----:B-----5:R-:W-:-:S04]  /*14d0*/  IMAD.U32 R12, R8, 0x10000, RZ ;  /* 0x00010000080c7824 */ /* 0x020fc800078e00ff */
[----:B------:R-:W-:-:S06]  /*14e0*/  FMUL.FTZ R12, R13, R12 ;  /* 0x0000000c0d0c7220 */ /* 0x000fcc0000410000 */
[----:B------:R-:W4:Y:S02]  /*14f0*/  F2F.BF16.F32 R12, R12 ;  /* 0x0000000c000c7304 */ /* 0x000f240000202000 */
[----:B----4-:R-:W-:-:S05]  /*1500*/  SHF.L.U32 R14, R12, 0x10, RZ ;  /* 0x000000100c0e7819 */ /* 0x010fca00000006ff */
[----:B-123--:R-:W-:-:S05]  /*1510*/  FADD.FTZ R15, R15, R14 ;  /* 0x0000000e0f0f7221 */ /* 0x00efca0000010000 */
[----:B------:R4:W-:Y:S02]  /*1520*/  STS [R10], R15 ;  /* 0x0000000f0a007388 */ /* 0x0009e40000000800 */
.L_x_405:
[----:B------:R-:W-:Y:S05]  /*1530*/  BSYNC.RECONVERGENT B0 ;  /* 0x0000000000007941 */ /* 0x000fea0003800200 */
.L_x_404:
[----:B------:R-:W-:Y:S04]  /*1540*/  BSSY.RECONVERGENT B0, `(.L_x_406) ;  /* 0x0000014000007945 */ /* 0x000fe80003800200 */
[----:B------:R-:W-:Y:S05]  /*1550*/  @!P2 BRA `(.L_x_407) ;  /* 0x000000000048a947 */ /* 0x000fea0003800000 */
[----:B------:R-:W-:-:S06]  /*1560*/  IMAD.WIDE.U32 R12, R9, 0x2, R4 ;  /* 0x00000002090c7825 */ /* 0x000fcc00078e0004 */
[----:B------:R-:W5:Y:S02]  /*1570*/  LDG.E.U16 R12, desc[UR36][R12.64] ;  /* 0x000000240c0c7981 */ /* 0x000f64000c1e1500 */
[----:B-----5:R-:W-:-:S04]  /*1580*/  IMAD.U32 R8, R12, 0x10000, RZ ;  /* 0x000100000c087824 */ /* 0x020fc800078e00ff */
[----:B------:R-:W-:-:S06]  /*1590*/  FADD.FTZ R8, R11, R8 ;  /* 0x000000080b087221 */ /* 0x000fcc0000010000 */
[----:B------:R-:W5:Y:S02]  /*15a0*/  F2F.BF16.F32 R8, R8 ;  /* 0x0000000800087304 */ /* 0x000f640000202000 */
[----:B-----5:R-:W-:-:S04]  /*15b0*/  SHF.L.U32 R14, R8, 0x10, RZ ;  /* 0x00000010080e7819 */ /* 0x020fc800000006ff */
[----:B------:R-:W-:-:S13]  /*15c0*/  FSETP.GT.FTZ.AND P0, PT, R14, RZ, PT ;  /* 0x000000ff0e00720b */ /* 0x000fda0003f14000 */
[----:B------:R-:W-:Y:S05]  /*15d0*/  @!P0 BRA `(.L_x_407) ;  /* 0x0000000000288947 */ /* 0x000fea0003800000 */
[----:B------:R-:W5:Y:S01]  /*15e0*/  LDG.E.U16 R12, desc[UR36][R6.64] ;  /* 0x00000024060c7981 */ /* 0x000f62000c1e1500 */
[----:B------:R-:W-:-:S06]  /*15f0*/  FMUL.FTZ R8, R14, R14 ;  /* 0x0000000e0e087220 */ /* 0x000fcc0000410000 */
[----:B------:R-:W0:Y:S01]  /*1600*/  F2F.BF16.F32 R8, R8 ;  /* 0x0000000800087304 */ /* 0x000e220000202000 */
[----:B-----5:R-:W-:Y:S01]  /*1610*/  SHF.L.U32 R13, R12, 0x10, RZ ;  /* 0x000000100c0d7819 */ /* 0x020fe200000006ff */
[----:B0-----:R-:W-:-:S04]  /*1620*/  IMAD.U32 R12, R8, 0x10000, RZ ;  /* 0x00010000080c7824 */ /* 0x001fc800078e00ff */
[----:B------:R-:W-:-:S06]  /*1630*/  FMUL.FTZ R12, R13, R12 ;  /* 0x0000000c0d0c7220 */ /* 0x000fcc0000410000 */
[----:B------:R-:W0:Y:S02]  /*1640*/  F2F.BF16.F32 R12, R12 ;  /* 0x0000000c000c7304 */ /* 0x000e240000202000 */
[----:B0-----:R-:W-:-:S05]  /*1650*/  SHF.L.U32 R14, R12, 0x10, RZ ;  /* 0x000000100c0e7819 */ /* 0x001fca00000006ff */
[----:B-1234-:R-:W-:-:S05]  /*1660*/  FADD.FTZ R15, R15, R14 ;  /* 0x0000000e0f0f7221 */ /* 0x01efca0000010000 */
[----:B------:R0:W-:Y:S02]  /*1670*/  STS [R10], R15 ;  /* 0x0000000f0a007388 */ /* 0x0001e40000000800 */
.L_x_407:
[----:B------:R-:W-:Y:S05]  /*1680*/  BSYNC.RECONVERGENT B0 ;  /* 0x0000000000007941 */ /* 0x000fea0003800200 */
.L_x_406:
[----:B------:R-:W-:-:S04]  /*1690*/  IADD3 R21, PT, PT, R9, R2, RZ ;  /* 0x0000000209157210 */ /* 0x000fc80007ffe0ff */
[----:B------:R-:W-:-:S13]  /*16a0*/  ISETP.GE.AND P0, PT, R21, UR39, PT ;  /* 0x0000002715007c0c */ /* 0x000fda000bf06270 */
[----:B------:R-:W-:Y:S05]  /*16b0*/  @!P0 BRA `(.L_x_408) ;  /* 0xfffffff800888947 */ /* 0x000fea000383ffff */
.L_x_377:
[----:B------:R-:W-:Y:S05]  /*16c0*/  WARPSYNC.ALL ;  /* 0x0000000000007948 */ /* 0x000fea0003800000 */
[----:B------:R-:W-:Y:S01]  /*16d0*/  BAR.SYNC.DEFER_BLOCKING 0x0 ;  /* 0x0000000000007b1d */ /* 0x000fe20000010000 */
[----:B------:R-:W-:-:S13]  /*16e0*/  ISETP.NE.AND P0, PT, R3, RZ, PT ;  /* 0x000000ff0300720c */ /* 0x000fda0003f05270 */
[----:B------:R-:W-:Y:S05]  /*16f0*/  @P0 EXIT ;  /* 0x000000000000094d */ /* 0x000fea0003800000 */
[C---:B------:R-:W-:Y:S01]  /*1700*/  ISETP.GE.U32.AND P0, PT, R2.reuse, 0x10, PT ;  /* 0x000000100200780c */ /* 0x040fe20003f06070 */
[----:B------:R-:W-:Y:S01]  /*1710*/  IMAD.MOV.U32 R23, RZ, RZ, RZ ;  /* 0x000000ffff177224 */ /* 0x000fe200078e00ff */
[----:B------:R-:W-:Y:S02]  /*1720*/  LOP3.LUT R19, R2, 0xf, RZ, 0xc0, !PT ;  /* 0x0000000f02137812 */ /* 0x000fe400078ec0ff */
[----:B------:R-:W-:Y:S02]  /*1730*/  MOV R3, RZ ;  /* 0x000000ff00037202 */ /* 0x000fe40000000f00 */
[----:B------:R-:W-:-:S07]  /*1740*/  ISETP.NE.AND P1, PT, R19, RZ, PT ;  /* 0x000000ff1300720c */ /* 0x000fce0003f25270 */
[----:B------:R-:W-:Y:S06]  /*1750*/  @!P0 BRA `(.L_x_409) ;  /* 0x0000000000748947 */ /* 0x000fec0003800000 */
[C---:B------:R-:W-:Y:S01]  /*1760*/  LOP3.LUT R18, R2.reuse, 0xfffffff0, RZ, 0xc0, !PT ;  /* 0xfffffff002127812 */ /* 0x040fe200078ec0ff */
[----:B------:R-:W-:Y:S01]  /*1770*/  IMAD.MOV.U32 R23, RZ, RZ, RZ ;  /* 0x000000ffff177224 */ /* 0x000fe200078e00ff */
[----:B------:R-:W-:Y:S02]  /*1780*/  LOP3.LUT R3, R2, 0x7f0, RZ, 0xc0, !PT ;  /* 0x000007f002037812 */ /* 0x000fe400078ec0ff */
[----:B------:R-:W-:Y:S02]  /*1790*/  IADD3 R17, PT, PT, R0, 0x20, RZ ;  /* 0x0000002000117810 */ /* 0x000fe40007ffe0ff */
[----:B------:R-:W-:-:S07]  /*17a0*/  IADD3 R18, PT, PT, -R18, RZ, RZ ;  /* 0x000000ff12127210 */ /* 0x000fce0007ffe1ff */
.L_x_410:
[----:B------:R-:W5:Y:S01]  /*17b0*/  LDS.128 R4, [R17+-0x20] ;  /* 0xffffe00011047984 */ /* 0x000f620000000c00 */
[----:B------:R-:W-:-:S03]  /*17c0*/  IADD3 R18, PT, PT, R18, 0x10, RZ ;  /* 0x0000001012127810 */ /* 0x000fc60007ffe0ff */
[----:B01234-:R-:W0:Y:S01]  /*17d0*/  LDS.128 R8, [R17+-0x10] ;  /* 0xfffff00011087984 */ /* 0x01fe220000000c00 */
[----:B------:R-:W-:-:S03]  /*17e0*/  ISETP.NE.AND P0, PT, R18, RZ, PT ;  /* 0x000000ff1200720c */ /* 0x000fc60003f05270 */
[----:B------:R-:W1:Y:S01]  /*17f0*/  LDS.128 R12, [R17] ;  /* 0x00000000110c7984 */ /* 0x000e620000000c00 */
[----:B-----5:R-:W-:-:S03]  /*1800*/  FADD.FTZ R4, R4, R23 ;  /* 0x0000001704047221 */ /* 0x020fc60000010000 */
[----:B------:R2:W3:Y:S01]  /*1810*/  LDS.128 R20, [R17+0x10] ;  /* 0x0000100011147984 */ /* 0x0004e20000000c00 */
[----:B------:R-:W-:-:S04]  /*1820*/  FADD.FTZ R5, R4, R5 ;  /* 0x0000000504057221 */ /* 0x000fc80000010000 */
[----:B------:R-:W-:Y:S01]  /*1830*/  FADD.FTZ R6, R5, R6 ;  /* 0x0000000605067221 */ /* 0x000fe20000010000 */
[----:B--2---:R-:W-:-:S03]  /*1840*/  VIADD R17, R17, 0x40 ;  /* 0x0000004011117836 */ /* 0x004fc60000000000 */
[----:B------:R-:W-:-:S04]  /*1850*/  FADD.FTZ R7, R6, R7 ;  /* 0x0000000706077221 */ /* 0x000fc80000010000 */
        /* <DEDUP_REMOVED lines=8> */
[----:B---3--:R-:W-:-:S04]  /*18e0*/  FADD.FTZ R20, R15, R20 ;  /* 0x000000140f147221 */ /* 0x008fc80000010000 */
[----:B------:R-:W-:-:S04]  /*18f0*/  FADD.FTZ R21, R20, R21 ;  /* 0x0000001514157221 */ /* 0x000fc80000010000 */
[----:B------:R-:W-:-:S04]  /*1900*/  FADD.FTZ R22, R21, R22 ;  /* 0x0000001615167221 */ /* 0x000fc80000010000 */
[----:B------:R-:W-:Y:S01]  /*1910*/  FADD.FTZ R23, R22, R23 ;  /* 0x0000001716177221 */ /* 0x000fe20000010000 */
[----:B------:R-:W-:Y:S06]  /*1920*/  @P0 BRA `(.L_x_410) ;  /* 0xfffffffc00a00947 */ /* 0x000fec000383ffff */
.L_x_409:
[----:B------:R-:W-:Y:S05]  /*1930*/  @!P1 BRA `(.L_x_411) ;  /* 0x0000000000949947 */ /* 0x000fea0003800000 */
[----:B------:R-:W-:Y:S02]  /*1940*/  ISETP.GE.U32.AND P0, PT, R19, 0x8, PT ;  /* 0x000000081300780c */ /* 0x000fe40003f06070 */
[----:B-1234-:R-:W-:-:S04]  /*1950*/  LOP3.LUT R13, R2, 0x7, RZ, 0xc0, !PT ;  /* 0x00000007020d7812 */ /* 0x01efc800078ec0ff */
[----:B------:R-:W-:-:S07]  /*1960*/  ISETP.NE.AND P1, PT, R13, RZ, PT ;  /* 0x000000ff0d00720c */ /* 0x000fce0003f25270 */
[----:B------:R-:W-:Y:S06]  /*1970*/  @!P0 BRA `(.L_x_412) ;  /* 0x0000000000308947 */ /* 0x000fec0003800000 */
[C---:B------:R-:W-:Y:S02]  /*1980*/  LEA R12, R3.reuse, R0, 0x2 ;  /* 0x00000000030c7211 */ /* 0x040fe400078e10ff */
[----:B------:R-:W-:-:S03]  /*1990*/  IADD3 R3, PT, PT, R3, 0x8, RZ ;  /* 0x0000000803037810 */ /* 0x000fc60007ffe0ff */
[----:B------:R-:W1:Y:S04]  /*19a0*/  LDS.128 R4, [R12] ;  /* 0x000000000c047984 */ /* 0x000e680000000c00 */
[----:B0-----:R-:W0:Y:S01]  /*19b0*/  LDS.128 R8, [R12+0x10] ;  /* 0x000010000c087984 */ /* 0x001e220000000c00 */
[----:B-1----:R-:W-:-:S04]  /*19c0*/  FADD.FTZ R4, R23, R4 ;  /* 0x0000000417047221 */ /* 0x002fc80000010000 */
[----:B------:R-:W-:-:S04]  /*19d0*/  FADD.FTZ R5, R4, R5 ;  /* 0x0000000504057221 */ /* 0x000fc80000010000 */
[----:B------:R-:W-:-:S04]  /*19e0*/  FADD.FTZ R6, R5, R6 ;  /* 0x0000000605067221 */ /* 0x000fc80000010000 */
[----:B------:R-:W-:-:S04]  /*19f0*/  FADD.FTZ R7, R6, R7 ;  /* 0x0000000706077221 */ /* 0x000fc80000010000 */
[----:B0-----:R-:W-:-:S04]  /*1a00*/  FADD.FTZ R8, R7, R8 ;  /* 0x0000000807087221 */ /* 0x001fc80000010000 */
[----:B------:R-:W-:-:S04]  /*1a10*/  FADD.FTZ R9, R8, R9 ;  /* 0x0000000908097221 */ /* 0x000fc80000010000 */
[----:B------:R-:W-:-:S04]  /*1a20*/  FADD.FTZ R10, R9, R10 ;  /* 0x0000000a090a7221 */ /* 0x000fc80000010000 */
[----:B------:R-:W-:-:S07]  /*1a30*/  FADD.FTZ R23, R10, R11 ;  /* 0x0000000b0a177221 */ /* 0x000fce0000010000 */
.L_x_412:
[----:B------:R-:W-:Y:S05]  /*1a40*/  @!P1 BRA `(.L_x_411) ;  /* 0x0000000000509947 */ /* 0x000fea0003800000 */
[----:B------:R-:W-:Y:S02]  /*1a50*/  ISETP.GE.U32.AND P0, PT, R13, 0x4, PT ;  /* 0x000000040d00780c */ /* 0x000fe40003f06070 */
[----:B------:R-:W-:-:S04]  /*1a60*/  LOP3.LUT R2, R2, 0x3, RZ, 0xc0, !PT ;  /* 0x0000000302027812 */ /* 0x000fc800078ec0ff */
[----:B------:R-:W-:-:S07]  /*1a70*/  ISETP.NE.AND P1, PT, R2, RZ, PT ;  /* 0x000000ff0200720c */ /* 0x000fce0003f25270 */
[----:B------:R-:W-:Y:S06]  /*1a80*/  @!P0 BRA `(.L_x_413) ;  /* 0x00000000001c8947 */ /* 0x000fec0003800000 */
[C---:B------:R-:W-:Y:S01]  /*1a90*/  IMAD R4, R3.reuse, 0x4, R0 ;  /* 0x0000000403047824 */ /* 0x040fe200078e0200 */
[----:B------:R-:W-:-:S05]  /*1aa0*/  IADD3 R3, PT, PT, R3, 0x4, RZ ;  /* 0x0000000403037810 */ /* 0x000fca0007ffe0ff */
[----:B------:R-:W1:Y:S02]  /*1ab0*/  LDS.128 R4, [R4] ;  /* 0x0000000004047984 */ /* 0x000e640000000c00 */
[----:B-1----:R-:W-:-:S04]  /*1ac0*/  FADD.FTZ R8, R23, R4 ;  /* 0x0000000417087221 */ /* 0x002fc80000010000 */
[----:B------:R-:W-:-:S04]  /*1ad0*/  FADD.FTZ R5, R8, R5 ;  /* 0x0000000508057221 */ /* 0x000fc80000010000 */
[----:B------:R-:W-:-:S04]  /*1ae0*/  FADD.FTZ R6, R5, R6 ;  /* 0x0000000605067221 */ /* 0x000fc80000010000 */
[----:B------:R-:W-:-:S07]  /*1af0*/  FADD.FTZ R23, R6, R7 ;  /* 0x0000000706177221 */ /* 0x000fce0000010000 */
.L_x_413:
[----:B------:R-:W-:Y:S05]  /*1b00*/  @!P1 BRA `(.L_x_411) ;  /* 0x0000000000209947 */ /* 0x000fea0003800000 */
[----:B------:R-:W-:Y:S01]  /*1b10*/  LEA R0, R3, R0, 0x2 ;  /* 0x0000000003007211 */ /* 0x000fe200078e10ff */
[----:B------:R-:W-:-:S07]  /*1b20*/  IMAD.MOV R2, RZ, RZ, -R2 ;  /* 0x000000ffff027224 */ /* 0x000fce00078e0a02 */
.L_x_414:
[----:B------:R1:W2:Y:S01]  /*1b30*/  LDS R4, [R0] ;  /* 0x0000000000047984 */ /* 0x0002a20000000800 */
[----:B------:R-:W-:-:S04]  /*1b40*/  IADD3 R2, PT, PT, R2, 0x1, RZ ;  /* 0x0000000102027810 */ /* 0x000fc80007ffe0ff */
[----:B------:R-:W-:Y:S02]  /*1b50*/  ISETP.NE.AND P0, PT, R2, RZ, PT ;  /* 0x000000ff0200720c */ /* 0x000fe40003f05270 */
[----:B-1----:R-:W-:Y:S01]  /*1b60*/  IADD3 R0, PT, PT, R0, 0x4, RZ ;  /* 0x0000000400007810 */ /* 0x002fe20007ffe0ff */
[----:B--2---:R-:W-:-:S10]  /*1b70*/  FADD.FTZ R23, R4, R23 ;  /* 0x0000001704177221 */ /* 0x004fd40000010000 */
[----:B------:R-:W-:Y:S05]  /*1b80*/  @P0 BRA `(.L_x_414) ;  /* 0xfffffffc00e80947 */ /* 0x000fea000383ffff */
.L_x_411:
[----:B------:R-:W5:Y:S01]  /*1b90*/  LDCU.U8 UR4, c[0x0][0x3a8] ;  /* 0x00007500ff0477ac */ /* 0x000f620008000000 */
[----:B------:R-:W0:Y:S01]  /*1ba0*/  LDC.64 R2, c[0x0][0x380] ;  /* 0x0000e000ff027b82 */ /* 0x000e220000000a00 */
[----:B------:R-:W1:Y:S01]  /*1bb0*/  LDCU.64 UR6, c[0x0][0x3a0] ;  /* 0x00007400ff0677ac */ /* 0x000e620008000a00 */
[----:B-----5:R-:W-:-:S04]  /*1bc0*/  UPRMT UR4, UR4, 0x8880, URZ ;  /* 0x0000888004047896 */ /* 0x020fc800080000ff */
[----:B------:R-:W-:Y:S01]  /*1bd0*/  UISETP.NE.AND UP0, UPT, UR4, URZ, UPT ;  /* 0x000000ff0400728c */ /* 0x000fe2000bf05270 */
[----:B0-----:R-:W-:-:S03]  /*1be0*/  LEA R2, P0, R16, R2, 0x1 ;  /* 0x0000000210027211 */ /* 0x001fc600078008ff */
[----:B-1----:R-:W-:Y:S01]  /*1bf0*/  USEL UR4, UR6, 0x1, UP0 ;  /* 0x0000000106047887 */ /* 0x002fe20008000000 */
[----:B------:R-:W-:-:S03]  /*1c00*/  LEA.HI.X R3, R16, R3, RZ, 0x1, P0 ;  /* 0x0000000310037211 */ /* 0x000fc600000f0cff */
[----:B------:R-:W-:-:S06]  /*1c10*/  UIMAD UR4, UR4, UR7, URZ ;  /* 0x00000007040472a4 */ /* 0x000fcc000f8e02ff */
[----:B------:R-:W-:-:S06]  /*1c20*/  I2FP.F32.S32 R0, UR4 ;  /* 0x0000000400007c45 */ /* 0x000fcc0008201400 */
[----:B------:R-:W0:Y:S02]  /*1c30*/  MUFU.RCP R0, R0 ;  /* 0x0000000000007308 */ /* 0x000e240000001000 */
[----:B0-----:R-:W-:-:S05]  /*1c40*/  FMUL.FTZ R23, R0, R23 ;  /* 0x0000001700177220 */ /* 0x001fca0000410000 */
[----:B------:R-:W-:-:S05]  /*1c50*/  F2FP.BF16.F32.PACK_AB R23, RZ, R23 ;  /* 0x00000017ff17723e */ /* 0x000fca00000010ff */
[----:B------:R-:W-:Y:S01]  /*1c60*/  STG.E.U16 desc[UR36][R2.64], R23 ;  /* 0x0000001702007986 */ /* 0x000fe2000c101524 */
[----:B------:R-:W-:Y:S05]  /*1c70*/  EXIT ;  /* 0x000000000000794d */ /* 0x000fea0003800000 */
.L_x_415:
        /* <DEDUP_REMOVED lines=16> */
.L_x_638:


//--------------------- .text._ZN2at6native51_GLOBAL__N__eebb21b7_18_MultiMarginLoss_cu_b86932df30MultiMarginLoss_forward_kernelILi1EN3c108BFloat16EEEvPT0_PKS5_PKlS8_iibS5_ --------------------------
	.section	.text._ZN2at6native51_GLOBAL__N__eebb21b7_18_MultiMarginLoss_cu_b86932df30MultiMarginLoss_forward_kernelILi1EN3c108BFloat16EEEvPT0_PKS5_PKlS8_iibS5_,"ax",@progbits
	.align	128
.text._ZN2at6native51_GLOBAL__N__eebb21b7_18_MultiMarginLoss_cu_b86932df30MultiMarginLoss_forward_kernelILi1EN3c108BFloat16EEEvPT0_PKS5_PKlS8_iibS5_:
        .type           _ZN2at6native51_GLOBAL__N__eebb21b7_18_MultiMarginLoss_cu_b86932df30MultiMarginLoss_forward_kernelILi1EN3c108BFloat16EEEvPT0_PKS5_PKlS8_iibS5_,@function
        .size           _ZN2at6native51_GLOBAL__N__eebb21b7_18_MultiMarginLoss_cu_b86932df30MultiMarginLoss_forward_kernelILi1EN3c108BFloat16EEEvPT0_PKS5_PKlS8_iibS5_,(.L_x_639 - _ZN2at6native51_GLOBAL__N__eebb21b7_18_MultiMarginLoss_cu_b86932df30MultiMarginLoss_forward_kernelILi1EN3c108BFloat16EEEvPT0_PKS5_PKlS8_iibS5_)
        .other          _ZN2at6native51_GLOBAL__N__eebb21b7_18_MultiMarginLoss_cu_b86932df30MultiMarginLoss_forward_kernelILi1EN3c108BFloat16EEEvPT0_PKS5_PKlS8_iibS5_,@"STO_CUDA_ENTRY STV_DEFAULT"
_ZN2at6native51_GLOBAL__N__eebb21b7_18_MultiMarginLoss_cu_b86932df30MultiMarginLoss_forward_kernelILi1EN3c108BFloat16EEEvPT0_PKS5_PKlS8_iibS5_:
        /* <DEDUP_REMOVED lines=15> */
[----:B------:R-:W-:Y:S02]  /*00f0*/  HFMA2 R12, -RZ, RZ, 0, 5.9604644775390625e-08 ;  /* 0x00000001ff0c7431 */ /* 0x000fe400000001ff */
[----:B------:R-:W-:Y:S01]  /*0100*/  IMAD.MOV.U32 R8, RZ, RZ, 0x22 ;  /* 0x00000022ff087424 */ /* 0x000fe200078e00ff */
[----:B------:R-:W1:Y:S01]  /*0110*/  LDCU.64 UR6, c[0x4][0x128] ;  /* 0x01002500ff0677ac */ /* 0x000e620008000a00 */
[----:B------:R-:W2:Y:S01]  /*0120*/  LDC.64 R2, c[0x4][R2] ;  /* 0x0100000002027b82 */ /* 0x000ea20000000a00 */
[----:B------:R-:W-:Y:S01]  /*0130*/  IMAD.MOV.U32 R13, RZ, RZ, RZ ;  /* 0x000000ffff0d7224 */ /* 0x000fe200078e00ff */
[----:B------:R-:W3:Y:S01]  /*0140*/  LDCU.64 UR8, c[0x4][0x30] ;  /* 0x01000600ff0877ac */ /* 0x000ee20008000a00 */
[----:B0-----:R-:W-:Y:S01]  /*0150*/  IMAD.U32 R4, RZ, RZ, UR4 ;  /* 0x00000004ff047e24 */ /* 0x001fe2000f8e00ff */
[----:B------:R-:W-:Y:S01]  /*0160*/  MOV R5, UR5 ;  /* 0x0000000500057c02 */ /* 0x000fe20008000f00 */
[----:B-1----:R-:W-:Y:S01]  /*0170*/  IMAD.U32 R6, RZ, RZ, UR6 ;  /* 0x00000006ff067e24 */ /* 0x002fe2000f8e00ff */
[----:B------:R-:W-:Y:S01]  /*0180*/  MOV R7, UR7 ;  /* 0x0000000700077c02 */ /* 0x000fe20008000f00 */
[----:B---3--:R-:W-:Y:S01]  /*0190*/  IMAD.U32 R10, RZ, RZ, UR8 ;  /* 0x00000008ff0a7e24 */ /* 0x008fe2000f8e00ff */
[----:B------:R-:W-:-:S07]  /*01a0*/  MOV R11, UR9 ;  /* 0x00000009000b7c02 */ /* 0x000fce0008000f00 */
[----:B------:R-:W-:-:S07]  /*01b0*/  LEPC R20, `(.L_x_416) ;  /* 0x000000001014794e */ /* 0x000fce0000000000 */
[----:B--2---:R-:W-:Y:S05]  /*01c0*/  CALL.ABS.NOINC R2 ;  /* 0x0000000002007343 */ /* 0x004fea0003c00000 */
.L_x_416:
[----:B------:R-:W0:Y:S01]  /*01d0*/  S2R R5, SR_CgaCtaId ;  /* 0x0000000000057919 */ /* 0x000e220000008800 */
[----:B------:R-:W1:Y:S01]  /*01e0*/  LDC R6, c[0x0][0x3a4] ;  /* 0x0000e900ff067b82 */ /* 0x000e620000000800 */
[----:B------:R-:W-:Y:S01]  /*01f0*/  MOV R0, 0x400 ;  /* 0x0000040000007802 */ /* 0x000fe20000000f00 */
[----:B------:R-:W2:Y:S06]  /*0200*/  S2R R3, SR_TID.X ;  /* 0x0000000000037919 */ /* 0x000eac0000002100 */
[----:B------:R-:W3:Y:S01]  /*0210*/  LDC R2, c[0x0][0x360] ;  /* 0x0000d800ff027b82 */ /* 0x000ee20000000800 */
[----:B0-----:R-:W-:-:S04]  /*0220*/  LEA R0, R5, R0, 0x18 ;  /* 0x0000000005007211 */ /* 0x001fc800078ec0ff */
[C---:B--2---:R-:W-:Y:S02]  /*0230*/  LEA R10, R3.reuse, R0, 0x2 ;  /* 0x00000000030a7211 */ /* 0x044fe400078e10ff */
[----:B-1----:R-:W-:-:S03]  /*0240*/  ISETP.GE.AND P0, PT, R3, R6, PT ;  /* 0x000000060300720c */ /* 0x002fc60003f06270 */
[----:B------:R0:W-:Y:S10]  /*0250*/  STS [R10], RZ ;  /* 0x000000ff0a007388 */ /* 0x0001f40000000800 */
[----:B0--3--:R-:W-:Y:S05]  /*0260*/  @P0 BRA `(.L_x_417) ;  /* 0x0000001000980947 */ /* 0x009fea0003800000 */
[----:B------:R-:W0:Y:S01]  /*0270*/  LDC.64 R8, c[0x0][0x388] ;  /* 0x0000e200ff087b82 */ /* 0x000e220000000a00 */
[----:B------:R-:W-:Y:S01]  /*0280*/  IMAD.WIDE R18, R18, 0x2, RZ ;  /* 0x0000000212127825 */ /* 0x000fe200078e02ff */
[--C-:B------:R-:W-:Y:S02]  /*0290*/  SHF.R.S64 R15, RZ, 0x1f, R17.reuse ;  /* 0x0000001fff0f7819 */ /* 0x100fe40000001011 */
[----:B------:R-:W-:Y:S01]  /*02a0*/  SHF.R.S32.HI R13, RZ, 0x1f, R17 ;  /* 0x0000001fff0d7819 */ /* 0x000fe20000011411 */
[----:B------:R-:W1:Y:S01]  /*02b0*/  LDCU.U16 UR4, c[0x0][0x3aa] ;  /* 0x00007540ff0477ac */ /* 0x000e620008000400 */
[----:B------:R-:W2:Y:S01]  /*02c0*/  LDCU.64 UR6, c[0x0][0x398] ;  /* 0x00007300ff0677ac */ /* 0x000ea20008000a00 */
[----:B0-----:R-:W-:-:S05]  /*02d0*/  IADD3 R4, P0, PT, R18, R8, RZ ;  /* 0x0000000812047210 */ /* 0x001fca0007f1e0ff */
[----:B------:R-:W-:Y:S01]  /*02e0*/  IMAD.X R5, R19, 0x1, R9, P0 ;  /* 0x0000000113057824 */ /* 0x000fe200000e0609 */
[----:B------:R-:W-:-:S04]  /*02f0*/  IADD3 R20, P0, PT, R15, R4, RZ ;  /* 0x000000040f147210 */ /* 0x000fc80007f1e0ff */
[----:B------:R-:W-:-:S05]  /*0300*/  IADD3.X R21, PT, PT, R13, R5, RZ, P0, !PT ;  /* 0x000000050d157210 */ /* 0x000fca00007fe4ff */
[----:B------:R-:W3:Y:S01]  /*0310*/  LDG.E.U16 R20, desc[UR36][R20.64] ;  /* 0x0000002414147981 */ /* 0x000ee2000c1e1500 */
[----:B-1----:R-:W-:Y:S02]  /*0320*/  USHF.L.U32 UR4, UR4, 0x10, URZ ;  /* 0x0000001004047899 */ /* 0x002fe400080006ff */
[----:B--2---:R-:W-:-:S04]  /*0330*/  UISETP.NE.U32.AND UP0, UPT, UR6, URZ, UPT ;  /* 0x000000ff0600728c */ /* 0x004fc8000bf05070 */
[----:B------:R-:W-:Y:S01]  /*0340*/  UISETP.NE.AND.EX UP0, UPT, UR7, URZ, UPT, UP0 ;  /* 0x000000ff0700728c */ /* 0x000fe2000bf05300 */
[----:B---3--:R-:W-:-:S04]  /*0350*/  IMAD.U32 R7, R20, 0x10000, RZ ;  /* 0x0001000014077824 */ /* 0x008fc800078e00ff */
[----:B------:R-:W-:-:S06]  /*0360*/  FADD.FTZ R7, -R7, UR4 ;  /* 0x0000000407077e21 */ /* 0x000fcc0008010100 */
[----:B------:R-:W0:Y:S02]  /*0370*/  F2F.BF16.F32 R7, R7 ;  /* 0x0000000700077304 */ /* 0x000e240000202000 */
[----:B0-----:R-:W-:Y:S01]  /*0380*/  SHF.L.U32 R11, R7, 0x10, RZ ;  /* 0x00000010070b7819 */ /* 0x001fe200000006ff */
[----:B------:R-:W-:Y:S06]  /*0390*/  BRA.U UP0, `(.L_x_418) ;  /* 0x0000000500ec7547 */ /* 0x000fec000b800000 */
[----:B------:R-:W0:Y:S01]  /*03a0*/  I2F.U32.RP R15, R2 ;  /* 0x00000002000f7306 */ /* 0x000e220000209000 */
[----:B------:R-:W-:Y:S01]  /*03b0*/  IMAD.IADD R13, R3, 0x1, R2 ;  /* 0x00000001030d7824 */ /* 0x000fe200078e0202 */
[----:B------:R-:W-:Y:S01]  /*03c0*/  ISETP.NE.U32.AND P2, PT, R2, RZ, PT ;  /* 0x000000ff0200720c */ /* 0x000fe20003f45070 */
[----:B------:R-:W-:Y:S03]  /*03d0*/  BSSY.RECONVERGENT B0, `(.L_x_419) ;  /* 0x0000038000007945 */ /* 0x000fe60003800200 */
[CC--:B------:R-:W-:Y:S02]  /*03e0*/  ISETP.GE.U32.AND P0, PT, R13.reuse, R6.reuse, PT ;  /* 0x000000060d00720c */ /* 0x0c0fe40003f06070 */
[----:B------:R-:W-:Y:S01]  /*03f0*/  VIMNMX.U32 R12, PT, PT, R13, R6, !PT ;  /* 0x000000060d0c7248 */ /* 0x000fe20007fe0000 */
[----:B------:R-:W-:Y:S01]  /*0400*/  HFMA2 R6, -RZ, RZ, 0, 0 ;  /* 0x00000000ff067431 */ /* 0x000fe200000001ff */
[----:B------:R-:W-:-:S04]  /*0410*/  SEL R14, RZ, 0x1, P0 ;  /* 0x00000001ff0e7807 */ /* 0x000fc80000000000 */
[----:B------:R-:W-:Y:S01]  /*0420*/  IADD3 R13, PT, PT, R12, -R13, -R14 ;  /* 0x8000000d0c0d7210 */ /* 0x000fe20007ffe80e */
[----:B0-----:R-:W0:Y:S02]  /*0430*/  MUFU.RCP R15, R15 ;  /* 0x0000000f000f7308 */ /* 0x001e240000001000 */
[----:B0-----:R-:W-:Y:S02]  /*0440*/  VIADD R7, R15, 0xffffffe ;  /* 0x0ffffffe0f077836 */ /* 0x001fe40000000000 */
[----:B------:R-:W-:-:S04]  /*0450*/  IMAD.MOV.U32 R15, RZ, RZ, R3 ;  /* 0x000000ffff0f7224 */ /* 0x000fc800078e0003 */
[----:B------:R-:W0:Y:S02]  /*0460*/  F2I.FTZ.U32.TRUNC.NTZ R7, R7 ;  /* 0x0000000700077305 */ /* 0x000e24000021f000 */
[----:B0-----:R-:W-:-:S05]  /*0470*/  IADD3 R21, PT, PT, RZ, -R7, RZ ;  /* 0x80000007ff157210 */ /* 0x001fca0007ffe0ff */
[----:B------:R-:W-:-:S04]  /*0480*/  IMAD R21, R21, R2, RZ ;  /* 0x0000000215157224 */ /* 0x000fc800078e02ff */
[----:B------:R-:W-:-:S06]  /*0490*/  IMAD.HI.U32 R6, R7, R21, R6 ;  /* 0x0000001507067227 */ /* 0x000fcc00078e0006 */
[----:B------:R-:W-:-:S04]  /*04a0*/  IMAD.HI.U32 R7, R6, R13, RZ ;  /* 0x0000000d06077227 */ /* 0x000fc800078e00ff */
[----:B------:R-:W-:-:S04]  /*04b0*/  IMAD.MOV R6, RZ, RZ, -R7 ;  /* 0x000000ffff067224 */ /* 0x000fc800078e0a07 */
[----:B------:R-:W-:-:S05]  /*04c0*/  IMAD R13, R2, R6, R13 ;  /* 0x00000006020d7224 */ /* 0x000fca00078e020d */
[----:B------:R-:W-:-:S13]  /*04d0*/  ISETP.GE.U32.AND P0, PT, R13, R2, PT ;  /* 0x000000020d00720c */ /* 0x000fda0003f06070 */
[----:B------:R-:W-:Y:S01]  /*04e0*/  @P0 IADD3 R13, PT, PT, R13, -R2, RZ ;  /* 0x800000020d0d0210 */ /* 0x000fe20007ffe0ff */
[----:B------:R-:W-:-:S03]  /*04f0*/  @P0 VIADD R7, R7, 0x1 ;  /* 0x0000000107070836 */ /* 0x000fc60000000000 */
[----:B------:R-:W-:Y:S02]  /*0500*/  ISETP.GE.U32.AND P1, PT, R13, R2, PT ;  /* 0x000000020d00720c */ /* 0x000fe40003f26070 */
[----:B------:R-:W-:-:S11]  /*0510*/  MOV R13, RZ ;  /* 0x000000ff000d7202 */ /* 0x000fd60000000f00 */
[----:B------:R-:W-:Y:S02]  /*0520*/  @P1 IADD3 R7, PT, PT, R7, 0x1, RZ ;  /* 0x0000000107071810 */ /* 0x000fe40007ffe0ff */
[----:B------:R-:W-:-:S05]  /*0530*/  @!P2 LOP3.LUT R7, RZ, R2, RZ, 0x33, !PT ;  /* 0x00000002ff07a212 */ /* 0x000fca00078e33ff */
[----:B------:R-:W-:-:S05]  /*0540*/  IMAD.IADD R12, R14, 0x1, R7 ;  /* 0x000000010e0c7824 */ /* 0x000fca00078e0207 */
[----:B------:R-:W-:-:S04]  /*0550*/  LOP3.LUT R6, R12, 0x3, RZ, 0xc0, !PT ;  /* 0x000000030c067812 */ /* 0x000fc800078ec0ff */
[----:B------:R-:W-:-:S13]  /*0560*/  ISETP.NE.AND P0, PT, R6, 0x3, PT ;  /* 0x000000030600780c */ /* 0x000fda0003f05270 */
[----:B------:R-:W-:Y:S05]  /*0570*/  @!P0 BRA `(.L_x_420) ;  /* 0x0000000000748947 */ /* 0x000fea0003800000 */
[C---:B------:R-:W-:Y:S01]  /*0580*/  IMAD.WIDE.U32 R18, R3.reuse, 0x2, R18 ;  /* 0x0000000203127825 */ /* 0x040fe200078e0012 */
[----:B------:R-:W-:Y:S02]  /*0590*/  IADD3 R6, PT, PT, R12, 0x1, RZ ;  /* 0x000000010c067810 */ /* 0x000fe40007ffe0ff */
[----:B------:R-:W-:Y:S01]  /*05a0*/  MOV R15, R3 ;  /* 0x00000003000f7202 */ /* 0x000fe20000000f00 */
[----:B------:R-:W-:Y:S01]  /*05b0*/  IMAD.IADD R21, R3, 0x1, -R17 ;  /* 0x0000000103157824 */ /* 0x000fe200078e0a11 */
[----:B------:R-:W-:Y:S01]  /*05c0*/  LOP3.LUT R6, R6, 0x3, RZ, 0xc0, !PT ;  /* 0x0000000306067812 */ /* 0x000fe200078ec0ff */
[----:B------:R-:W-:Y:S01]  /*05d0*/  IMAD.MOV.U32 R13, RZ, RZ, RZ ;  /* 0x000000ffff0d7224 */ /* 0x000fe200078e00ff */
[----:B------:R-:W-:-:S03]  /*05e0*/  IADD3 R8, P0, PT, R18, R8, RZ ;  /* 0x0000000812087210 */ /* 0x000fc60007f1e0ff */
[----:B------:R-:W-:Y:S01]  /*05f0*/  IMAD.MOV R14, RZ, RZ, -R6 ;  /* 0x000000ffff0e7224 */ /* 0x000fe200078e0a06 */
[----:B------:R-:W-:-:S09]  /*0600*/  IADD3.X R9, PT, PT, R19, R9, RZ, P0, !PT ;  /* 0x0000000913097210 */ /* 0x000fd200007fe4ff */
.L_x_423:
[----:B------:R-:W-:Y:S01]  /*0610*/  ISETP.NE.AND P0, PT, R21, RZ, PT ;  /* 0x000000ff1500720c */ /* 0x000fe20003f05270 */
[----:B------:R-:W-:Y:S01]  /*0620*/  IMAD.MOV.U32 R6, RZ, RZ, R8 ;  /* 0x000000ffff067224 */ /* 0x000fe200078e0008 */
[----:B------:R-:W-:Y:S01]  /*0630*/  MOV R7, R9 ;  /* 0x0000000900077202 */ /* 0x000fe20000000f00 */
[----:B------:R-:W-:Y:S01]  /*0640*/  BSSY.RECONVERGENT B1, `(.L_x_421) ;  /* 0x000000d000017945 */ /* 0x000fe20003800200 */
[----:B------:R-:W-:Y:S01]  /*0650*/  IADD3 R14, PT, PT, R14, 0x1, RZ ;  /* 0x000000010e0e7810 */ /* 0x000fe20007ffe0ff */
[----:B------:R-:W-:-:S03]  /*0660*/  IMAD.WIDE.U32 R8, R2, 0x2, R6 ;  /* 0x0000000202087825 */ /* 0x000fc600078e0006 */
[----:B------:R-:W-:-:S05]  /*0670*/  ISETP.NE.AND P1, PT, R14, RZ, PT ;  /* 0x000000ff0e00720c */ /* 0x000fca0003f25270 */
[----:B0-----:R-:W-:Y:S08]  /*0680*/  @!P0 BRA `(.L_x_422) ;  /* 0x0000000000208947 */ /* 0x001ff00003800000 */
[----:B------:R-:W2:Y:S02]  /*0690*/  LDG.E.U16 R6, desc[UR36][R6.64] ;  /* 0x0000002406067981 */ /* 0x000ea4000c1e1500 */
[----:B--2---:R-:W-:-:S04]  /*06a0*/  IMAD.U32 R18, R6, 0x10000, RZ ;  /* 0x0001000006127824 */ /* 0x004fc800078e00ff */
[----:B------:R-:W-:-:S06]  /*06b0*/  FADD.FTZ R18, R11, R18 ;  /* 0x000000120b127221 */ /* 0x000fcc0000010000 */
[----:B------:R-:W0:Y:S02]  /*06c0*/  F2F.BF16.F32 R18, R18 ;  /* 0x0000001200127304 */ /* 0x000e240000202000 */
[----:B0-----:R-:W-:-:S04]  /*06d0*/  SHF.L.U32 R20, R18, 0x10, RZ ;  /* 0x0000001012147819 */ /* 0x001fc800000006ff */
[----:B------:R-:W-:-:S13]  /*06e0*/  FSETP.GT.FTZ.AND P0, PT, R20, RZ, PT ;  /* 0x000000ff1400720b */ /* 0x000fda0003f14000 */
[----:B------:R-:W-:-:S05]  /*06f0*/  @P0 FADD.FTZ R13, R13, R20 ;  /* 0x000000140d0d0221 */ /* 0x000fca0000010000 */
[----:B------:R0:W-:Y:S02]  /*0700*/  @P0 STS [R10], R13 ;  /* 0x0000000d0a000388 */ /* 0x0001e40000000800 */
.L_x_422:
[----:B------:R-:W-:Y:S05]  /*0710*/  BSYNC.RECONVERGENT B1 ;  /* 0x0000000000017941 */ /* 0x000fea0003800200 */
.L_x_421:
[C---:B------:R-:W-:Y:S01]  /*0720*/  IMAD.IADD R15, R2.reuse, 0x1, R15 ;  /* 0x00000001020f7824 */ /* 0x040fe200078e020f */
[----:B------:R-:W-:Y:S01]  /*0730*/  IADD3 R21, PT, PT, R2, R21, RZ ;  /* 0x0000001502157210 */ /* 0x000fe20007ffe0ff */
[----:B------:R-:W-:Y:S06]  /*0740*/  @P1 BRA `(.L_x_423) ;  /* 0xfffffffc00b01947 */ /* 0x000fec000383ffff */
.L_x_420:
[----:B------:R-:W-:Y:S05]  /*0750*/  BSYNC.RECONVERGENT B0 ;  /* 0x0000000000007941 */ /* 0x000fea0003800200 */
.L_x_419:
[----:B------:R-:W-:Y:S01]  /*0760*/  ISETP.GE.U32.AND P0, PT, R12, 0x3, PT ;  /* 0x000000030c00780c */ /* 0x000fe20003f06070 */
[----:B------:R-:W-:-:S12]  /*0770*/  BSSY.RECONVERGENT B0, `(.L_x_424) ;  /* 0x000003c000007945 */ /* 0x000fd80003800200 */
[----:B------:R-:W-:Y:S05]  /*0780*/  @!P0 BRA `(.L_x_425) ;  /* 0x0000000000e88947 */ /* 0x000fea0003800000 */
.L_x_434:
        /* <DEDUP_REMOVED lines=8> */
[----:B-1234-:R-:W-:-:S12]  /*0810*/  @!P3 BRA `(.L_x_427) ;  /* 0x000000000024b947 */ /* 0x01efd80003800000 */
[----:B------:R-:W-:-:S06]  /*0820*/  IMAD.WIDE.U32 R8, R15, 0x2, R4 ;  /* 0x000000020f087825 */ /* 0x000fcc00078e0004 */
[----:B------:R-:W2:Y:S02]  /*0830*/  LDG.E.U16 R8, desc[UR36][R8.64] ;  /* 0x0000002408087981 */ /* 0x000ea4000c1e1500 */
[----:B--2---:R-:W-:-:S05]  /*0840*/  SHF.L.U32 R6, R8, 0x10, RZ ;  /* 0x0000001008067819 */ /* 0x004fca00000006ff */
[----:B------:R-:W-:-:S06]  /*0850*/  FADD.FTZ R6, R11, R6 ;  /* 0x000000060b067221 */ /* 0x000fcc0000010000 */
[----:B------:R-:W1:Y:S02]  /*0860*/  F2F.BF16.F32 R6, R6 ;  /* 0x0000000600067304 */ /* 0x000e640000202000 */
[----:B-1----:R-:W-:-:S05]  /*0870*/  IMAD.U32 R12, R6, 0x10000, RZ ;  /* 0x00010000060c7824 */ /* 0x002fca00078e00ff */
[----:B------:R-:W-:-:S13]  /*0880*/  FSETP.GT.FTZ.AND P3, PT, R12, RZ, PT ;  /* 0x000000ff0c00720b */ /* 0x000fda0003f74000 */
[----:B0-----:R-:W-:-:S05]  /*0890*/  @P3 FADD.FTZ R13, R13, R12 ;  /* 0x0000000c0d0d3221 */ /* 0x001fca0000010000 */
[----:B------:R1:W-:Y:S02]  /*08a0*/  @P3 STS [R10], R13 ;  /* 0x0000000d0a003388 */ /* 0x0003e40000000800 */
.L_x_427:
[----:B------:R-:W-:Y:S05]  /*08b0*/  BSYNC.RECONVERGENT B1 ;  /* 0x0000000000017941 */ /* 0x000fea0003800200 */
.L_x_426:
[----:B------:R-:W-:Y:S04]  /*08c0*/  BSSY.RECONVERGENT B1, `(.L_x_428) ;  /* 0x000000b000017945 */ /* 0x000fe80003800200 */
[----:B------:R-:W-:Y:S05]  /*08d0*/  @!P0 BRA `(.L_x_429) ;  /* 0x0000000000248947 */ /* 0x000fea0003800000 */
[----:B------:R-:W-:-:S06]  /*08e0*/  IMAD.WIDE.U32 R8, R19, 0x2, R4 ;  /* 0x0000000213087825 */ /* 0x000fcc00078e0004 */
[----:B------:R-:W2:Y:S02]  /*08f0*/  LDG.E.U16 R8, desc[UR36][R8.64] ;  /* 0x0000002408087981 */ /* 0x000ea4000c1e1500 */
[----:B--2---:R-:W-:-:S05]  /*0900*/  SHF.L.U32 R6, R8, 0x10, RZ ;  /* 0x0000001008067819 */ /* 0x004fca00000006ff */
[----:B------:R-:W-:-:S06]  /*0910*/  FADD.FTZ R6, R11, R6 ;  /* 0x000000060b067221 */ /* 0x000fcc0000010000 */
[----:B------:R-:W2:Y:S02]  /*0920*/  F2F.BF16.F32 R6, R6 ;  /* 0x0000000600067304 */ /* 0x000ea40000202000 */
[----:B--2---:R-:W-:-:S05]  /*0930*/  IMAD.U32 R12, R6, 0x10000, RZ ;  /* 0x00010000060c7824 */ /* 0x004fca00078e00ff */
[----:B------:R-:W-:-:S13]  /*0940*/  FSETP.GT.FTZ.AND P0, PT, R12, RZ, PT ;  /* 0x000000ff0c00720b */ /* 0x000fda0003f14000 */
[----:B01----:R-:W-:-:S05]  /*0950*/  @P0 FADD.FTZ R13, R13, R12 ;  /* 0x0000000c0d0d0221 */ /* 0x003fca0000010000 */
[----:B------:R2:W-:Y:S02]  /*0960*/  @P0 STS [R10], R13 ;  /* 0x0000000d0a000388 */ /* 0x0005e40000000800 */
.L_x_429:
[----:B------:R-:W-:Y:S05]  /*0970*/  BSYNC.RECONVERGENT B1 ;  /* 0x0000000000017941 */ /* 0x000fea0003800200 */
.L_x_428:
        /* <DEDUP_REMOVED lines=9> */
[----:B012---:R-:W-:-:S05]  /*0a10*/  @P0 FADD.FTZ R13, R13, R12 ;  /* 0x0000000c0d0d0221 */ /* 0x007fca0000010000 */
[----:B------:R3:W-:Y:S02]  /*0a20*/  @P0 STS [R10], R13 ;  /* 0x0000000d0a000388 */ /* 0x0007e40000000800 */
.L_x_431:
[----:B------:R-:W-:Y:S05]  /*0a30*/  BSYNC.RECONVERGENT B1 ;  /* 0x0000000000017941 */ /* 0x000fea0003800200 */
.L_x_430:
        /* <DEDUP_REMOVED lines=9> */
[----:B0123--:R-:W-:-:S05]  /*0ad0*/  @P0 FADD.FTZ R13, R13, R12 ;  /* 0x0000000c0d0d0221 */ /* 0x00ffca0000010000 */
[----:B------:R4:W-:Y:S02]  /*0ae0*/  @P0 STS [R10], R13 ;  /* 0x0000000d0a000388 */ /* 0x0009e40000000800 */
.L_x_433:
[----:B------:R-:W-:Y:S05]  /*0af0*/  BSYNC.RECONVERGENT B1 ;  /* 0x0000000000017941 */ /* 0x000fea0003800200 */
.L_x_432:
[----:B------:R-:W-:-:S04]  /*0b00*/  IADD3 R15, PT, PT, R7, R2, RZ ;  /* 0x00000002070f7210 */ /* 0x000fc80007ffe0ff */
[----:B------:R-:W-:-:S13]  /*0b10*/  ISETP.GE.AND P0, PT, R15, UR38, PT ;  /* 0x000000260f007c0c */ /* 0x000fda000bf06270 */
[----:B------:R-:W-:Y:S05]  /*0b20*/  @!P0 BRA `(.L_x_434) ;  /* 0xfffffffc00188947 */ /* 0x000fea000383ffff */
.L_x_425:
[----:B------:R-:W-:Y:S05]  /*0b30*/  BSYNC.RECONVERGENT B0 ;  /* 0x0000000000007941 */ /* 0x000fea0003800200 */
.L_x_424:
[----:B------:R-:W-:Y:S05]  /*0b40*/  BRA `(.L_x_417) ;  /* 0x0000000800607947 */ /* 0x000fea0003800000 */
.L_x_418:
        /* <DEDUP_REMOVED lines=10> */
[----:B0-----:R-:W-:-:S06]  /*0bf0*/  VIADD R7, R20, 0xffffffe ;  /* 0x0ffffffe14077836 */ /* 0x001fcc0000000000 */
        /* <DEDUP_REMOVED lines=8> */
[-C--:B------:R-:W-:Y:S01]  /*0c80*/  @P0 IADD3 R21, PT, PT, R21, -R2.reuse, RZ ;  /* 0x8000000215150210 */ /* 0x080fe20007ffe0ff */
[----:B------:R-:W-:Y:S01]  /*0c90*/  @P0 VIADD R7, R7, 0x1 ;  /* 0x0000000107070836 */ /* 0x000fe20000000000 */
[----:B------:R-:W-:Y:S02]  /*0ca0*/  IADD3 R6, P0, PT, R15, UR6, RZ ;  /* 0x000000060f067c10 */ /* 0x000fe4000ff1e0ff */
[----:B------:R-:W-:Y:S01]  /*0cb0*/  ISETP.GE.U32.AND P1, PT, R21, R2, PT ;  /* 0x000000021500720c */ /* 0x000fe20003f26070 */
[----:B------:R-:W-:Y:S01]  /*0cc0*/  IMAD.MOV.U32 R21, RZ, RZ, R3 ;  /* 0x000000ffff157224 */ /* 0x000fe200078e0003 */
[----:B------:R-:W-:-:S11]  /*0cd0*/  MOV R15, RZ ;  /* 0x000000ff000f7202 */ /* 0x000fd60000000f00 */
[----:B------:R-:W-:Y:S02]  /*0ce0*/  @P1 IADD3 R7, PT, PT, R7, 0x1, RZ ;  /* 0x0000000107071810 */ /* 0x000fe40007ffe0ff */
[----:B------:R-:W-:-:S05]  /*0cf0*/  @!P2 LOP3.LUT R7, RZ, R2, RZ, 0x33, !PT ;  /* 0x00000002ff07a212 */ /* 0x000fca00078e33ff */
[----:B------:R-:W-:-:S05]  /*0d00*/  IMAD.IADD R14, R14, 0x1, R7 ;  /* 0x000000010e0e7824 */ /* 0x000fca00078e0207 */
[----:B------:R-:W-:-:S04]  /*0d10*/  LOP3.LUT R7, R14, 0x3, RZ, 0xc0, !PT ;  /* 0x000000030e077812 */ /* 0x000fc800078ec0ff */
[----:B------:R-:W-:Y:S02]  /*0d20*/  ISETP.NE.AND P1, PT, R7, 0x3, PT ;  /* 0x000000030700780c */ /* 0x000fe40003f25270 */
[----:B------:R-:W-:-:S11]  /*0d30*/  IADD3.X R7, PT, PT, R13, UR7, RZ, P0, !PT ;  /* 0x000000070d077c10 */ /* 0x000fd600087fe4ff */
        /* <DEDUP_REMOVED lines=10> */
.L_x_439:
        /* <DEDUP_REMOVED lines=14> */
[----:B------:R-:W-:Y:S05]  /*0ec0*/  @!P0 BRA `(.L_x_438) ;  /* 0x00000000001c8947 */ /* 0x000fea0003800000 */
[----:B------:R-:W2:Y:S02]  /*0ed0*/  LDG.E.U16 R8, desc[UR36][R6.64] ;  /* 0x0000002406087981 */ /* 0x000ea4000c1e1500 */
[----:B--2---:R-:W-:-:S04]  /*0ee0*/  IMAD.U32 R8, R8, 0x10000, RZ ;  /* 0x0001000008087824 */ /* 0x004fc800078e00ff */
[----:B------:R-:W-:-:S06]  /*0ef0*/  FMUL.FTZ R8, R23, R8 ;  /* 0x0000000817087220 */ /* 0x000fcc0000410000 */
[----:B------:R-:W0:Y:S02]  /*0f00*/  F2F.BF16.F32 R8, R8 ;  /* 0x0000000800087304 */ /* 0x000e240000202000 */
[----:B0-----:R-:W-:-:S05]  /*0f10*/  SHF.L.U32 R20, R8, 0x10, RZ ;  /* 0x0000001008147819 */ /* 0x001fca00000006ff */
[----:B------:R-:W-:-:S05]  /*0f20*/  FADD.FTZ R15, R15, R20 ;  /* 0x000000140f0f7221 */ /* 0x000fca0000010000 */
[----:B------:R0:W-:Y:S02]  /*0f30*/  STS [R10], R15 ;  /* 0x0000000f0a007388 */ /* 0x0001e40000000800 */
.L_x_438:
[----:B------:R-:W-:Y:S05]  /*0f40*/  BSYNC.RECONVERGENT B1 ;  /* 0x0000000000017941 */ /* 0x000fea0003800200 */
.L_x_437:
[C---:B------:R-:W-:Y:S01]  /*0f50*/  IMAD.IADD R21, R2.reuse, 0x1, R21 ;  /* 0x0000000102157824 */ /* 0x040fe200078e0215 */
[----:B------:R-:W-:Y:S01]  /*0f60*/  IADD3 R19, PT, PT, R2, R19, RZ ;  /* 0x0000001302137210 */ /* 0x000fe20007ffe0ff */
[----:B------:R-:W-:Y:S06]  /*0f70*/  @P1 BRA `(.L_x_439) ;  /* 0xfffffffc00981947 */ /* 0x000fec000383ffff */
.L_x_436:
[----:B------:R-:W-:Y:S05]  /*0f80*/  BSYNC.RECONVERGENT B0 ;  /* 0x0000000000007941 */ /* 0x000fea0003800200 */
.L_x_435:
[----:B------:R-:W-:-:S13]  /*0f90*/  ISETP.GE.U32.AND P0, PT, R14, 0x3, PT ;  /* 0x000000030e00780c */ /* 0x000fda0003f06070 */
[----:B------:R-:W-:Y:S05]  /*0fa0*/  @!P0 BRA `(.L_x_417) ;  /* 0x0000000400488947 */ /* 0x000fea0003800000 */
.L_x_448:
        /* <DEDUP_REMOVED lines=16> */
[----:B------:R-:W-:Y:S05]  /*10b0*/  @!P3 BRA `(.L_x_441) ;  /* 0x00000000001cb947 */ /* 0x000fea0003800000 */
[----:B------:R-:W2:Y:S02]  /*10c0*/  LDG.E.U16 R8, desc[UR36][R6.64] ;  /* 0x0000002406087981 */ /* 0x000ea4000c1e1500 */
[----:B--2---:R-:W-:-:S05]  /*10d0*/  SHF.L.U32 R8, R8, 0x10, RZ ;  /* 0x0000001008087819 */ /* 0x004fca00000006ff */
[----:B------:R-:W-:-:S06]  /*10e0*/  FMUL.FTZ R8, R21, R8 ;  /* 0x0000000815087220 */ /* 0x000fcc0000410000 */
[----:B------:R-:W1:Y:S02]  /*10f0*/  F2F.BF16.F32 R8, R8 ;  /* 0x0000000800087304 */ /* 0x000e640000202000 */
[----:B-1----:R-:W-:-:S04]  /*1100*/  IMAD.U32 R12, R8, 0x10000, RZ ;  /* 0x00010000080c7824 */ /* 0x002fc800078e00ff */
[----:B0-----:R-:W-:-:S05]  /*1110*/  FADD.FTZ R15, R15, R12 ;  /* 0x0000000c0f0f7221 */ /* 0x001fca0000010000 */
[----:B------:R1:W-:Y:S02]  /*1120*/  STS [R10], R15 ;  /* 0x0000000f0a007388 */ /* 0x0003e40000000800 */
.L_x_441:
[----:B------:R-:W-:Y:S05]  /*1130*/  BSYNC.RECONVERGENT B0 ;  /* 0x0000000000007941 */ /* 0x000fea0003800200 */
.L_x_440:
        /* <DEDUP_REMOVED lines=10> */
[----:B------:R-:W2:Y:S02]  /*11e0*/  LDG.E.U16 R8, desc[UR36][R6.64] ;  /* 0x0000002406087981 */ /* 0x000ea4000c1e1500 */
[----:B--2---:R-:W-:-:S05]  /*11f0*/  SHF.L.U32 R19, R8, 0x10, RZ ;  /* 0x0000001008137819 */ /* 0x004fca00000006ff */
[----:B------:R-:W-:-:S06]  /*1200*/  FMUL.FTZ R8, R19, R12 ;  /* 0x0000000c13087220 */ /* 0x000fcc0000410000 */
[----:B------:R-:W2:Y:S02]  /*1210*/  F2F.BF16.F32 R8, R8 ;  /* 0x0000000800087304 */ /* 0x000ea40000202000 */
[----:B--2---:R-:W-:-:S04]  /*1220*/  IMAD.U32 R12, R8, 0x10000, RZ ;  /* 0x00010000080c7824 */ /* 0x004fc800078e00ff */
[----:B01----:R-:W-:-:S05]  /*1230*/  FADD.FTZ R15, R15, R12 ;  /* 0x0000000c0f0f7221 */ /* 0x003fca0000010000 */
[----:B------:R2:W-:Y:S02]  /*1240*/  STS [R10], R15 ;  /* 0x0000000f0a007388 */ /* 0x0005e40000000800 */
.L_x_443:
[----:B------:R-:W-:Y:S05]  /*1250*/  BSYNC.RECONVERGENT B0 ;  /* 0x0000000000007941 */ /* 0x000fea0003800200 */
.L_x_442:
        /* <DEDUP_REMOVED lines=9> */
[----:B------:R-:W-:Y:S05]  /*12f0*/  @!P0 BRA `(.L_x_445) ;  /* 0x00000000001c8947 */ /* 0x000fea0003800000 */
[----:B------:R-:W3:Y:S02]  /*1300*/  LDG.E.U16 R8, desc[UR36][R6.64] ;  /* 0x0000002406087981 */ /* 0x000ee4000c1e1500 */
[----:B---3--:R-:W-:-:S05]  /*1310*/  SHF.L.U32 R13, R8, 0x10, RZ ;  /* 0x00000010080d7819 */ /* 0x008fca00000006ff */
[----:B------:R-:W-:-:S06]  /*1320*/  FMUL.FTZ R8, R13, R14 ;  /* 0x0000000e0d087220 */ /* 0x000fcc0000410000 */
[----:B------:R-:W3:Y:S02]  /*1330*/  F2F.BF16.F32 R8, R8 ;  /* 0x0000000800087304 */ /* 0x000ee40000202000 */
[----:B---3--:R-:W-:-:S04]  /*1340*/  IMAD.U32 R12, R8, 0x10000, RZ ;  /* 0x00010000080c7824 */ /* 0x008fc800078e00ff */
[----:B012---:R-:W-:-:S05]  /*1350*/  FADD.FTZ R15, R15, R12 ;  /* 0x0000000c0f0f7221 */ /* 0x007fca0000010000 */
[----:B------:R3:W-:Y:S02]  /*1360*/  STS [R10], R15 ;  /* 0x0000000f0a007388 */ /* 0x0007e40000000800 */
.L_x_445:
[----:B------:R-:W-:Y:S05]  /*1370*/  BSYNC.RECONVERGENT B0 ;  /* 0x0000000000007941 */ /* 0x000fea0003800200 */
.L_x_444:
        /* <DEDUP_REMOVED lines=10> */
[----:B------:R-:W4:Y:S02]  /*1420*/  LDG.E.U16 R8, desc[UR36][R6.64] ;  /* 0x0000002406087981 */ /* 0x000f24000c1e1500 */
[----:B----4-:R-:W-:-:S05]  /*1430*/  SHF.L.U32 R13, R8, 0x10, RZ ;  /* 0x00000010080d7819 */ /* 0x010fca00000006ff */
[----:B------:R-:W-:-:S06]  /*1440*/  FMUL.FTZ R8, R13, R14 ;  /* 0x0000000e0d087220 */ /* 0x000fcc0000410000 */
[----:B------:R-:W4:Y:S02]  /*1450*/  F2F.BF16.F32 R8, R8 ;  /* 0x0000000800087304 */ /* 0x000f240000202000 */
[----:B----4-:R-:W-:-:S04]  /*1460*/  IMAD.U32 R12, R8, 0x10000, RZ ;  /* 0x00010000080c7824 */ /* 0x010fc800078e00ff */
[----:B0123--:R-:W-:-:S05]  /*1470*/  FADD.FTZ R15, R15, R12 ;  /* 0x0000000c0f0f7221 */ /* 0x00ffca0000010000 */
[----:B------:R4:W-:Y:S02]  /*1480*/  STS [R10], R15 ;  /* 0x0000000f0a007388 */ /* 0x0009e40000000800 */
.L_x_447:
[----:B------:R-:W-:Y:S05]  /*1490*/  BSYNC.RECONVERGENT B0 ;  /* 0x0000000000007941 */ /* 0x000fea0003800200 */
.L_x_446:
[----:B------:R-:W-:-:S04]  /*14a0*/  IADD3 R21, PT, PT, R9, R2, RZ ;  /* 0x0000000209157210 */ /* 0x000fc80007ffe0ff */
[----:B------:R-:W-:-:S13]  /*14b0*/  ISETP.GE.AND P0, PT, R21, UR39, PT ;  /* 0x0000002715007c0c */ /* 0x000fda000bf06270 */
[----:B------:R-:W-:Y:S05]  /*14c0*/  @!P0 BRA `(.L_x_448) ;  /* 0xfffffff800b88947 */ /* 0x000fea000383ffff */
.L_x_417:
[----:B------:R-:W-:Y:S05]  /*14d0*/  WARPSYNC.ALL ;  /* 0x0000000000007948 */ /* 0x000fea0003800000 */
[----:B------:R-:W-:Y:S01]  /*14e0*/  BAR.SYNC.DEFER_BLOCKING 0x0 ;  /* 0x0000000000007b1d */ /* 0x000fe20000010000 */
[----:B------:R-:W-:-:S13]  /*14f0*/  ISETP.NE.AND P0, PT, R3, RZ, PT ;  /* 0x000000ff0300720c */ /* 0x000fda0003f05270 */
[----:B------:R-:W-:Y:S05]  /*1500*/  @P0 EXIT ;  /* 0x000000000000094d */ /* 0x000fea0003800000 */
[C---:B------:R-:W-:Y:S01]  /*1510*/  ISETP.GE.U32.AND P0, PT, R2.reuse, 0x10, PT ;  /* 0x000000100200780c */ /* 0x040fe20003f06070 */
[----:B------:R-:W-:Y:S01]  /*1520*/  HFMA2 R3, -RZ, RZ, 0, 0 ;  /* 0x00000000ff037431 */ /* 0x000fe200000001ff */
[----:B------:R-:W-:Y:S01]  /*1530*/  LOP3.LUT R19, R2, 0xf, RZ, 0xc0, !PT ;  /* 0x0000000f02137812 */ /* 0x000fe200078ec0ff */
[----:B------:R-:W-:-:S03]  /*1540*/  IMAD.MOV.U32 R23, RZ, RZ, RZ ;  /* 0x000000ffff177224 */ /* 0x000fc600078e00ff */
[----:B------:R-:W-:-:S07]  /*1550*/  ISETP.NE.AND P1, PT, R19, RZ, PT ;  /* 0x000000ff1300720c */ /* 0x000fce0003f25270 */
[----:B------:R-:W-:Y:S06]  /*1560*/  @!P0 BRA `(.L_x_449) ;  /* 0x0000000000748947 */ /* 0x000fec0003800000 */
[----:B------:R-:W-:Y:S01]  /*1570*/  LOP3.LUT R18, R2, 0xfffffff0, RZ, 0xc0, !PT ;  /* 0xfffffff002127812 */ /* 0x000fe200078ec0ff */
[----:B------:R-:W-:Y:S01]  /*1580*/  VIADD R17, R0, 0x20 ;  /* 0x0000002000117836 */ /* 0x000fe20000000000 */
[----:B------:R-:W-:Y:S02]  /*1590*/  LOP3.LUT R3, R2, 0x7f0, RZ, 0xc0, !PT ;  /* 0x000007f002037812 */ /* 0x000fe400078ec0ff */
[----:B------:R-:W-:Y:S01]  /*15a0*/  MOV R23, RZ ;  /* 0x000000ff00177202 */ /* 0x000fe20000000f00 */
[----:B------:R-:W-:-:S07]  /*15b0*/  IMAD.MOV R18, RZ, RZ, -R18 ;  /* 0x000000ffff127224 */ /* 0x000fce00078e0a12 */
.L_x_450:
        /* <DEDUP_REMOVED lines=24> */
.L_x_449:
[----:B------:R-:W-:Y:S05]  /*1740*/  @!P1 BRA `(.L_x_451) ;  /* 0x0000000000949947 */ /* 0x000fea0003800000 */
[----:B------:R-:W-:Y:S02]  /*1750*/  ISETP.GE.U32.AND P0, PT, R19, 0x8, PT ;  /* 0x000000081300780c */ /* 0x000fe40003f06070 */
[----:B01234-:R-:W-:-:S04]  /*1760*/  LOP3.LUT R13, R2, 0x7, RZ, 0xc0, !PT ;  /* 0x00000007020d7812 */ /* 0x01ffc800078ec0ff */
[----:B------:R-:W-:-:S07]  /*1770*/  ISETP.NE.AND P1, PT, R13, RZ, PT ;  /* 0x000000ff0d00720c */ /* 0x000fce0003f25270 */
[----:B------:R-:W-:Y:S06]  /*1780*/  @!P0 BRA `(.L_x_452) ;  /* 0x0000000000308947 */ /* 0x000fec0003800000 */
[C---:B------:R-:W-:Y:S01]  /*1790*/  LEA R12, R3.reuse, R0, 0x2 ;  /* 0x00000000030c7211 */ /* 0x040fe200078e10ff */
[----:B------:R-:W-:-:S04]  /*17a0*/  VIADD R3, R3, 0x8 ;  /* 0x0000000803037836 */ /* 0x000fc80000000000 */
        /* <DEDUP_REMOVED lines=10> */
.L_x_452:
[----:B------:R-:W-:Y:S05]  /*1850*/  @!P1 BRA `(.L_x_451) ;  /* 0x0000000000509947 */ /* 0x000fea0003800000 */
[----:B------:R-:W-:Y:S02]  /*1860*/  ISETP.GE.U32.AND P0, PT, R13, 0x4, PT ;  /* 0x000000040d00780c */ /* 0x000fe40003f06070 */
[----:B------:R-:W-:-:S04]  /*1870*/  LOP3.LUT R2, R2, 0x3, RZ, 0xc0, !PT ;  /* 0x0000000302027812 */ /* 0x000fc800078ec0ff */
[----:B------:R-:W-:-:S07]  /*1880*/  ISETP.NE.AND P1, PT, R2, RZ, PT ;  /* 0x000000ff0200720c */ /* 0x000fce0003f25270 */
[----:B------:R-:W-:Y:S06]  /*1890*/  @!P0 BRA `(.L_x_453) ;  /* 0x00000000001c8947 */ /* 0x000fec0003800000 */
[C---:B------:R-:W-:Y:S01]  /*18a0*/  LEA R4, R3.reuse, R0, 0x2 ;  /* 0x0000000003047211 */ /* 0x040fe200078e10ff */
[----:B------:R-:W-:-:S05]  /*18b0*/  VIADD R3, R3, 0x4 ;  /* 0x0000000403037836 */ /* 0x000fca0000000000 */
[----:B------:R-:W0:Y:S02]  /*18c0*/  LDS.128 R4, [R4] ;  /* 0x0000000004047984 */ /* 0x000e240000000c00 */
[----:B0-----:R-:W-:-:S04]  /*18d0*/  FADD.FTZ R8, R23, R4 ;  /* 0x0000000417087221 */ /* 0x001fc80000010000 */
[----:B------:R-:W-:-:S04]  /*18e0*/  FADD.FTZ R5, R8, R5 ;  /* 0x0000000508057221 */ /* 0x000fc80000010000 */
[----:B------:R-:W-:-:S04]  /*18f0*/  FADD.FTZ R6, R5, R6 ;  /* 0x0000000605067221 */ /* 0x000fc80000010000 */
[----:B------:R-:W-:-:S07]  /*1900*/  FADD.FTZ R23, R6, R7 ;  /* 0x0000000706177221 */ /* 0x000fce0000010000 */
.L_x_453:
[----:B------:R-:W-:Y:S05]  /*1910*/  @!P1 BRA `(.L_x_451) ;  /* 0x0000000000209947 */ /* 0x000fea0003800000 */
[----:B------:R-:W-:Y:S01]  /*1920*/  LEA R0, R3, R0, 0x2 ;  /* 0x0000000003007211 */ /* 0x000fe200078e10ff */
[----:B------:R-:W-:-:S07]  /*1930*/  IMAD.MOV R2, RZ, RZ, -R2 ;  /* 0x000000ffff027224 */ /* 0x000fce00078e0a02 */
.L_x_454:
[----:B------:R0:W1:Y:S01]  /*1940*/  LDS R4, [R0] ;  /* 0x0000000000047984 */ /* 0x0000620000000800 */
[----:B------:R-:W-:-:S04]  /*1950*/  IADD3 R2, PT, PT, R2, 0x1, RZ ;  /* 0x0000000102027810 */ /* 0x000fc80007ffe0ff */
[----:B------:R-:W-:Y:S01]  /*1960*/  ISETP.NE.AND P0, PT, R2, RZ, PT ;  /* 0x000000ff0200720c */ /* 0x000fe20003f05270 */
[----:B0-----:R-:W-:Y:S02]  /*1970*/  VIADD R0, R0, 0x4 ;  /* 0x0000000400007836 */ /* 0x001fe40000000000 */
[----:B-1----:R-:W-:-:S10]  /*1980*/  FADD.FTZ R23, R4, R23 ;  /* 0x0000001704177221 */ /* 0x002fd40000010000 */
[----:B------:R-:W-:Y:S05]  /*1990*/  @P0 BRA `(.L_x_454) ;  /* 0xfffffffc00e80947 */ /* 0x000fea000383ffff */
.L_x_451:
        /* <DEDUP_REMOVED lines=15> */
.L_x_455:
        /* <DEDUP_REMOVED lines=15> */
.L_x_639:


//--------------------- .text._ZN2at6native51_GLOBAL__N__eebb21b7_18_MultiMarginLoss_cu_b86932df30MultiMarginLoss_forward_kernelILi2EN3c104HalfEEEvPT0_PKS5_PKlS8_iibS5_ --------------------------
	.section	.text._ZN2at6native51_GLOBAL__N__eebb21b7_18_MultiMarginLoss_cu_b86932df30MultiMarginLoss_forward_kernelILi2EN3c104HalfEEEvPT0_PKS5_PKlS8_iibS5_,"ax",@progbits
	.align	128
.text._ZN2at6native51_GLOBAL__N__eebb21b7_18_MultiMarginLoss_cu_b86932df30MultiMarginLoss_forward_kernelILi2EN3c104HalfEEEvPT0_PKS5_PKlS8_iibS5_:
        .type           _ZN2at6native51_GLOBAL__N__eebb21b7_18_MultiMarginLoss_cu_b86932df30MultiMarginLoss_forward_kernelILi2EN3c104HalfEEEvPT0_PKS5_PKlS8_iibS5_,@function
        .size           _ZN2at6native51_GLOBAL__N__eebb21b7_18_MultiMarginLoss_cu_b86932df30MultiMarginLoss_forward_kernelILi2EN3c104HalfEEEvPT0_PKS5_PKlS8_iibS5_,(.L_x_640 - _ZN2at6native51_GLOBAL__N__eebb21b7_18_MultiMarginLoss_cu_b86932df30MultiMarginLoss_forward_kernelILi2EN3c104HalfEEEvPT0_PKS5_PKlS8_iibS5_)
        .other          _ZN2at6native51_GLOBAL__N__eebb21b7_18_MultiMarginLoss_cu_b86932df30MultiMarginLoss_forward_kernelILi2EN3c104HalfEEEvPT0_PKS5_PKlS8_iibS5_,@"STO_CUDA_ENTRY STV_DEFAULT"
_ZN2at6native51_GLOBAL__N__eebb21b7_18_MultiMarginLoss_cu_b86932df30MultiMarginLoss_forward_kernelILi2EN3c104HalfEEEvPT0_PKS5_PKlS8_iibS5_:
        /* <DEDUP_REMOVED lines=15> */
[----:B------:R-:W-:Y:S01]  /*00f0*/  HFMA2 R8, -RZ, RZ, 0, 2.02655792236328125e-06 ;  /* 0x00000022ff087431 */ /* 0x000fe200000001ff */
[----:B------:R-:W-:Y:S01]  /*0100*/  MOV R12, 0x1 ;  /* 0x00000001000c7802 */ /* 0x000fe20000000f00 */
[----:B------:R-:W-:Y:S01]  /*0110*/  IMAD.MOV.U32 R13, RZ, RZ, RZ ;  /* 0x000000ffff0d7224 */ /* 0x000fe200078e00ff */
        /* <DEDUP_REMOVED lines=11> */
.L_x_456:
        /* <DEDUP_REMOVED lines=12> */
[--C-:B------:R-:W-:Y:S01]  /*0290*/  SHF.R.S64 R15, RZ, 0x1f, R17.reuse ;  /* 0x0000001fff0f7819 */ /* 0x100fe20000001011 */
[----:B------:R-:W1:Y:S01]  /*02a0*/  LDCU.64 UR4, c[0x0][0x398] ;  /* 0x00007300ff0477ac */ /* 0x000e620008000a00 */
[----:B------:R-:W-:Y:S02]  /*02b0*/  SHF.R.S32.HI R13, RZ, 0x1f, R17 ;  /* 0x0000001fff0d7819 */ /* 0x000fe40000011411 */
[----:B0-----:R-:W-:-:S04]  /*02c0*/  IADD3 R4, P0, PT, R18, R8, RZ ;  /* 0x0000000812047210 */ /* 0x001fc80007f1e0ff */
[----:B------:R-:W-:Y:S02]  /*02d0*/  IADD3.X R5, PT, PT, R19, R9, RZ, P0, !PT ;  /* 0x0000000913057210 */ /* 0x000fe400007fe4ff */
[----:B------:R-:W-:-:S05]  /*02e0*/  IADD3 R20, P0, PT, R15, R4, RZ ;  /* 0x000000040f147210 */ /* 0x000fca0007f1e0ff */
[----:B------:R-:W-:-:S05]  /*02f0*/  IMAD.X R21, R13, 0x1, R5, P0 ;  /* 0x000000010d157824 */ /* 0x000fca00000e0605 */
[----:B------:R-:W2:Y:S01]  /*0300*/  LDG.E.U16 R20, desc[UR36][R20.64] ;  /* 0x0000002414147981 */ /* 0x000ea2000c1e1500 */
[----:B------:R-:W0:Y:S01]  /*0310*/  LDC.U16 R7, c[0x0][0x3aa] ;  /* 0x0000ea80ff077b82 */ /* 0x000e220000000400 */
[----:B-1----:R-:W-:-:S04]  /*0320*/  UISETP.NE.U32.AND UP0, UPT, UR4, URZ, UPT ;  /* 0x000000ff0400728c */ /* 0x002fc8000bf05070 */
[----:B------:R-:W-:Y:S01]  /*0330*/  UISETP.NE.AND.EX UP0, UPT, UR5, URZ, UPT, UP0 ;  /* 0x000000ff0500728c */ /* 0x000fe2000bf05300 */
[----:B0-----:R-:W-:Y:S02]  /*0340*/  HADD2.F32 R7, -RZ, R7.H0_H0 ;  /* 0x20000007ff077230 */ /* 0x001fe40000004100 */
[----:B--2---:R-:W-:-:S05]  /*0350*/  HADD2.F32 R12, -RZ, R20.H0_H0 ;  /* 0x20000014ff0c7230 */ /* 0x004fca0000004100 */
[----:B------:R-:W-:-:S05]  /*0360*/  FADD.FTZ R7, R7, -R12 ;  /* 0x8000000c07077221 */ /* 0x000fca0000010000 */
[----:B------:R-:W-:-:S05]  /*0370*/  F2FP.F16.F32.PACK_AB R7, RZ, R7 ;  /* 0x00000007ff07723e */ /* 0x000fca00000000ff */
[----:B------:R-:W-:Y:S01]  /*0380*/  HADD2.F32 R11, -RZ, R7.H0_H0 ;  /* 0x20000007ff0b7230 */ /* 0x000fe20000004100 */
        /* <DEDUP_REMOVED lines=11> */
[----:B0-----:R-:W-:Y:S02]  /*0440*/  IADD3 R7, PT, PT, R15, 0xffffffe, RZ ;  /* 0x0ffffffe0f077810 */ /* 0x001fe40007ffe0ff */
[----:B------:R-:W-:-:S04]  /*0450*/  MOV R15, R3 ;  /* 0x00000003000f7202 */ /* 0x000fc80000000f00 */
[----:B------:R-:W0:Y:S02]  /*0460*/  F2I.FTZ.U32.TRUNC.NTZ R7, R7 ;  /* 0x0000000700077305 */ /* 0x000e24000021f000 */
[----:B0-----:R-:W-:-:S05]  /*0470*/  IADD3 R21, PT, PT, RZ, -R7, RZ ;  /* 0x80000007ff157210 */ /* 0x001fca0007ffe0ff */
        /* <DEDUP_REMOVED lines=16> */
[----:B------:R-:W-:Y:S01]  /*0580*/  IMAD.WIDE.U32 R18, R3, 0x2, R18 ;  /* 0x0000000203127825 */ /* 0x000fe200078e0012 */
[-C--:B------:R-:W-:Y:S02]  /*0590*/  IADD3 R21, PT, PT, -R17, R3.reuse, RZ ;  /* 0x0000000311157210 */ /* 0x080fe40007ffe1ff */
[----:B------:R-:W-:Y:S01]  /*05a0*/  MOV R15, R3 ;  /* 0x00000003000f7202 */ /* 0x000fe20000000f00 */
[----:B------:R-:W-:Y:S01]  /*05b0*/  VIADD R6, R12, 0x1 ;  /* 0x000000010c067836 */ /* 0x000fe20000000000 */
[----:B------:R-:W-:Y:S01]  /*05c0*/  IADD3 R8, P0, PT, R18, R8, RZ ;  /* 0x0000000812087210 */ /* 0x000fe20007f1e0ff */
[----:B------:R-:W-:-:S03]  /*05d0*/  IMAD.MOV.U32 R13, RZ, RZ, RZ ;  /* 0x000000ffff0d7224 */ /* 0x000fc600078e00ff */
[----:B------:R-:W-:Y:S02]  /*05e0*/  LOP3.LUT R6, R6, 0x3, RZ, 0xc0, !PT ;  /* 0x0000000306067812 */ /* 0x000fe400078ec0ff */
[----:B------:R-:W-:Y:S02]  /*05f0*/  IADD3.X R19, PT, PT, R19, R9, RZ, P0, !PT ;  /* 0x0000000913137210 */ /* 0x000fe400007fe4ff */
[----:B------:R-:W-:-:S07]  /*0600*/  IADD3 R14, PT, PT, -R6, RZ, RZ ;  /* 0x000000ff060e7210 */ /* 0x000fce0007ffe1ff */
.L_x_463:
[----:B------:R-:W-:Y:S01]  /*0610*/  ISETP.NE.AND P0, PT, R21, RZ, PT ;  /* 0x000000ff1500720c */ /* 0x000fe20003f05270 */
[----:B------:R-:W-:Y:S01]  /*0620*/  VIADD R14, R14, 0x1 ;  /* 0x000000010e0e7836 */ /* 0x000fe20000000000 */
[----:B------:R-:W-:Y:S01]  /*0630*/  MOV R6, R8 ;  /* 0x0000000800067202 */ /* 0x000fe20000000f00 */
[----:B------:R-:W-:Y:S01]  /*0640*/  BSSY.RECONVERGENT B1, `(.L_x_461) ;  /* 0x0000011000017945 */ /* 0x000fe20003800200 */
[----:B------:R-:W-:Y:S02]  /*0650*/  MOV R7, R19 ;  /* 0x0000001300077202 */ /* 0x000fe40000000f00 */
[----:B------:R-:W-:Y:S01]  /*0660*/  ISETP.NE.AND P1, PT, R14, RZ, PT ;  /* 0x000000ff0e00720c */ /* 0x000fe20003f25270 */
[----:B------:R-:W-:-:S04]  /*0670*/  IMAD.WIDE.U32 R8, R2, 0x2, R6 ;  /* 0x0000000202087825 */ /* 0x000fc800078e0006 */
[----:B------:R-:W-:Y:S02]  /*0680*/  IMAD.MOV.U32 R19, RZ, RZ, R9 ;  /* 0x000000ffff137224 */ /* 0x000fe400078e0009 */
[----:B0-----:R-:W-:Y:S06]  /*0690*/  @!P0 BRA `(.L_x_462) ;  /* 0x00000000002c8947 */ /* 0x001fec0003800000 */
[----:B------:R-:W2:Y:S02]  /*06a0*/  LDG.E.U16 R6, desc[UR36][R6.64] ;  /* 0x0000002406067981 */ /* 0x000ea4000c1e1500 */
[----:B--2---:R-:W-:-:S05]  /*06b0*/  HADD2.F32 R18, -RZ, R6.H0_H0 ;  /* 0x20000006ff127230 */ /* 0x004fca0000004100 */
[----:B------:R-:W-:-:S05]  /*06c0*/  FADD.FTZ R18, R11, R18 ;  /* 0x000000120b127221 */ /* 0x000fca0000010000 */
[----:B------:R-:W-:-:S05]  /*06d0*/  F2FP.F16.F32.PACK_AB R18, RZ, R18 ;  /* 0x00000012ff12723e */ /* 0x000fca00000000ff */
[----:B------:R-:W-:-:S05]  /*06e0*/  HADD2.F32 R18, -RZ, R18.H0_H0 ;  /* 0x20000012ff127230 */ /* 0x000fca0000004100 */
[----:B------:R-:W-:-:S13]  /*06f0*/  FSETP.GT.FTZ.AND P0, PT, R18, RZ, PT ;  /* 0x000000ff1200720b */ /* 0x000fda0003f14000 */
[----:B------:R-:W-:-:S05]  /*0700*/  @P0 FMUL.FTZ R9, R18, R18 ;  /* 0x0000001212090220 */ /* 0x000fca0000410000 */
[----:B------:R-:W-:-:S05]  /*0710*/  @P0 F2FP.F16.F32.PACK_AB R9, RZ, R9 ;  /* 0x00000009ff09023e */ /* 0x000fca00000000ff */
[----:B------:R-:W-:-:S05]  /*0720*/  @P0 HADD2.F32 R18, -RZ, R9.H0_H0 ;  /* 0x20000009ff120230 */ /* 0x000fca0000004100 */
[----:B------:R-:W-:-:S05]  /*0730*/  @P0 FADD.FTZ R13, R13, R18 ;  /* 0x000000120d0d0221 */ /* 0x000fca0000010000 */
[----:B------:R0:W-:Y:S02]  /*0740*/  @P0 STS [R10], R13 ;  /* 0x0000000d0a000388 */ /* 0x0001e40000000800 */
.L_x_462:
[----:B------:R-:W-:Y:S05]  /*0750*/  BSYNC.RECONVERGENT B1 ;  /* 0x0000000000017941 */ /* 0x000fea0003800200 */
.L_x_461:
[C---:B------:R-:W-:Y:S02]  /*0760*/  IADD3 R15, PT, PT, R2.reuse, R15, RZ ;  /* 0x0000000f020f7210 */ /* 0x040fe40007ffe0ff */
[----:B------:R-:W-:Y:S01]  /*0770*/  IADD3 R21, PT, PT, R2, R21, RZ ;  /* 0x0000001502157210 */ /* 0x000fe20007ffe0ff */
[----:B------:R-:W-:Y:S06]  /*0780*/  @P1 BRA `(.L_x_463) ;  /* 0xfffffffc00a01947 */ /* 0x000fec000383ffff */
.L_x_460:
[----:B------:R-:W-:Y:S05]  /*0790*/  BSYNC.RECONVERGENT B0 ;  /* 0x0000000000007941 */ /* 0x000fea0003800200 */
.L_x_459:
[----:B------:R-:W-:Y:S01]  /*07a0*/  ISETP.GE.U32.AND P0, PT, R12, 0x3, PT ;  /* 0x000000030c00780c */ /* 0x000fe20003f06070 */
[----:B------:R-:W-:-:S12]  /*07b0*/  BSSY.RECONVERGENT B0, `(.L_x_464) ;  /* 0x0000048000007945 */ /* 0x000fd80003800200 */
[----:B------:R-:W-:Y:S05]  /*07c0*/  @!P0 BRA `(.L_x_465) ;  /* 0x0000000400188947 */ /* 0x000fea0003800000 */
.L_x_474:
[-C--:B------:R-:W-:Y:S01]  /*07d0*/  ISETP.NE.AND P3, PT, R15, R17.reuse, PT ;  /* 0x000000110f00720c */ /* 0x080fe20003f65270 */
[----:B------:R-:W-:Y:S01]  /*07e0*/  IMAD.IADD R19, R2, 0x1, R15 ;  /* 0x0000000102137824 */ /* 0x000fe200078e020f */
[----:B------:R-:W-:Y:S04]  /*07f0*/  BSSY.RECONVERGENT B1, `(.L_x_466) ;  /* 0x0000013000017945 */ /* 0x000fe80003800200 */
[CC--:B------:R-:W-:Y:S02]  /*0800*/  IADD3 R9, PT, PT, R19.reuse, R2.reuse, RZ ;  /* 0x0000000213097210 */ /* 0x0c0fe40007ffe0ff */
[----:B------:R-:W-:Y:S02]  /*0810*/  ISETP.NE.AND P0, PT, R19, R17, PT ;  /* 0x000000111300720c */ /* 0x000fe40003f05270 */
[----:B------:R-:W-:-:S02]  /*0820*/  IADD3 R7, PT, PT, R9, R2, RZ ;  /* 0x0000000209077210 */ /* 0x000fc40007ffe0ff */
[-C--:B------:R-:W-:Y:S02]  /*0830*/  ISETP.NE.AND P1, PT, R9, R17.reuse, PT ;  /* 0x000000110900720c */ /* 0x080fe40003f25270 */
[----:B------:R-:W-:Y:S01]  /*0840*/  ISETP.NE.AND P2, PT, R7, R17, PT ;  /* 0x000000110700720c */ /* 0x000fe20003f45270 */
[----:B-1234-:R-:W-:-:S12]  /*0850*/  @!P3 BRA `(.L_x_467) ;  /* 0x000000000030b947 */ /* 0x01efd80003800000 */
[----:B------:R-:W-:-:S06]  /*0860*/  IMAD.WIDE.U32 R14, R15, 0x2, R4 ;  /* 0x000000020f0e7825 */ /* 0x000fcc00078e0004 */
        /* <DEDUP_REMOVED lines=9> */
[----:B0-----:R-:W-:-:S05]  /*0900*/  @P3 FADD.FTZ R13, R13, R6 ;  /* 0x000000060d0d3221 */ /* 0x001fca0000010000 */
[----:B------:R1:W-:Y:S02]  /*0910*/  @P3 STS [R10], R13 ;  /* 0x0000000d0a003388 */ /* 0x0003e40000000800 */
.L_x_467:
[----:B------:R-:W-:Y:S05]  /*0920*/  BSYNC.RECONVERGENT B1 ;  /* 0x0000000000017941 */ /* 0x000fea0003800200 */
.L_x_466:
[----:B------:R-:W-:Y:S04]  /*0930*/  BSSY.RECONVERGENT B1, `(.L_x_468) ;  /* 0x000000e000017945 */ /* 0x000fe80003800200 */
[----:B------:R-:W-:Y:S05]  /*0940*/  @!P0 BRA `(.L_x_469) ;  /* 0x0000000000308947 */ /* 0x000fea0003800000 */
        /* <DEDUP_REMOVED lines=10> */
[----:B01----:R-:W-:-:S05]  /*09f0*/  @P0 FADD.FTZ R13, R13, R6 ;  /* 0x000000060d0d0221 */ /* 0x003fca0000010000 */
[----:B------:R2:W-:Y:S02]  /*0a00*/  @P0 STS [R10], R13 ;  /* 0x0000000d0a000388 */ /* 0x0005e40000000800 */
.L_x_469:
[----:B------:R-:W-:Y:S05]  /*0a10*/  BSYNC.RECONVERGENT B1 ;  /* 0x0000000000017941 */ /* 0x000fea0003800200 */
.L_x_468:
[----:B------:R-:W-:Y:S04]  /*0a20*/  BSSY.RECONVERGENT B1, `(.L_x_470) ;  /* 0x000000e000017945 */ /* 0x000fe80003800200 */
[----:B------:R-:W-:Y:S05]  /*0a30*/  @!P1 BRA `(.L_x_471) ;  /* 0x0000000000309947 */ /* 0x000fea0003800000 */
[----:B------:R-:W-:-:S06]  /*0a40*/  IMAD.WIDE.U32 R8, R9, 0x2, R4 ;  /* 0x0000000209087825 */ /* 0x000fcc00078e0004 */
[----:B------:R-:W3:Y:S02]  /*0a50*/  LDG.E.U16 R8, desc[UR36][R8.64] ;  /* 0x0000002408087981 */ /* 0x000ee4000c1e1500 */
[----:B---3--:R-:W-:-:S05]  /*0a60*/  HADD2.F32 R6, -RZ, R8.H0_H0 ;  /* 0x20000008ff067230 */ /* 0x008fca0000004100 */
[----:B------:R-:W-:-:S05]  /*0a70*/  FADD.FTZ R6, R11, R6 ;  /* 0x000000060b067221 */ /* 0x000fca0000010000 */
[----:B------:R-:W-:-:S05]  /*0a80*/  F2FP.F16.F32.PACK_AB R6, RZ, R6 ;  /* 0x00000006ff06723e */ /* 0x000fca00000000ff */
[----:B------:R-:W-:-:S05]  /*0a90*/  HADD2.F32 R6, -RZ, R6.H0_H0 ;  /* 0x20000006ff067230 */ /* 0x000fca0000004100 */
[----:B------:R-:W-:-:S13]  /*0aa0*/  FSETP.GT.FTZ.AND P0, PT, R6, RZ, PT ;  /* 0x000000ff0600720b */ /* 0x000fda0003f14000 */
[----:B------:R-:W-:-:S05]  /*0ab0*/  @P0 FMUL.FTZ R6, R6, R6 ;  /* 0x0000000606060220 */ /* 0x000fca0000410000 */
[----:B------:R-:W-:-:S05]  /*0ac0*/  @P0 F2FP.F16.F32.PACK_AB R6, RZ, R6 ;  /* 0x00000006ff06023e */ /* 0x000fca00000000ff */
[----:B------:R-:W-:-:S05]  /*0ad0*/  @P0 HADD2.F32 R6, -RZ, R6.H0_H0 ;  /* 0x20000006ff060230 */ /* 0x000fca0000004100 */
[----:B012---:R-:W-:-:S05]  /*0ae0*/  @P0 FADD.FTZ R13, R13, R6 ;  /* 0x000000060d0d0221 */ /* 0x007fca0000010000 */
[----:B------:R3:W-:Y:S02]  /*0af0*/  @P0 STS [R10], R13 ;  /* 0x0000000d0a000388 */ /* 0x0007e40000000800 */
.L_x_471:
[----:B------:R-:W-:Y:S05]  /*0b00*/  BSYNC.RECONVERGENT B1 ;  /* 0x0000000000017941 */ /* 0x000fea0003800200 */
.L_x_470:
[----:B------:R-:W-:Y:S04]  /*0b10*/  BSSY.RECONVERGENT B1, `(.L_x_472) ;  /* 0x000000e000017945 */ /* 0x000fe80003800200 */
[----:B------:R-:W-:Y:S05]  /*0b20*/  @!P2 BRA `(.L_x_473) ;  /* 0x000000000030a947 */ /* 0x000fea0003800000 */
[----:B------:R-:W-:-:S06]  /*0b30*/  IMAD.WIDE.U32 R8, R7, 0x2, R4 ;  /* 0x0000000207087825 */ /* 0x000fcc00078e0004 */
[----:B------:R-:W4:Y:S02]  /*0b40*/  LDG.E.U16 R8, desc[UR36][R8.64] ;  /* 0x0000002408087981 */ /* 0x000f24000c1e1500 */
[----:B----4-:R-:W-:-:S05]  /*0b50*/  HADD2.F32 R6, -RZ, R8.H0_H0 ;  /* 0x20000008ff067230 */ /* 0x010fca0000004100 */
[----:B------:R-:W-:-:S05]  /*0b60*/  FADD.FTZ R6, R11, R6 ;  /* 0x000000060b067221 */ /* 0x000fca0000010000 */
[----:B------:R-:W-:-:S05]  /*0b70*/  F2FP.F16.F32.PACK_AB R6, RZ, R6 ;  /* 0x00000006ff06723e */ /* 0x000fca00000000ff */
[----:B------:R-:W-:-:S05]  /*0b80*/  HADD2.F32 R6, -RZ, R6.H0_H0 ;  /* 0x20000006ff067230 */ /* 0x000fca0000004100 */
[----:B------:R-:W-:-:S13]  /*0b90*/  FSETP.GT.FTZ.AND P0, PT, R6, RZ, PT ;  /* 0x000000ff0600720b */ /* 0x000fda0003f14000 */
[----:B------:R-:W-:-:S05]  /*0ba0*/  @P0 FMUL.FTZ R6, R6, R6 ;  /* 0x0000000606060220 */ /* 0x000fca0000410000 */
[----:B------:R-:W-:-:S05]  /*0bb0*/  @P0 F2FP.F16.F32.PACK_AB R6, RZ, R6 ;  /* 0x00000006ff06023e */ /* 0x000fca00000000ff */
[----:B------:R-:W-:-:S05]  /*0bc0*/  @P0 HADD2.F32 R6, -RZ, R6.H0_H0 ;  /* 0x20000006ff060230 */ /* 0x000fca0000004100 */
[----:B0123--:R-:W-:-:S05]  /*0bd0*/  @P0 FADD.FTZ R13, R13, R6 ;  /* 0x000000060d0d0221 */ /* 0x00ffca0000010000 */
[----:B------:R4:W-:Y:S02]  /*0be0*/  @P0 STS [R10], R13 ;  /* 0x0000000d0a000388 */ /* 0x0009e40000000800 */
.L_x_473:
[----:B------:R-:W-:Y:S05]  /*0bf0*/  BSYNC.RECONVERGENT B1 ;  /* 0x0000000000017941 */ /* 0x000fea0003800200 */
.L_x_472:
[----:B------:R-:W-:-:S05]  /*0c00*/  IMAD.IADD R15, R7, 0x1, R2 ;  /* 0x00000001070f7824 */ /* 0x000fca00078e0202 */
[----:B------:R-:W-:-:S13]  /*0c10*/  ISETP.GE.AND P0, PT, R15, UR38, PT ;  /* 0x000000260f007c0c */ /* 0x000fda000bf06270 */
[----:B------:R-:W-:Y:S05]  /*0c20*/  @!P0 BRA `(.L_x_474) ;  /* 0xfffffff800e88947 */ /* 0x000fea000383ffff */
.L_x_465:
[----:B------:R-:W-:Y:S05]  /*0c30*/  BSYNC.RECONVERGENT B0 ;  /* 0x0000000000007941 */ /* 0x000fea0003800200 */
.L_x_464:
[----:B------:R-:W-:Y:S05]  /*0c40*/  BRA `(.L_x_457) ;  /* 0x00000008009c7947 */ /* 0x000fea0003800000 */
.L_x_458:
        /* <DEDUP_REMOVED lines=10> */
[----:B0-----:R-:W-:-:S06]  /*0cf0*/  IADD3 R7, PT, PT, R20, 0xffffffe, RZ ;  /* 0x0ffffffe14077810 */ /* 0x001fcc0007ffe0ff */
        /* <DEDUP_REMOVED lines=10> */
[----:B------:R-:W-:Y:S02]  /*0da0*/  IADD3 R6, P0, PT, R15, UR4, RZ ;  /* 0x000000040f067c10 */ /* 0x000fe4000ff1e0ff */
[----:B------:R-:W-:Y:S02]  /*0db0*/  ISETP.GE.U32.AND P1, PT, R21, R2, PT ;  /* 0x000000021500720c */ /* 0x000fe40003f26070 */
[----:B------:R-:W-:Y:S02]  /*0dc0*/  MOV R15, RZ ;  /* 0x000000ff000f7202 */ /* 0x000fe40000000f00 */
[----:B------:R-:W-:-:S09]  /*0dd0*/  MOV R21, R3 ;  /* 0x0000000300157202 */ /* 0x000fd20000000f00 */
[----:B------:R-:W-:Y:S02]  /*0de0*/  @P1 IADD3 R7, PT, PT, R7, 0x1, RZ ;  /* 0x0000000107071810 */ /* 0x000fe40007ffe0ff */
[----:B------:R-:W-:-:S05]  /*0df0*/  @!P2 LOP3.LUT R7, RZ, R2, RZ, 0x33, !PT ;  /* 0x00000002ff07a212 */ /* 0x000fca00078e33ff */
[----:B------:R-:W-:-:S05]  /*0e00*/  IMAD.IADD R14, R14, 0x1, R7 ;  /* 0x000000010e0e7824 */ /* 0x000fca00078e0207 */
[----:B------:R-:W-:-:S04]  /*0e10*/  LOP3.LUT R7, R14, 0x3, RZ, 0xc0, !PT ;  /* 0x000000030e077812 */ /* 0x000fc800078ec0ff */
[----:B------:R-:W-:Y:S02]  /*0e20*/  ISETP.NE.AND P1, PT, R7, 0x3, PT ;  /* 0x000000030700780c */ /* 0x000fe40003f25270 */
[----:B------:R-:W-:-:S11]  /*0e30*/  IADD3.X R7, PT, PT, R13, UR5, RZ, P0, !PT ;  /* 0x000000050d077c10 */ /* 0x000fd600087fe4ff */
[----:B------:R-:W-:Y:S05]  /*0e40*/  @!P1 BRA `(.L_x_476) ;  /* 0x0000000000989947 */ /* 0x000fea0003800000 */
[----:B------:R-:W-:Y:S01]  /*0e50*/  IMAD.WIDE.U32 R12, R3, 0x2, R18 ;  /* 0x00000002030c7825 */ /* 0x000fe200078e0012 */
[-C--:B------:R-:W-:Y:S02]  /*0e60*/  IADD3 R19, PT, PT, -R17, R3.reuse, RZ ;  /* 0x0000000311137210 */ /* 0x080fe40007ffe1ff */
[----:B------:R-:W-:Y:S01]  /*0e70*/  MOV R21, R3 ;  /* 0x0000000300157202 */ /* 0x000fe20000000f00 */
[----:B------:R-:W-:Y:S01]  /*0e80*/  VIADD R15, R14, 0x1 ;  /* 0x000000010e0f7836 */ /* 0x000fe20000000000 */
[----:B------:R-:W-:-:S04]  /*0e90*/  IADD3 R12, P0, PT, R12, R8, RZ ;  /* 0x000000080c0c7210 */ /* 0x000fc80007f1e0ff */
[----:B------:R-:W-:Y:S01]  /*0ea0*/  LOP3.LUT R18, R15, 0x3, RZ, 0xc0, !PT ;  /* 0x000000030f127812 */ /* 0x000fe200078ec0ff */
[----:B------:R-:W-:Y:S01]  /*0eb0*/  IMAD.MOV.U32 R15, RZ, RZ, RZ ;  /* 0x000000ffff0f7224 */ /* 0x000fe200078e00ff */
[----:B------:R-:W-:Y:S02]  /*0ec0*/  IADD3.X R13, PT, PT, R13, R9, RZ, P0, !PT ;  /* 0x000000090d0d7210 */ /* 0x000fe400007fe4ff */
[----:B------:R-:W-:-:S07]  /*0ed0*/  IADD3 R18, PT, PT, -R18, RZ, RZ ;  /* 0x000000ff12127210 */ /* 0x000fce0007ffe1ff */
.L_x_479:
[----:B------:R-:W-:Y:S01]  /*0ee0*/  ISETP.NE.AND P0, PT, R19, RZ, PT ;  /* 0x000000ff1300720c */ /* 0x000fe20003f05270 */
[----:B------:R-:W-:Y:S01]  /*0ef0*/  VIADD R18, R18, 0x1 ;  /* 0x0000000112127836 */ /* 0x000fe20000000000 */
[----:B------:R-:W-:Y:S01]  /*0f00*/  MOV R8, R12 ;  /* 0x0000000c00087202 */ /* 0x000fe20000000f00 */
[----:B------:R-:W-:Y:S01]  /*0f10*/  BSSY.RECONVERGENT B1, `(.L_x_477) ;  /* 0x0000016000017945 */ /* 0x000fe20003800200 */
[----:B------:R-:W-:Y:S02]  /*0f20*/  MOV R9, R13 ;  /* 0x0000000d00097202 */ /* 0x000fe40000000f00 */
[----:B------:R-:W-:Y:S01]  /*0f30*/  ISETP.NE.AND P1, PT, R18, RZ, PT ;  /* 0x000000ff1200720c */ /* 0x000fe20003f25270 */
[----:B------:R-:W-:-:S06]  /*0f40*/  IMAD.WIDE.U32 R12, R2, 0x2, R8 ;  /* 0x00000002020c7825 */ /* 0x000fcc00078e0008 */
[----:B0-----:R-:W-:Y:S06]  /*0f50*/  @!P0 BRA `(.L_x_478) ;  /* 0x0000000000448947 */ /* 0x001fec0003800000 */
        /* <DEDUP_REMOVED lines=8> */
[----:B------:R-:W-:-:S05]  /*0fe0*/  FMUL.FTZ R8, R20, R20 ;  /* 0x0000001414087220 */ /* 0x000fca0000410000 */
[----:B------:R-:W-:-:S05]  /*0ff0*/  F2FP.F16.F32.PACK_AB R8, RZ, R8 ;  /* 0x00000008ff08723e */ /* 0x000fca00000000ff */
[----:B------:R-:W-:Y:S02]  /*1000*/  HADD2.F32 R8, -RZ, R8.H0_H0 ;  /* 0x20000008ff087230 */ /* 0x000fe40000004100 */
[----:B--2---:R-:W-:-:S05]  /*1010*/  HADD2.F32 R9, -RZ, R9.H0_H0 ;  /* 0x20000009ff097230 */ /* 0x004fca0000004100 */
[----:B------:R-:W-:-:S05]  /*1020*/  FMUL.FTZ R8, R8, R9 ;  /* 0x0000000908087220 */ /* 0x000fca0000410000 */
[----:B------:R-:W-:-:S05]  /*1030*/  F2FP.F16.F32.PACK_AB R8, RZ, R8 ;  /* 0x00000008ff08723e */ /* 0x000fca00000000ff */
[----:B------:R-:W-:-:S05]  /*1040*/  HADD2.F32 R8, -RZ, R8.H0_H0 ;  /* 0x20000008ff087230 */ /* 0x000fca0000004100 */
[----:B------:R-:W-:-:S05]  /*1050*/  FADD.FTZ R15, R15, R8 ;  /* 0x000000080f0f7221 */ /* 0x000fca0000010000 */
[----:B------:R0:W-:Y:S02]  /*1060*/  STS [R10], R15 ;  /* 0x0000000f0a007388 */ /* 0x0001e40000000800 */
.L_x_478:
[----:B------:R-:W-:Y:S05]  /*1070*/  BSYNC.RECONVERGENT B1 ;  /* 0x0000000000017941 */ /* 0x000fea0003800200 */
.L_x_477:
[C---:B------:R-:W-:Y:S01]  /*1080*/  IMAD.IADD R21, R2.reuse, 0x1, R21 ;  /* 0x0000000102157824 */ /* 0x040fe200078e0215 */
[----:B------:R-:W-:Y:S01]  /*1090*/  IADD3 R19, PT, PT, R2, R19, RZ ;  /* 0x0000001302137210 */ /* 0x000fe20007ffe0ff */
[----:B------:R-:W-:Y:S06]  /*10a0*/  @P1 BRA `(.L_x_479) ;  /* 0xfffffffc008c1947 */ /* 0x000fec000383ffff */
.L_x_476:
[----:B------:R-:W-:Y:S05]  /*10b0*/  BSYNC.RECONVERGENT B0 ;  /* 0x0000000000007941 */ /* 0x000fea0003800200 */
.L_x_475:
[----:B------:R-:W-:-:S13]  /*10c0*/  ISETP.GE.U32.AND P0, PT, R14, 0x3, PT ;  /* 0x000000030e00780c */ /* 0x000fda0003f06070 */
[----:B------:R-:W-:Y:S05]  /*10d0*/  @!P0 BRA `(.L_x_457) ;  /* 0x0000000400788947 */ /* 0x000fea0003800000 */
.L_x_488:
        /* <DEDUP_REMOVED lines=25> */
[----:B0-----:R-:W-:-:S05]  /*1270*/  FADD.FTZ R15, R15, R8 ;  /* 0x000000080f0f7221 */ /* 0x001fca0000010000 */
[----:B------:R1:W-:Y:S02]  /*1280*/  STS [R10], R15 ;  /* 0x0000000f0a007388 */ /* 0x0003e40000000800 */
.L_x_481:
[----:B------:R-:W-:Y:S05]  /*1290*/  BSYNC.RECONVERGENT B0 ;  /* 0x0000000000007941 */ /* 0x000fea0003800200 */
.L_x_480:
        /* <DEDUP_REMOVED lines=18> */
[----:B01----:R-:W-:-:S05]  /*13c0*/  FADD.FTZ R15, R15, R8 ;  /* 0x000000080f0f7221 */ /* 0x003fca0000010000 */
[----:B------:R2:W-:Y:S02]  /*13d0*/  STS [R10], R15 ;  /* 0x0000000f0a007388 */ /* 0x0005e40000000800 */
.L_x_483:
[----:B------:R-:W-:Y:S05]  /*13e0*/  BSYNC.RECONVERGENT B0 ;  /* 0x0000000000007941 */ /* 0x000fea0003800200 */
.L_x_482:
        /* <DEDUP_REMOVED lines=9> */
[----:B------:R-:W-:Y:S05]  /*1480*/  @!P0 BRA `(.L_x_485) ;  /* 0x0000000000288947 */ /* 0x000fea0003800000 */
[----:B------:R-:W3:Y:S01]  /*1490*/  LDG.E.U16 R12, desc[UR36][R6.64] ;  /* 0x00000024060c7981 */ /* 0x000ee2000c1e1500 */
[----:B------:R-:W-:-:S05]  /*14a0*/  FMUL.FTZ R8, R8, R8 ;  /* 0x0000000808087220 */ /* 0x000fca0000410000 */
[----:B------:R-:W-:-:S05]  /*14b0*/  F2FP.F16.F32.PACK_AB R8, RZ, R8 ;  /* 0x00000008ff08723e */ /* 0x000fca00000000ff */
[----:B------:R-:W-:Y:S02]  /*14c0*/  HADD2.F32 R8, -RZ, R8.H0_H0 ;  /* 0x20000008ff087230 */ /* 0x000fe40000004100 */
[----:B---3--:R-:W-:-:S05]  /*14d0*/  HADD2.F32 R13, -RZ, R12.H0_H0 ;  /* 0x2000000cff0d7230 */ /* 0x008fca0000004100 */
[----:B------:R-:W-:-:S05]  /*14e0*/  FMUL.FTZ R8, R13, R8 ;  /* 0x000000080d087220 */ /* 0x000fca0000410000 */
[----:B------:R-:W-:-:S05]  /*14f0*/  F2FP.F16.F32.PACK_AB R8, RZ, R8 ;  /* 0x00000008ff08723e */ /* 0x000fca00000000ff */
[----:B------:R-:W-:-:S05]  /*1500*/  HADD2.F32 R8, -RZ, R8.H0_H0 ;  /* 0x20000008ff087230 */ /* 0x000fca0000004100 */
[----:B012---:R-:W-:-:S05]  /*1510*/  FADD.FTZ R15, R15, R8 ;  /* 0x000000080f0f7221 */ /* 0x007fca0000010000 */
[----:B------:R3:W-:Y:S02]  /*1520*/  STS [R10], R15 ;  /* 0x0000000f0a007388 */ /* 0x0007e40000000800 */
.L_x_485:
[----:B------:R-:W-:Y:S05]  /*1530*/  BSYNC.RECONVERGENT B0 ;  /* 0x0000000000007941 */ /* 0x000fea0003800200 */
.L_x_484:
        /* <DEDUP_REMOVED lines=9> */
[----:B------:R-:W-:Y:S05]  /*15d0*/  @!P0 BRA `(.L_x_487) ;  /* 0x0000000000288947 */ /* 0x000fea0003800000 */
[----:B------:R-:W4:Y:S01]  /*15e0*/  LDG.E.U16 R12, desc[UR36][R6.64] ;  /* 0x00000024060c7981 */ /* 0x000f22000c1e1500 */
[----:B------:R-:W-:-:S05]  /*15f0*/  FMUL.FTZ R8, R8, R8 ;  /* 0x0000000808087220 */ /* 0x000fca0000410000 */
[----:B------:R-:W-:-:S05]  /*1600*/  F2FP.F16.F32.PACK_AB R8, RZ, R8 ;  /* 0x00000008ff08723e */ /* 0x000fca00000000ff */
[----:B------:R-:W-:Y:S02]  /*1610*/  HADD2.F32 R8, -RZ, R8.H0_H0 ;  /* 0x20000008ff087230 */ /* 0x000fe40000004100 */
[----:B----4-:R-:W-:-:S05]  /*1620*/  HADD2.F32 R13, -RZ, R12.H0_H0 ;  /* 0x2000000cff0d7230 */ /* 0x010fca0000004100 */
[----:B------:R-:W-:-:S05]  /*1630*/  FMUL.FTZ R8, R13, R8 ;  /* 0x000000080d087220 */ /* 0x000fca0000410000 */
[----:B------:R-:W-:-:S05]  /*1640*/  F2FP.F16.F32.PACK_AB R8, RZ, R8 ;  /* 0x00000008ff08723e */ /* 0x000fca00000000ff */
[----:B------:R-:W-:-:S05]  /*1650*/  HADD2.F32 R8, -RZ, R8.H0_H0 ;  /* 0x20000008ff087230 */ /* 0x000fca0000004100 */
[----:B0123--:R-:W-:-:S05]  /*1660*/  FADD.FTZ R15, R15, R8 ;  /* 0x000000080f0f7221 */ /* 0x00ffca0000010000 */
[----:B------:R4:W-:Y:S02]  /*1670*/  STS [R10], R15 ;  /* 0x0000000f0a007388 */ /* 0x0009e40000000800 */
.L_x_487:
[----:B------:R-:W-:Y:S05]  /*1680*/  BSYNC.RECONVERGENT B0 ;  /* 0x0000000000007941 */ /* 0x000fea0003800200 */
.L_x_486:
[----:B------:R-:W-:-:S04]  /*1690*/  IADD3 R21, PT, PT, R9, R2, RZ ;  /* 0x0000000209157210 */ /* 0x000fc80007ffe0ff */
[----:B------:R-:W-:-:S13]  /*16a0*/  ISETP.GE.AND P0, PT, R21, UR39, PT ;  /* 0x0000002715007c0c */ /* 0x000fda000bf06270 */
[----:B------:R-:W-:Y:S05]  /*16b0*/  @!P0 BRA `(.L_x_488) ;  /* 0xfffffff800888947 */ /* 0x000fea000383ffff */
.L_x_457:
        /* <DEDUP_REMOVED lines=10> */
[C---:B------:R-:W-:Y:S01]  /*1760*/  LOP3.LUT R18, R2.reuse, 0xfffffff0, RZ, 0xc0, !PT ;  /* 0xfffffff002127812 */ /* 0x040fe200078ec0ff */
[----:B------:R-:W-:Y:S01]  /*1770*/  IMAD.MOV.U32 R23, RZ, RZ, RZ ;  /* 0x000000ffff177224 */ /* 0x000fe200078e00ff */
[----:B------:R-:W-:Y:S02]  /*1780*/  LOP3.LUT R3, R2, 0x7f0, RZ, 0xc0, !PT ;  /* 0x000007f002037812 */ /* 0x000fe400078ec0ff */
[----:B------:R-:W-:Y:S02]  /*1790*/  IADD3 R17, PT, PT, R0, 0x20, RZ ;  /* 0x0000002000117810 */ /* 0x000fe40007ffe0ff */
[----:B------:R-:W-:-:S07]  /*17a0*/  IADD3 R18, PT, PT, -R18, RZ, RZ ;  /* 0x000000ff12127210 */ /* 0x000fce0007ffe1ff */
.L_x_490:
        /* <DEDUP_REMOVED lines=24> */
.L_x_489:
[----:B------:R-:W-:Y:S05]  /*1930*/  @!P1 BRA `(.L_x_491) ;  /* 0x0000000000949947 */ /* 0x000fea0003800000 */
[----:B------:R-:W-:Y:S02]  /*1940*/  ISETP.GE.U32.AND P0, PT, R19, 0x8, PT ;  /* 0x000000081300780c */ /* 0x000fe40003f06070 */
[----:B01234-:R-:W-:-:S04]  /*1950*/  LOP3.LUT R13, R2, 0x7, RZ, 0xc0, !PT ;  /* 0x00000007020d7812 */ /* 0x01ffc800078ec0ff */
[----:B------:R-:W-:-:S07]  /*1960*/  ISETP.NE.AND P1, PT, R13, RZ, PT ;  /* 0x000000ff0d00720c */ /* 0x000fce0003f25270 */
[----:B------:R-:W-:Y:S06]  /*1970*/  @!P0 BRA `(.L_x_492) ;  /* 0x0000000000308947 */ /* 0x000fec0003800000 */
        /* <DEDUP_REMOVED lines=12> */
.L_x_492:
[----:B------:R-:W-:Y:S05]  /*1a40*/  @!P1 BRA `(.L_x_491) ;  /* 0x0000000000509947 */ /* 0x000fea0003800000 */
[----:B------:R-:W-:Y:S02]  /*1a50*/  ISETP.GE.U32.AND P0, PT, R13, 0x4, PT ;  /* 0x000000040d00780c */ /* 0x000fe40003f06070 */
[----:B------:R-:W-:-:S04]  /*1a60*/  LOP3.LUT R2, R2, 0x3, RZ, 0xc0, !PT ;  /* 0x0000000302027812 */ /* 0x000fc800078ec0ff */
[----:B------:R-:W-:-:S07]  /*1a70*/  ISETP.NE.AND P1, PT, R2, RZ, PT ;  /* 0x000000ff0200720c */ /* 0x000fce0003f25270 */
[----:B------:R-:W-:Y:S06]  /*1a80*/  @!P0 BRA `(.L_x_493) ;  /* 0x00000000001c8947 */ /* 0x000fec0003800000 */
[C---:B------:R-:W-:Y:S01]  /*1a90*/  IMAD R4, R3.reuse, 0x4, R0 ;  /* 0x0000000403047824 */ /* 0x040fe200078e0200 */
[----:B------:R-:W-:-:S05]  /*1aa0*/  IADD3 R3, PT, PT, R3, 0x4, RZ ;  /* 0x0000000403037810 */ /* 0x000fca0007ffe0ff */
[----:B------:R-:W0:Y:S02]  /*1ab0*/  LDS.128 R4, [R4] ;  /* 0x0000000004047984 */ /* 0x000e240000000c00 */
[----:B0-----:R-:W-:-:S04]  /*1ac0*/  FADD.FTZ R8, R23, R4 ;  /* 0x0000000417087221 */ /* 0x001fc80000010000 */
[----:B------:R-:W-:-:S04]  /*1ad0*/  FADD.FTZ R5, R8, R5 ;  /* 0x0000000508057221 */ /* 0x000fc80000010000 */
[----:B------:R-:W-:-:S04]  /*1ae0*/  FADD.FTZ R6, R5, R6 ;  /* 0x0000000605067221 */ /* 0x000fc80000010000 */
[----:B------:R-:W-:-:S07]  /*1af0*/  FADD.FTZ R23, R6, R7 ;  /* 0x0000000706177221 */ /* 0x000fce0000010000 */
.L_x_493:
[----:B------:R-:W-:Y:S05]  /*1b00*/  @!P1 BRA `(.L_x_491) ;  /* 0x0000000000209947 */ /* 0x000fea0003800000 */
[----:B------:R-:W-:Y:S01]  /*1b10*/  LEA R0, R3, R0, 0x2 ;  /* 0x0000000003007211 */ /* 0x000fe200078e10ff */
[----:B------:R-:W-:-:S07]  /*1b20*/  IMAD.MOV R2, RZ, RZ, -R2 ;  /* 0x000000ffff027224 */ /* 0x000fce00078e0a02 */
.L_x_494:
[----:B------:R0:W1:Y:S01]  /*1b30*/  LDS R4, [R0] ;  /* 0x0000000000047984 */ /* 0x0000620000000800 */
[----:B------:R-:W-:-:S04]  /*1b40*/  IADD3 R2, PT, PT, R2, 0x1, RZ ;  /* 0x0000000102027810 */ /* 0x000fc80007ffe0ff */
[----:B------:R-:W-:Y:S02]  /*1b50*/  ISETP.NE.AND P0, PT, R2, RZ, PT ;  /* 0x000000ff0200720c */ /* 0x000fe40003f05270 */
[----:B0-----:R-:W-:Y:S01]  /*1b60*/  IADD3 R0, PT, PT, R0, 0x4, RZ ;  /* 0x0000000400007810 */ /* 0x001fe20007ffe0ff */
[----:B-1----:R-:W-:-:S10]  /*1b70*/  FADD.FTZ R23, R4, R23 ;  /* 0x0000001704177221 */ /* 0x002fd40000010000 */
[----:B------:R-:W-:Y:S05]  /*1b80*/  @P0 BRA `(.L_x_494) ;  /* 0xfffffffc00e80947 */ /* 0x000fea000383ffff */
.L_x_491:
        /* <DEDUP_REMOVED lines=12> */
[----:B------:R-:W-:-:S05]  /*1c50*/  F2FP.F16.F32.PACK_AB R23, RZ, R23 ;  /* 0x00000017ff17723e */ /* 0x000fca00000000ff */
[----:B------:R-:W-:Y:S01]  /*1c60*/  STG.E.U16 desc[UR36][R2.64], R23 ;  /* 0x0000001702007986 */ /* 0x000fe2000c101524 */
[----:B------:R-:W-:Y:S05]  /*1c70*/  EXIT ;  /* 0x000000000000794d */ /* 0x000fea0003800000 */
.L_x_495:
        /* <DEDUP_REMOVED lines=16> */
.L_x_640:


//--------------------- .text._ZN2at6native51_GLOBAL__N__eebb21b7_18_MultiMarginLoss_cu_b86932df30MultiMarginLoss_forward_kernelILi1EN3c104HalfEEEvPT0_PKS5_PKlS8_iibS5_ --------------------------
	.section	.text._ZN2at6native51_GLOBAL__N__eebb21b7_18_MultiMarginLoss_cu_b86932df30MultiMarginLoss_forward_kernelILi1EN3c104HalfEEEvPT0_PKS5_PKlS8_iibS5_,"ax",@progbits
	.align	128
.text._ZN2at6native51_GLOBAL__N__eebb21b7_18_MultiMarginLoss_cu_b86932df30MultiMarginLoss_forward_kernelILi1EN3c104HalfEEEvPT0_PKS5_PKlS8_iibS5_:
        .type           _ZN2at6native51_GLOBAL__N__eebb21b7_18_MultiMarginLoss_cu_b86932df30MultiMarginLoss_forward_kernelILi1EN3c104HalfEEEvPT0_PKS5_PKlS8_iibS5_,@function
        .size           _ZN2at6native51_GLOBAL__N__eebb21b7_18_MultiMarginLoss_cu_b86932df30MultiMarginLoss_forward_kernelILi1EN3c104HalfEEEvPT0_PKS5_PKlS8_iibS5_,(.L_x_641 - _ZN2at6native51_GLOBAL__N__eebb21b7_18_MultiMarginLoss_cu_b86932df30MultiMarginLoss_forward_kernelILi1EN3c104HalfEEEvPT0_PKS5_PKlS8_iibS5_)
        .other          _ZN2at6native51_GLOBAL__N__eebb21b7_18_MultiMarginLoss_cu_b86932df30MultiMarginLoss_forward_kernelILi1EN3c104HalfEEEvPT0_PKS5_PKlS8_iibS5_,@"STO_CUDA_ENTRY STV_DEFAULT"
_ZN2at6native51_GLOBAL__N__eebb21b7_18_MultiMarginLoss_cu_b86932df30MultiMarginLoss_forward_kernelILi1EN3c104HalfEEEvPT0_PKS5_PKlS8_iibS5_:
        /* <DEDUP_REMOVED lines=29> */
.L_x_496:
        /* <DEDUP_REMOVED lines=12> */
[--C-:B------:R-:W-:Y:S01]  /*0290*/  SHF.R.S64 R15, RZ, 0x1f, R17.reuse ;  /* 0x0000001fff0f7819 */ /* 0x100fe20000001011 */
[----:B------:R-:W2:Y:S01]  /*02a0*/  LDCU.64 UR4, c[0x0][0x398] ;  /* 0x00007300ff0477ac */ /* 0x000ea20008000a00 */
[----:B------:R-:W-:Y:S02]  /*02b0*/  SHF.R.S32.HI R13, RZ, 0x1f, R17 ;  /* 0x0000001fff0d7819 */ /* 0x000fe40000011411 */
[----:B-1----:R-:W-:-:S04]  /*02c0*/  IADD3 R4, P0, PT, R18, R8, RZ ;  /* 0x0000000812047210 */ /* 0x002fc80007f1e0ff */
[----:B------:R-:W-:Y:S02]  /*02d0*/  IADD3.X R5, PT, PT, R19, R9, RZ, P0, !PT ;  /* 0x0000000913057210 */ /* 0x000fe400007fe4ff */
[----:B------:R-:W-:-:S05]  /*02e0*/  IADD3 R20, P0, PT, R15, R4, RZ ;  /* 0x000000040f147210 */ /* 0x000fca0007f1e0ff */
[----:B------:R-:W-:-:S05]  /*02f0*/  IMAD.X R21, R13, 0x1, R5, P0 ;  /* 0x000000010d157824 */ /* 0x000fca00000e0605 */
[----:B------:R-:W3:Y:S01]  /*0300*/  LDG.E.U16 R20, desc[UR36][R20.64] ;  /* 0x0000002414147981 */ /* 0x000ee2000c1e1500 */
[----:B------:R-:W1:Y:S01]  /*0310*/  LDC.U16 R7, c[0x0][0x3aa] ;  /* 0x0000ea80ff077b82 */ /* 0x000e620000000400 */
[----:B--2---:R-:W-:-:S04]  /*0320*/  UISETP.NE.U32.AND UP0, UPT, UR4, URZ, UPT ;  /* 0x000000ff0400728c */ /* 0x004fc8000bf05070 */
[----:B------:R-:W-:Y:S01]  /*0330*/  UISETP.NE.AND.EX UP0, UPT, UR5, URZ, UPT, UP0 ;  /* 0x000000ff0500728c */ /* 0x000fe2000bf05300 */
[----:B-1----:R-:W-:Y:S02]  /*0340*/  HADD2.F32 R7, -RZ, R7.H0_H0 ;  /* 0x20000007ff077230 */ /* 0x002fe40000004100 */
[----:B---3--:R-:W-:-:S05]  /*0350*/  HADD2.F32 R12, -RZ, R20.H0_H0 ;  /* 0x20000014ff0c7230 */ /* 0x008fca0000004100 */
[----:B------:R-:W-:-:S05]  /*0360*/  FADD.FTZ R7, R7, -R12 ;  /* 0x8000000c07077221 */ /* 0x000fca0000010000 */
[----:B------:R-:W-:-:S05]  /*0370*/  F2FP.F16.F32.PACK_AB R7, RZ, R7 ;  /* 0x00000007ff07723e */ /* 0x000fca00000000ff */
[----:B------:R-:W-:Y:S01]  /*0380*/  HADD2.F32 R11, -RZ, R7.H0_H0 ;  /* 0x20000007ff0b7230 */ /* 0x000fe20000004100 */
        /* <DEDUP_REMOVED lines=40> */
.L_x_503:
        /* <DEDUP_REMOVED lines=9> */
[----:B--2---:R-:W-:-:S05]  /*06a0*/  HADD2.F32 R18, -RZ, R6.H0_H0 ;  /* 0x20000006ff127230 */ /* 0x004fca0000004100 */
[----:B------:R-:W-:-:S05]  /*06b0*/  FADD.FTZ R18, R11, R18 ;  /* 0x000000120b127221 */ /* 0x000fca0000010000 */
[----:B------:R-:W-:-:S05]  /*06c0*/  F2FP.F16.F32.PACK_AB R18, RZ, R18 ;  /* 0x00000012ff12723e */ /* 0x000fca00000000ff */
[----:B------:R-:W-:-:S05]  /*06d0*/  HADD2.F32 R18, -RZ, R18.H0_H0 ;  /* 0x20000012ff127230 */ /* 0x000fca0000004100 */
[----:B------:R-:W-:-:S13]  /*06e0*/  FSETP.GT.FTZ.AND P0, PT, R18, RZ, PT ;  /* 0x000000ff1200720b */ /* 0x000fda0003f14000 */
[----:B------:R-:W-:-:S05]  /*06f0*/  @P0 FADD.FTZ R13, R13, R18 ;  /* 0x000000120d0d0221 */ /* 0x000fca0000010000 */
[----:B------:R1:W-:Y:S02]  /*0700*/  @P0 STS [R10], R13 ;  /* 0x0000000d0a000388 */ /* 0x0003e40000000800 */
.L_x_502:
[----:B------:R-:W-:Y:S05]  /*0710*/  BSYNC.RECONVERGENT B1 ;  /* 0x0000000000017941 */ /* 0x000fea0003800200 */
.L_x_501:
[C---:B------:R-:W-:Y:S01]  /*0720*/  IADD3 R15, PT, PT, R2.reuse, R15, RZ ;  /* 0x0000000f020f7210 */ /* 0x040fe20007ffe0ff */
[----:B------:R-:W-:Y:S01]  /*0730*/  IMAD.IADD R21, R2, 0x1, R21 ;  /* 0x0000000102157824 */ /* 0x000fe200078e0215 */
[----:B------:R-:W-:Y:S06]  /*0740*/  @P1 BRA `(.L_x_503) ;  /* 0xfffffffc00b01947 */ /* 0x000fec000383ffff */
.L_x_500:
[----:B------:R-:W-:Y:S05]  /*0750*/  BSYNC.RECONVERGENT B0 ;  /* 0x0000000000007941 */ /* 0x000fea0003800200 */
.L_x_499:
[----:B------:R-:W-:Y:S01]  /*0760*/  ISETP.GE.U32.AND P0, PT, R12, 0x3, PT ;  /* 0x000000030c00780c */ /* 0x000fe20003f06070 */
[----:B------:R-:W-:-:S12]  /*0770*/  BSSY.RECONVERGENT B0, `(.L_x_504) ;  /* 0x000003c000007945 */ /* 0x000fd80003800200 */
[----:B------:R-:W-:Y:S05]  /*0780*/  @!P0 BRA `(.L_x_505) ;  /* 0x0000000000e88947 */ /* 0x000fea0003800000 */
.L_x_514:
        /* <DEDUP_REMOVED lines=11> */
[----:B--2---:R-:W-:-:S05]  /*0840*/  HADD2.F32 R6, -RZ, R8.H0_H0 ;  /* 0x20000008ff067230 */ /* 0x004fca0000004100 */
[----:B------:R-:W-:-:S05]  /*0850*/  FADD.FTZ R6, R11, R6 ;  /* 0x000000060b067221 */ /* 0x000fca0000010000 */
[----:B------:R-:W-:-:S05]  /*0860*/  F2FP.F16.F32.PACK_AB R6, RZ, R6 ;  /* 0x00000006ff06723e */ /* 0x000fca00000000ff */
[----:B------:R-:W-:-:S05]  /*0870*/  HADD2.F32 R6, -RZ, R6.H0_H0 ;  /* 0x20000006ff067230 */ /* 0x000fca0000004100 */
[----:B------:R-:W-:-:S13]  /*0880*/  FSETP.GT.FTZ.AND P3, PT, R6, RZ, PT ;  /* 0x000000ff0600720b */ /* 0x000fda0003f74000 */
[----:B-1----:R-:W-:-:S05]  /*0890*/  @P3 FADD.FTZ R13, R13, R6 ;  /* 0x000000060d0d3221 */ /* 0x002fca0000010000 */
[----:B------:R2:W-:Y:S02]  /*08a0*/  @P3 STS [R10], R13 ;  /* 0x0000000d0a003388 */ /* 0x0005e40000000800 */
.L_x_507:
[----:B------:R-:W-:Y:S05]  /*08b0*/  BSYNC.RECONVERGENT B1 ;  /* 0x0000000000017941 */ /* 0x000fea0003800200 */
.L_x_506:
        /* <DEDUP_REMOVED lines=9> */
[----:B-12---:R-:W-:-:S05]  /*0950*/  @P0 FADD.FTZ R13, R13, R6 ;  /* 0x000000060d0d0221 */ /* 0x006fca0000010000 */
[----:B------:R3:W-:Y:S02]  /*0960*/  @P0 STS [R10], R13 ;  /* 0x0000000d0a000388 */ /* 0x0007e40000000800 */
.L_x_509:
[----:B------:R-:W-:Y:S05]  /*0970*/  BSYNC.RECONVERGENT B1 ;  /* 0x0000000000017941 */ /* 0x000fea0003800200 */
.L_x_508:
        /* <DEDUP_REMOVED lines=9> */
[----:B-123--:R-:W-:-:S05]  /*0a10*/  @P0 FADD.FTZ R13, R13, R6 ;  /* 0x000000060d0d0221 */ /* 0x00efca0000010000 */
[----:B------:R4:W-:Y:S02]  /*0a20*/  @P0 STS [R10], R13 ;  /* 0x0000000d0a000388 */ /* 0x0009e40000000800 */
.L_x_511:
[----:B------:R-:W-:Y:S05]  /*0a30*/  BSYNC.RECONVERGENT B1 ;  /* 0x0000000000017941 */ /* 0x000fea0003800200 */
.L_x_510:
[----:B------:R-:W-:Y:S04]  /*0a40*/  BSSY.RECONVERGENT B1, `(.L_x_512) ;  /* 0x000000b000017945 */ /* 0x000fe80003800200 */
[----:B------:R-:W-:Y:S05]  /*0a50*/  @!P2 BRA `(.L_x_513) ;  /* 0x000000000024a947 */ /* 0x000fea0003800000 */
[----:B------:R-:W-:-:S06]  /*0a60*/  IMAD.WIDE.U32 R8, R7, 0x2, R4 ;  /* 0x0000000207087825 */ /* 0x000fcc00078e0004 */
[----:B------:R-:W5:Y:S02]  /*0a70*/  LDG.E.U16 R8, desc[UR36][R8.64] ;  /* 0x0000002408087981 */ /* 0x000f64000c1e1500 */
[----:B-----5:R-:W-:-:S05]  /*0a80*/  HADD2.F32 R6, -RZ, R8.H0_H0 ;  /* 0x20000008ff067230 */ /* 0x020fca0000004100 */
[----:B------:R-:W-:-:S05]  /*0a90*/  FADD.FTZ R6, R11, R6 ;  /* 0x000000060b067221 */ /* 0x000fca0000010000 */
[----:B------:R-:W-:-:S05]  /*0aa0*/  F2FP.F16.F32.PACK_AB R6, RZ, R6 ;  /* 0x00000006ff06723e */ /* 0x000fca00000000ff */
[----:B------:R-:W-:-:S05]  /*0ab0*/  HADD2.F32 R6, -RZ, R6.H0_H0 ;  /* 0x20000006ff067230 */ /* 0x000fca0000004100 */
[----:B------:R-:W-:-:S13]  /*0ac0*/  FSETP.GT.FTZ.AND P0, PT, R6, RZ, PT ;  /* 0x000000ff0600720b */ /* 0x000fda0003f14000 */
[----:B-1234-:R-:W-:-:S05]  /*0ad0*/  @P0 FADD.FTZ R13, R13, R6 ;  /* 0x000000060d0d0221 */ /* 0x01efca0000010000 */
[----:B------:R1:W-:Y:S02]  /*0ae0*/  @P0 STS [R10], R13 ;  /* 0x0000000d0a000388 */ /* 0x0003e40000000800 */
.L_x_513:
[----:B------:R-:W-:Y:S05]  /*0af0*/  BSYNC.RECONVERGENT B1 ;  /* 0x0000000000017941 */ /* 0x000fea0003800200 */
.L_x_512:
[----:B------:R-:W-:-:S05]  /*0b00*/  IMAD.IADD R15, R7, 0x1, R2 ;  /* 0x00000001070f7824 */ /* 0x000fca00078e0202 */
[----:B------:R-:W-:-:S13]  /*0b10*/  ISETP.GE.AND P0, PT, R15, UR38, PT ;  /* 0x000000260f007c0c */ /* 0x000fda000bf06270 */
[----:B------:R-:W-:Y:S05]  /*0b20*/  @!P0 BRA `(.L_x_514) ;  /* 0xfffffffc00188947 */ /* 0x000fea000383ffff */
.L_x_505:
[----:B------:R-:W-:Y:S05]  /*0b30*/  BSYNC.RECONVERGENT B0 ;  /* 0x0000000000007941 */ /* 0x000fea0003800200 */
.L_x_504:
[----:B------:R-:W-:Y:S05]  /*0b40*/  BRA `(.L_x_497) ;  /* 0x0000000800607947 */ /* 0x000fea0003800000 */
.L_x_498:
[----:B------:R-:W1:Y:S01]  /*0b50*/  I2F.U32.RP R20, R2 ;  /* 0x0000000200147306 */ /* 0x000e620000209000 */
[----:B------:R-:W-:Y:S01]  /*0b60*/  IMAD.IADD R21, R3, 0x1, R2 ;  /* 0x0000000103157824 */ /* 0x000fe200078e0202 */
[----:B------:R-:W-:Y:S01]  /*0b70*/  ISETP.NE.U32.AND P2, PT, R2, RZ, PT ;  /* 0x000000ff0200720c */ /* 0x000fe20003f45070 */
[----:B------:R-:W-:Y:S03]  /*0b80*/  BSSY.RECONVERGENT B0, `(.L_x_515) ;  /* 0x0000040000007945 */ /* 0x000fe60003800200 */
[CC--:B------:R-:W-:Y:S02]  /*0b90*/  ISETP.GE.U32.AND P0, PT, R21.reuse, R6.reuse, PT ;  /* 0x000000061500720c */ /* 0x0c0fe40003f06070 */
[----:B------:R-:W-:Y:S02]  /*0ba0*/  VIMNMX.U32 R12, PT, PT, R21, R6, !PT ;  /* 0x00000006150c7248 */ /* 0x000fe40007fe0000 */
[----:B------:R-:W-:-:S02]  /*0bb0*/  MOV R6, RZ ;  /* 0x000000ff00067202 */ /* 0x000fc40000000f00 */
[----:B------:R-:W-:Y:S01]  /*0bc0*/  SEL R14, RZ, 0x1, P0 ;  /* 0x00000001ff0e7807 */ /* 0x000fe20000000000 */
[----:B-1----:R-:W1:Y:S03]  /*0bd0*/  MUFU.RCP R20, R20 ;  /* 0x0000001400147308 */ /* 0x002e660000001000 */
[----:B------:R-:W-:Y:S02]  /*0be0*/  IADD3 R21, PT, PT, R12, -R21, -R14 ;  /* 0x800000150c157210 */ /* 0x000fe40007ffe80e */
[----:B-1----:R-:W-:-:S06]  /*0bf0*/  IADD3 R7, PT, PT, R20, 0xffffffe, RZ ;  /* 0x0ffffffe14077810 */ /* 0x002fcc0007ffe0ff */
[----:B------:R-:W1:Y:S02]  /*0c00*/  F2I.FTZ.U32.TRUNC.NTZ R7, R7 ;  /* 0x0000000700077305 */ /* 0x000e64000021f000 */
[----:B-1----:R-:W-:-:S05]  /*0c10*/  IADD3 R23, PT, PT, RZ, -R7, RZ ;  /* 0x80000007ff177210 */ /* 0x002fca0007ffe0ff */
        /* <DEDUP_REMOVED lines=9> */
[----:B------:R-:W-:Y:S01]  /*0cb0*/  HFMA2 R15, -RZ, RZ, 0, 0 ;  /* 0x00000000ff0f7431 */ /* 0x000fe200000001ff */
[----:B------:R-:W-:Y:S02]  /*0cc0*/  ISETP.GE.U32.AND P1, PT, R21, R2, PT ;  /* 0x000000021500720c */ /* 0x000fe40003f26070 */
[----:B------:R-:W-:-:S11]  /*0cd0*/  MOV R21, R3 ;  /* 0x0000000300157202 */ /* 0x000fd60000000f00 */
        /* <DEDUP_REMOVED lines=16> */
.L_x_519:
[----:B------:R-:W-:Y:S01]  /*0de0*/  ISETP.NE.AND P0, PT, R19, RZ, PT ;  /* 0x000000ff1300720c */ /* 0x000fe20003f05270 */
[----:B------:R-:W-:Y:S01]  /*0df0*/  VIADD R18, R18, 0x1 ;  /* 0x0000000112127836 */ /* 0x000fe20000000000 */
[----:B------:R-:W-:Y:S01]  /*0e00*/  MOV R8, R12 ;  /* 0x0000000c00087202 */ /* 0x000fe20000000f00 */
[----:B------:R-:W-:Y:S01]  /*0e10*/  BSSY.RECONVERGENT B1, `(.L_x_517) ;  /* 0x0000013000017945 */ /* 0x000fe20003800200 */
[----:B------:R-:W-:Y:S02]  /*0e20*/  MOV R9, R13 ;  /* 0x0000000d00097202 */ /* 0x000fe40000000f00 */
        /* <DEDUP_REMOVED lines=13> */
[----:B------:R-:W-:-:S05]  /*0f00*/  F2FP.F16.F32.PACK_AB R8, RZ, R8 ;  /* 0x00000008ff08723e */ /* 0x000fca00000000ff */
[----:B------:R-:W-:-:S05]  /*0f10*/  HADD2.F32 R8, -RZ, R8.H0_H0 ;  /* 0x20000008ff087230 */ /* 0x000fca0000004100 */
[----:B------:R-:W-:-:S05]  /*0f20*/  FADD.FTZ R15, R15, R8 ;  /* 0x000000080f0f7221 */ /* 0x000fca0000010000 */
[----:B------:R1:W-:Y:S02]  /*0f30*/  STS [R10], R15 ;  /* 0x0000000f0a007388 */ /* 0x0003e40000000800 */
.L_x_518:
[----:B------:R-:W-:Y:S05]  /*0f40*/  BSYNC.RECONVERGENT B1 ;  /* 0x0000000000017941 */ /* 0x000fea0003800200 */
.L_x_517:
[C---:B------:R-:W-:Y:S01]  /*0f50*/  IMAD.IADD R21, R2.reuse, 0x1, R21 ;  /* 0x0000000102157824 */ /* 0x040fe200078e0215 */
[----:B------:R-:W-:Y:S01]  /*0f60*/  IADD3 R19, PT, PT, R2, R19, RZ ;  /* 0x0000001302137210 */ /* 0x000fe20007ffe0ff */
[----:B------:R-:W-:Y:S06]  /*0f70*/  @P1 BRA `(.L_x_519) ;  /* 0xfffffffc00981947 */ /* 0x000fec000383ffff */
.L_x_516:
[----:B------:R-:W-:Y:S05]  /*0f80*/  BSYNC.RECONVERGENT B0 ;  /* 0x0000000000007941 */ /* 0x000fea0003800200 */
.L_x_515:
[----:B------:R-:W-:-:S13]  /*0f90*/  ISETP.GE.U32.AND P0, PT, R14, 0x3, PT ;  /* 0x000000030e00780c */ /* 0x000fda0003f06070 */
[----:B------:R-:W-:Y:S05]  /*0fa0*/  @!P0 BRA `(.L_x_497) ;  /* 0x0000000400488947 */ /* 0x000fea0003800000 */
.L_x_528:
        /* <DEDUP_REMOVED lines=22> */
[----:B-1----:R-:W-:-:S05]  /*1110*/  FADD.FTZ R15, R15, R8 ;  /* 0x000000080f0f7221 */ /* 0x002fca0000010000 */
[----:B------:R2:W-:Y:S02]  /*1120*/  STS [R10], R15 ;  /* 0x0000000f0a007388 */ /* 0x0005e40000000800 */
.L_x_521:
[----:B------:R-:W-:Y:S05]  /*1130*/  BSYNC.RECONVERGENT B0 ;  /* 0x0000000000007941 */ /* 0x000fea0003800200 */
.L_x_520:
        /* <DEDUP_REMOVED lines=10> */
[----:B------:R-:W3:Y:S02]  /*11e0*/  LDG.E.U16 R12, desc[UR36][R6.64] ;  /* 0x00000024060c7981 */ /* 0x000ee4000c1e1500 */
[----:B---3--:R-:W-:-:S05]  /*11f0*/  HADD2.F32 R19, -RZ, R12.H0_H0 ;  /* 0x2000000cff137230 */ /* 0x008fca0000004100 */
[----:B------:R-:W-:-:S05]  /*1200*/  FMUL.FTZ R8, R19, R8 ;  /* 0x0000000813087220 */ /* 0x000fca0000410000 */
[----:B------:R-:W-:-:S05]  /*1210*/  F2FP.F16.F32.PACK_AB R8, RZ, R8 ;  /* 0x00000008ff08723e */ /* 0x000fca00000000ff */
[----:B------:R-:W-:-:S05]  /*1220*/  HADD2.F32 R8, -RZ, R8.H0_H0 ;  /* 0x20000008ff087230 */ /* 0x000fca0000004100 */
[----:B-12---:R-:W-:-:S05]  /*1230*/  FADD.FTZ R15, R15, R8 ;  /* 0x000000080f0f7221 */ /* 0x006fca0000010000 */
[----:B------:R3:W-:Y:S02]  /*1240*/  STS [R10], R15 ;  /* 0x0000000f0a007388 */ /* 0x0007e40000000800 */
.L_x_523:
[----:B------:R-:W-:Y:S05]  /*1250*/  BSYNC.RECONVERGENT B0 ;  /* 0x0000000000007941 */ /* 0x000fea0003800200 */
.L_x_522:
        /* <DEDUP_REMOVED lines=10> */
[----:B------:R-:W4:Y:S02]  /*1300*/  LDG.E.U16 R12, desc[UR36][R6.64] ;  /* 0x00000024060c7981 */ /* 0x000f24000c1e1500 */
[----:B----4-:R-:W-:-:S05]  /*1310*/  HADD2.F32 R13, -RZ, R12.H0_H0 ;  /* 0x2000000cff0d7230 */ /* 0x010fca0000004100 */
[----:B------:R-:W-:-:S05]  /*1320*/  FMUL.FTZ R8, R13, R8 ;  /* 0x000000080d087220 */ /* 0x000fca0000410000 */
[----:B------:R-:W-:-:S05]  /*1330*/  F2FP.F16.F32.PACK_AB R8, RZ, R8 ;  /* 0x00000008ff08723e */ /* 0x000fca00000000ff */
[----:B------:R-:W-:-:S05]  /*1340*/  HADD2.F32 R8, -RZ, R8.H0_H0 ;  /* 0x20000008ff087230 */ /* 0x000fca0000004100 */
[----:B-123--:R-:W-:-:S05]  /*1350*/  FADD.FTZ R15, R15, R8 ;  /* 0x000000080f0f7221 */ /* 0x00efca0000010000 */
[----:B------:R4:W-:Y:S02]  /*1360*/  STS [R10], R15 ;  /* 0x0000000f0a007388 */ /* 0x0009e40000000800 */
.L_x_525:
[----:B------:R-:W-:Y:S05]  /*1370*/  BSYNC.RECONVERGENT B0 ;  /* 0x0000000000007941 */ /* 0x000fea0003800200 */
.L_x_524:
        /* <DEDUP_REMOVED lines=9> */
[----:B------:R-:W-:Y:S05]  /*1410*/  @!P0 BRA `(.L_x_527) ;  /* 0x00000000001c8947 */ /* 0x000fea0003800000 */
[----:B------:R-:W5:Y:S02]  /*1420*/  LDG.E.U16 R12, desc[UR36][R6.64] ;  /* 0x00000024060c7981 */ /* 0x000f64000c1e1500 */
[----:B-----5:R-:W-:-:S05]  /*1430*/  HADD2.F32 R13, -RZ, R12.H0_H0 ;  /* 0x2000000cff0d7230 */ /* 0x020fca0000004100 */
[----:B------:R-:W-:-:S05]  /*1440*/  FMUL.FTZ R8, R13, R8 ;  /* 0x000000080d087220 */ /* 0x000fca0000410000 */
[----:B------:R-:W-:-:S05]  /*1450*/  F2FP.F16.F32.PACK_AB R8, RZ, R8 ;  /* 0x00000008ff08723e */ /* 0x000fca00000000ff */
[----:B------:R-:W-:-:S05]  /*1460*/  HADD2.F32 R8, -RZ, R8.H0_H0 ;  /* 0x20000008ff087230 */ /* 0x000fca0000004100 */
[----:B-1234-:R-:W-:-:S05]  /*1470*/  FADD.FTZ R15, R15, R8 ;  /* 0x000000080f0f7221 */ /* 0x01efca0000010000 */
[----:B------:R1:W-:Y:S02]  /*1480*/  STS [R10], R15 ;  /* 0x0000000f0a007388 */ /* 0x0003e40000000800 */
.L_x_527:
[----:B------:R-:W-:Y:S05]  /*1490*/  BSYNC.RECONVERGENT B0 ;  /* 0x0000000000007941 */ /* 0x000fea0003800200 */
.L_x_526:
[----:B------:R-:W-:-:S04]  /*14a0*/  IADD3 R21, PT, PT, R9, R2, RZ ;  /* 0x0000000209157210 */ /* 0x000fc80007ffe0ff */
[----:B------:R-:W-:-:S13]  /*14b0*/  ISETP.GE.AND P0, PT, R21, UR39, PT ;  /* 0x0000002715007c0c */ /* 0x000fda000bf06270 */
[----:B------:R-:W-:Y:S05]  /*14c0*/  @!P0 BRA `(.L_x_528) ;  /* 0xfffffff800b88947 */ /* 0x000fea000383ffff */
.L_x_497:
        /* <DEDUP_REMOVED lines=15> */
.L_x_530:
        /* <DEDUP_REMOVED lines=24> */
.L_x_529:
        /* <DEDUP_REMOVED lines=17> */
.L_x_532:
        /* <DEDUP_REMOVED lines=12> */
.L_x_533:
[----:B------:R-:W-:Y:S05]  /*1910*/  @!P1 BRA `(.L_x_531) ;  /* 0x0000000000209947 */ /* 0x000fea0003800000 */
[----:B------:R-:W-:Y:S01]  /*1920*/  LEA R0, R3, R0, 0x2 ;  /* 0x0000000003007211 */ /* 0x000fe200078e10ff */
[----:B------:R-:W-:-:S07]  /*1930*/  IMAD.MOV R2, RZ, RZ, -R2 ;  /* 0x000000ffff027224 */ /* 0x000fce00078e0a02 */
.L_x_534:
[----:B------:R1:W2:Y:S01]  /*1940*/  LDS R4, [R0] ;  /* 0x0000000000047984 */ /* 0x0002a20000000800 */
[----:B------:R-:W-:-:S04]  /*1950*/  IADD3 R2, PT, PT, R2, 0x1, RZ ;  /* 0x0000000102027810 */ /* 0x000fc80007ffe0ff */
[----:B------:R-:W-:Y:S02]  /*1960*/  ISETP.NE.AND P0, PT, R2, RZ, PT ;  /* 0x000000ff0200720c */ /* 0x000fe40003f05270 */
[----:B-1----:R-:W-:Y:S01]  /*1970*/  IADD3 R0, PT, PT, R0, 0x4, RZ ;  /* 0x0000000400007810 */ /* 0x002fe20007ffe0ff */
[----:B--2---:R-:W-:-:S10]  /*1980*/  FADD.FTZ R23, R4, R23 ;  /* 0x0000001704177221 */ /* 0x004fd40000010000 */
[----:B------:R-:W-:Y:S05]  /*1990*/  @P0 BRA `(.L_x_534) ;  /* 0xfffffffc00e80947 */ /* 0x000fea000383ffff */
.L_x_531:
        /* <DEDUP_REMOVED lines=15> */
.L_x_535:
        /* <DEDUP_REMOVED lines=15> */
.L_x_641:


//--------------------- .text._ZN2at6native51_GLOBAL__N__eebb21b7_18_MultiMarginLoss_cu_b86932df30MultiMarginLoss_forward_kernelILi2EfEEvPT0_PKS3_PKlS6_iibS3_ --------------------------
	.section	.text._ZN2at6native51_GLOBAL__N__eebb21b7_18_MultiMarginLoss_cu_b86932df30MultiMarginLoss_forward_kernelILi2EfEEvPT0_PKS3_PKlS6_iibS3_,"ax",@progbits
	.align	128
.text._ZN2at6native51_GLOBAL__N__eebb21b7_18_MultiMarginLoss_cu_b86932df30MultiMarginLoss_forward_kernelILi2EfEEvPT0_PKS3_PKlS6_iibS3_:
        .type           _ZN2at6native51_GLOBAL__N__eebb21b7_18_MultiMarginLoss_cu_b86932df30MultiMarginLoss_forward_kernelILi2EfEEvPT0_PKS3_PKlS6_iibS3_,@function
        .size           _ZN2at6native51_GLOBAL__N__eebb21b7_18_MultiMarginLoss_cu_b86932df30MultiMarginLoss_forward_kernelILi2EfEEvPT0_PKS3_PKlS6_iibS3_,(.L_x_642 - _ZN2at6native51_GLOBAL__N__eebb21b7_18_MultiMarginLoss_cu_b86932df30MultiMarginLoss_forward_kernelILi2EfEEvPT0_PKS3_PKlS6_iibS3_)
        .other          _ZN2at6native51_GLOBAL__N__eebb21b7_18_MultiMarginLoss_cu_b86932df30MultiMarginLoss_forward_kernelILi2EfEEvPT0_PKS3_PKlS6_iibS3_,@"STO_CUDA_ENTRY STV_DEFAULT"
_ZN2at6native51_GLOBAL__N__eebb21b7_18_MultiMarginLoss_cu_b86932df30MultiMarginLoss_forward_kernelILi2EfEEvPT0_PKS3_PKlS6_iibS3_:
        /* <DEDUP_REMOVED lines=29> */
.L_x_536:
        /* <DEDUP_REMOVED lines=14> */
[----:B------:R-:W-:Y:S01]  /*02b0*/  SHF.R.S32.HI R13, RZ, 0x1e, R17 ;  /* 0x0000001eff0d7819 */ /* 0x000fe20000011411 */
[----:B------:R-:W2:Y:S01]  /*02c0*/  LDCU UR4, c[0x0][0x3ac] ;  /* 0x00007580ff0477ac */ /* 0x000ea20008000800 */
[----:B0-----:R-:W-:-:S05]  /*02d0*/  IADD3 R4, P0, PT, R18, R8, RZ ;  /* 0x0000000812047210 */ /* 0x001fca0007f1e0ff */
[----:B------:R-:W-:Y:S01]  /*02e0*/  IMAD.X R5, R19, 0x1, R9, P0 ;  /* 0x0000000113057824 */ /* 0x000fe200000e0609 */
[----:B------:R-:W-:-:S04]  /*02f0*/  IADD3 R20, P0, PT, R15, R4, RZ ;  /* 0x000000040f147210 */ /* 0x000fc80007f1e0ff */
[----:B------:R-:W-:-:S05]  /*0300*/  IADD3.X R21, PT, PT, R13, R5, RZ, P0, !PT ;  /* 0x000000050d157210 */ /* 0x000fca00007fe4ff */
[----:B------:R-:W2:Y:S01]  /*0310*/  LDG.E R11, desc[UR36][R20.64] ;  /* 0x00000024140b7981 */ /* 0x000ea2000c1e1900 */
[----:B-1----:R-:W-:-:S04]  /*0320*/  UISETP.NE.U32.AND UP0, UPT, UR6, URZ, UPT ;  /* 0x000000ff0600728c */ /* 0x002fc8000bf05070 */
[----:B------:R-:W-:Y:S01]  /*0330*/  UISETP.NE.AND.EX UP0, UPT, UR7, URZ, UPT, UP0 ;  /* 0x000000ff0700728c */ /* 0x000fe2000bf05300 */
[----:B--2---:R-:W-:-:S08]  /*0340*/  FADD.FTZ R11, -R11, UR4 ;  /* 0x000000040b0b7e21 */ /* 0x004fd00008010100 */
[----:B------:R-:W-:Y:S05]  /*0350*/  BRA.U UP0, `(.L_x_538) ;  /* 0x0000000500747547 */ /* 0x000fea000b800000 */
[----:B------:R-:W0:Y:S01]  /*0360*/  I2F.U32.RP R15, R2 ;  /* 0x00000002000f7306 */ /* 0x000e220000209000 */
[----:B------:R-:W-:Y:S01]  /*0370*/  IMAD.IADD R13, R3, 0x1, R2 ;  /* 0x00000001030d7824 */ /* 0x000fe200078e0202 */
[----:B------:R-:W-:Y:S01]  /*0380*/  ISETP.NE.U32.AND P2, PT, R2, RZ, PT ;  /* 0x000000ff0200720c */ /* 0x000fe20003f45070 */
[----:B------:R-:W-:Y:S03]  /*0390*/  BSSY.RECONVERGENT B0, `(.L_x_539) ;  /* 0x0000033000007945 */ /* 0x000fe60003800200 */
[CC--:B------:R-:W-:Y:S02]  /*03a0*/  ISETP.GE.U32.AND P0, PT, R13.reuse, R6.reuse, PT ;  /* 0x000000060d00720c */ /* 0x0c0fe40003f06070 */
[----:B------:R-:W-:Y:S02]  /*03b0*/  VIMNMX.U32 R12, PT, PT, R13, R6, !PT ;  /* 0x000000060d0c7248 */ /* 0x000fe40007fe0000 */
[----:B------:R-:W-:-:S02]  /*03c0*/  MOV R6, RZ ;  /* 0x000000ff00067202 */ /* 0x000fc40000000f00 */
[----:B------:R-:W-:Y:S01]  /*03d0*/  SEL R14, RZ, 0x1, P0 ;  /* 0x00000001ff0e7807 */ /* 0x000fe20000000000 */
[----:B0-----:R-:W0:Y:S03]  /*03e0*/  MUFU.RCP R15, R15 ;  /* 0x0000000f000f7308 */ /* 0x001e260000001000 */
[----:B------:R-:W-:Y:S01]  /*03f0*/  IADD3 R13, PT, PT, R12, -R13, -R14 ;  /* 0x8000000d0c0d7210 */ /* 0x000fe20007ffe80e */
        /* <DEDUP_REMOVED lines=11> */
[----:B------:R-:W-:Y:S01]  /*04b0*/  ISETP.GE.U32.AND P1, PT, R13, R2, PT ;  /* 0x000000020d00720c */ /* 0x000fe20003f26070 */
[----:B------:R-:W-:-:S12]  /*04c0*/  HFMA2 R13, -RZ, RZ, 0, 0 ;  /* 0x00000000ff0d7431 */ /* 0x000fd800000001ff */
[----:B------:R-:W-:Y:S02]  /*04d0*/  @P1 IADD3 R7, PT, PT, R7, 0x1, RZ ;  /* 0x0000000107071810 */ /* 0x000fe40007ffe0ff */
[----:B------:R-:W-:-:S05]  /*04e0*/  @!P2 LOP3.LUT R7, RZ, R2, RZ, 0x33, !PT ;  /* 0x00000002ff07a212 */ /* 0x000fca00078e33ff */
[----:B------:R-:W-:Y:S02]  /*04f0*/  IMAD.IADD R14, R14, 0x1, R7 ;  /* 0x000000010e0e7824 */ /* 0x000fe400078e0207 */
[----:B------:R-:W-:-:S03]  /*0500*/  IMAD.MOV.U32 R7, RZ, RZ, R3 ;  /* 0x000000ffff077224 */ /* 0x000fc600078e0003 */
[C---:B------:R-:W-:Y:S02]  /*0510*/  LOP3.LUT R6, R14.reuse, 0x3, RZ, 0xc0, !PT ;  /* 0x000000030e067812 */ /* 0x040fe400078ec0ff */
[----:B------:R-:W-:Y:S02]  /*0520*/  ISETP.GE.U32.AND P1, PT, R14, 0x3, PT ;  /* 0x000000030e00780c */ /* 0x000fe40003f26070 */
        /* <DEDUP_REMOVED lines=11> */
.L_x_541:
[----:B------:R-:W-:-:S05]  /*05e0*/  MOV R9, R15 ;  /* 0x0000000f00097202 */ /* 0x000fca0000000f00 */
[----:B------:R0:W2:Y:S01]  /*05f0*/  LDG.E R12, desc[UR36][R8.64] ;  /* 0x00000024080c7981 */ /* 0x0000a2000c1e1900 */
[----:B------:R-:W-:Y:S02]  /*0600*/  VIADD R6, R6, 0x1 ;  /* 0x0000000106067836 */ /* 0x000fe40000000000 */
[----:B------:R-:W-:-:S04]  /*0610*/  IMAD.WIDE.U32 R14, R2, 0x4, R8 ;  /* 0x00000004020e7825 */ /* 0x000fc800078e0008 */
[----:B------:R-:W-:Y:S01]  /*0620*/  IMAD.IADD R7, R2, 0x1, R7 ;  /* 0x0000000102077824 */ /* 0x000fe200078e0207 */
[----:B0-----:R-:W-:Y:S01]  /*0630*/  MOV R8, R14 ;  /* 0x0000000e00087202 */ /* 0x001fe20000000f00 */
[----:B--2---:R-:W-:-:S05]  /*0640*/  FADD.FTZ R12, R11, R12 ;  /* 0x0000000c0b0c7221 */ /* 0x004fca0000010000 */
[----:B------:R-:W-:-:S04]  /*0650*/  FSETP.GT.FTZ.AND P0, PT, R12, RZ, PT ;  /* 0x000000ff0c00720b */ /* 0x000fc80003f14000 */
[----:B------:R-:W-:Y:S02]  /*0660*/  ISETP.EQ.OR P0, PT, R21, RZ, !P0 ;  /* 0x000000ff1500720c */ /* 0x000fe40004702670 */
[----:B------:R-:W-:-:S11]  /*0670*/  IADD3 R21, PT, PT, R2, R21, RZ ;  /* 0x0000001502157210 */ /* 0x000fd60007ffe0ff */
[----:B------:R-:W-:-:S05]  /*0680*/  @!P0 FFMA.FTZ R13, R12, R12, R13 ;  /* 0x0000000c0c0d8223 */ /* 0x000fca000001000d */
[----:B------:R0:W-:Y:S01]  /*0690*/  @!P0 STS [R10], R13 ;  /* 0x0000000d0a008388 */ /* 0x0001e20000000800 */
[----:B------:R-:W-:-:S13]  /*06a0*/  ISETP.NE.AND P0, PT, R6, RZ, PT ;  /* 0x000000ff0600720c */ /* 0x000fda0003f05270 */
[----:B0-----:R-:W-:Y:S05]  /*06b0*/  @P0 BRA `(.L_x_541) ;  /* 0xfffffffc00c80947 */ /* 0x001fea000383ffff */
.L_x_540:
[----:B------:R-:W-:Y:S05]  /*06c0*/  BSYNC.RECONVERGENT B0 ;  /* 0x0000000000007941 */ /* 0x000fea0003800200 */
.L_x_539:
[----:B------:R-:W-:Y:S04]  /*06d0*/  BSSY.RECONVERGENT B0, `(.L_x_542) ;  /* 0x0000024000007945 */ /* 0x000fe80003800200 */
[----:B------:R-:W-:Y:S05]  /*06e0*/  @!P1 BRA `(.L_x_543) ;  /* 0x0000000000889947 */ /* 0x000fea0003800000 */
.L_x_544:
[----:B------:R-:W-:-:S04]  /*06f0*/  IMAD.WIDE.U32 R18, R7, 0x4, R4 ;  /* 0x0000000407127825 */ /* 0x000fc800078e0004 */
[----:B------:R-:W-:Y:S02]  /*0700*/  IMAD.IADD R23, R2, 0x1, R7 ;  /* 0x0000000102177824 */ /* 0x000fe400078e0207 */
[----:B------:R-:W2:Y:S02]  /*0710*/  LDG.E R18, desc[UR36][R18.64] ;  /* 0x0000002412127981 */ /* 0x000ea4000c1e1900 */
[C---:B------:R-:W-:Y:S01]  /*0720*/  IMAD.WIDE.U32 R20, R23.reuse, 0x4, R4 ;  /* 0x0000000417147825 */ /* 0x040fe200078e0004 */
[----:B------:R-:W-:-:S05]  /*0730*/  IADD3 R25, PT, PT, R23, R2, RZ ;  /* 0x0000000217197210 */ /* 0x000fca0007ffe0ff */
[----:B------:R-:W3:Y:S01]  /*0740*/  LDG.E R20, desc[UR36][R20.64] ;  /* 0x0000002414147981 */ /* 0x000ee2000c1e1900 */
[----:B------:R-:W-:-:S04]  /*0750*/  IMAD.WIDE.U32 R14, R25, 0x4, R4 ;  /* 0x00000004190e7825 */ /* 0x000fc800078e0004 */
[----:B------:R-:W-:Y:S02]  /*0760*/  IMAD.IADD R27, R25, 0x1, R2 ;  /* 0x00000001191b7824 */ /* 0x000fe400078e0202 */
[----:B------:R-:W4:Y:S02]  /*0770*/  LDG.E R14, desc[UR36][R14.64] ;  /* 0x000000240e0e7981 */ /* 0x000f24000c1e1900 */
[----:B------:R-:W-:-:S06]  /*0780*/  IMAD.WIDE.U32 R8, R27, 0x4, R4 ;  /* 0x000000041b087825 */ /* 0x000fcc00078e0004 */
[----:B------:R-:W5:Y:S01]  /*0790*/  LDG.E R8, desc[UR36][R8.64] ;  /* 0x0000002408087981 */ /* 0x000f62000c1e1900 */
[----:B--2---:R-:W-:-:S05]  /*07a0*/  FADD.FTZ R6, R11, R18 ;  /* 0x000000120b067221 */ /* 0x004fca0000010000 */
[----:B------:R-:W-:Y:S01]  /*07b0*/  FSETP.GT.FTZ.AND P1, PT, R6, RZ, PT ;  /* 0x000000ff0600720b */ /* 0x000fe20003f34000 */
[----:B---3--:R-:W-:-:S03]  /*07c0*/  FADD.FTZ R12, R11, R20 ;  /* 0x000000140b0c7221 */ /* 0x008fc60000010000 */
[----:B------:R-:W-:Y:S02]  /*07d0*/  ISETP.EQ.OR P1, PT, R7, R17, !P1 ;  /* 0x000000110700720c */ /* 0x000fe40004f22670 */
[----:B------:R-:W-:Y:S02]  /*07e0*/  IADD3 R7, PT, PT, R27, R2, RZ ;  /* 0x000000021b077210 */ /* 0x000fe40007ffe0ff */
[----:B------:R-:W-:Y:S01]  /*07f0*/  FSETP.GT.FTZ.AND P0, PT, R12, RZ, PT ;  /* 0x000000ff0c00720b */ /* 0x000fe20003f14000 */
[----:B----4-:R-:W-:-:S03]  /*0800*/  FADD.FTZ R18, R11, R14 ;  /* 0x0000000e0b127221 */ /* 0x010fc60000010000 */
[----:B------:R-:W-:Y:S02]  /*0810*/  ISETP.EQ.OR P0, PT, R23, R17, !P0 ;  /* 0x000000111700720c */ /* 0x000fe40004702670 */
[----:B------:R-:W-:-:S03]  /*0820*/  FSETP.GT.FTZ.AND P2, PT, R18, RZ, PT ;  /* 0x000000ff1200720b */ /* 0x000fc60003f54000 */
[----:B0-----:R-:W-:Y:S01]  /*0830*/  @!P1 FFMA.FTZ R13, R6, R6, R13 ;  /* 0x00000006060d9223 */ /* 0x001fe2000001000d */
[----:B-----5:R-:W-:Y:S01]  /*0840*/  FADD.FTZ R14, R11, R8 ;  /* 0x000000080b0e7221 */ /* 0x020fe20000010000 */
[----:B------:R-:W-:-:S03]  /*0850*/  ISETP.EQ.OR P2, PT, R25, R17, !P2 ;  /* 0x000000111900720c */ /* 0x000fc60005742670 */
[----:B------:R0:W-:Y:S01]  /*0860*/  @!P1 STS [R10], R13 ;  /* 0x0000000d0a009388 */ /* 0x0001e20000000800 */
[----:B------:R-:W-:-:S04]  /*0870*/  FSETP.GT.FTZ.AND P3, PT, R14, RZ, PT ;  /* 0x000000ff0e00720b */ /* 0x000fc80003f74000 */
[----:B------:R-:W-:Y:S01]  /*0880*/  ISETP.EQ.OR P1, PT, R27, R17, !P3 ;  /* 0x000000111b00720c */ /* 0x000fe20005f22670 */
[----:B0-----:R-:W-:-:S05]  /*0890*/  @!P0 FFMA.FTZ R13, R12, R12, R13 ;  /* 0x0000000c0c0d8223 */ /* 0x001fca000001000d */
[----:B------:R0:W-:Y:S01]  /*08a0*/  @!P0 STS [R10], R13 ;  /* 0x0000000d0a008388 */ /* 0x0001e20000000800 */
[----:B------:R-:W-:Y:S01]  /*08b0*/  ISETP.GE.AND P0, PT, R7, UR38, PT ;  /* 0x0000002607007c0c */ /* 0x000fe2000bf06270 */
[----:B0-----:R-:W-:-:S05]  /*08c0*/  @!P2 FFMA.FTZ R13, R18, R18, R13 ;  /* 0x00000012120da223 */ /* 0x001fca000001000d */
[----:B------:R0:W-:Y:S02]  /*08d0*/  @!P2 STS [R10], R13 ;  /* 0x0000000d0a00a388 */ /* 0x0001e40000000800 */
[----:B0-----:R-:W-:-:S05]  /*08e0*/  @!P1 FFMA.FTZ R13, R14, R14, R13 ;  /* 0x0000000e0e0d9223 */ /* 0x001fca000001000d */
[----:B------:R0:W-:Y:S01]  /*08f0*/  @!P1 STS [R10], R13 ;  /* 0x0000000d0a009388 */ /* 0x0001e20000000800 */
[----:B------:R-:W-:Y:S05]  /*0900*/  @!P0 BRA `(.L_x_544) ;  /* 0xfffffffc00788947 */ /* 0x000fea000383ffff */
.L_x_543:
[----:B------:R-:W-:Y:S05]  /*0910*/  BSYNC.RECONVERGENT B0 ;  /* 0x0000000000007941 */ /* 0x000fea0003800200 */
.L_x_542:
[----:B------:R-:W-:Y:S05]  /*0920*/  BRA `(.L_x_537) ;  /* 0x0000000400987947 */ /* 0x000fea0003800000 */
.L_x_538:
        /* <DEDUP_REMOVED lines=21> */
[----:B------:R-:W-:Y:S01]  /*0a80*/  IADD3 R6, P0, PT, R15, UR6, RZ ;  /* 0x000000060f067c10 */ /* 0x000fe2000ff1e0ff */
[----:B------:R-:W-:Y:S01]  /*0a90*/  IMAD.MOV.U32 R15, RZ, RZ, R3 ;  /* 0x000000ffff0f7224 */ /* 0x000fe200078e0003 */
[----:B------:R-:W-:-:S13]  /*0aa0*/  ISETP.GE.U32.AND P1, PT, R21, R2, PT ;  /* 0x000000021500720c */ /* 0x000fda0003f26070 */
[----:B------:R-:W-:Y:S02]  /*0ab0*/  @P1 IADD3 R7, PT, PT, R7, 0x1, RZ ;  /* 0x0000000107071810 */ /* 0x000fe40007ffe0ff */
[----:B------:R-:W-:-:S05]  /*0ac0*/  @!P2 LOP3.LUT R7, RZ, R2, RZ, 0x33, !PT ;  /* 0x00000002ff07a212 */ /* 0x000fca00078e33ff */
[----:B------:R-:W-:-:S05]  /*0ad0*/  IMAD.IADD R14, R14, 0x1, R7 ;  /* 0x000000010e0e7824 */ /* 0x000fca00078e0207 */
[C---:B------:R-:W-:Y:S02]  /*0ae0*/  LOP3.LUT R7, R14.reuse, 0x3, RZ, 0xc0, !PT ;  /* 0x000000030e077812 */ /* 0x040fe400078ec0ff */
[----:B------:R-:W-:Y:S02]  /*0af0*/  ISETP.GE.U32.AND P1, PT, R14, 0x3, PT ;  /* 0x000000030e00780c */ /* 0x000fe40003f26070 */
[----:B------:R-:W-:Y:S02]  /*0b00*/  ISETP.NE.AND P2, PT, R7, 0x3, PT ;  /* 0x000000030700780c */ /* 0x000fe40003f45270 */
[----:B------:R-:W-:Y:S02]  /*0b10*/  IADD3.X R7, PT, PT, R13, UR7, RZ, P0, !PT ;  /* 0x000000070d077c10 */ /* 0x000fe400087fe4ff */
[----:B------:R-:W-:-:S09]  /*0b20*/  MOV R13, RZ ;  /* 0x000000ff000d7202 */ /* 0x000fd20000000f00 */
        /* <DEDUP_REMOVED lines=10> */
.L_x_547:
[----:B------:R-:W2:Y:S02]  /*0bd0*/  LDG.E R14, desc[UR36][R8.64] ;  /* 0x00000024080e7981 */ /* 0x000ea4000c1e1900 */
[----:B--2---:R-:W-:-:S05]  /*0be0*/  FADD.FTZ R14, R11, R14 ;  /* 0x0000000e0b0e7221 */ /* 0x004fca0000010000 */
[----:B------:R-:W-:-:S04]  /*0bf0*/  FSETP.GT.FTZ.AND P0, PT, R14, RZ, PT ;  /* 0x000000ff0e00720b */ /* 0x000fc80003f14000 */
[----:B------:R-:W-:-:S13]  /*0c00*/  ISETP.EQ.OR P0, PT, R21, RZ, !P0 ;  /* 0x000000ff1500720c */ /* 0x000fda0004702670 */
[----:B------:R-:W2:Y:S01]  /*0c10*/  @!P0 LDG.E R18, desc[UR36][R6.64] ;  /* 0x0000002406128981 */ /* 0x000ea2000c1e1900 */
[----:B------:R-:W-:Y:S01]  /*0c20*/  @!P0 FMUL.FTZ R14, R14, R14 ;  /* 0x0000000e0e0e8220 */ /* 0x000fe20000410000 */
[----:B------:R-:W-:Y:S01]  /*0c30*/  IADD3 R12, PT, PT, R12, 0x1, RZ ;  /* 0x000000010c0c7810 */ /* 0x000fe20007ffe0ff */
[C---:B------:R-:W-:Y:S01]  /*0c40*/  IMAD.IADD R15, R2.reuse, 0x1, R15 ;  /* 0x00000001020f7824 */ /* 0x040fe200078e020f */
[----:B------:R-:W-:Y:S01]  /*0c50*/  IADD3 R21, PT, PT, R2, R21, RZ ;  /* 0x0000001502157210 */ /* 0x000fe20007ffe0ff */
[----:B--2---:R-:W-:Y:S01]  /*0c60*/  @!P0 FFMA.FTZ R13, R14, R18, R13 ;  /* 0x000000120e0d8223 */ /* 0x004fe2000001000d */
[----:B------:R-:W-:-:S04]  /*0c70*/  IMAD.WIDE.U32 R18, R2, 0x4, R8 ;  /* 0x0000000402127825 */ /* 0x000fc800078e0008 */
[----:B------:R0:W-:Y:S01]  /*0c80*/  @!P0 STS [R10], R13 ;  /* 0x0000000d0a008388 */ /* 0x0001e20000000800 */
[----:B------:R-:W-:Y:S01]  /*0c90*/  ISETP.NE.AND P0, PT, R12, RZ, PT ;  /* 0x000000ff0c00720c */ /* 0x000fe20003f05270 */
[----:B------:R-:W-:Y:S01]  /*0ca0*/  IMAD.MOV.U32 R8, RZ, RZ, R18 ;  /* 0x000000ffff087224 */ /* 0x000fe200078e0012 */
[----:B------:R-:W-:-:S11]  /*0cb0*/  MOV R9, R19 ;  /* 0x0000001300097202 */ /* 0x000fd60000000f00 */
[----:B0-----:R-:W-:Y:S05]  /*0cc0*/  @P0 BRA `(.L_x_547) ;  /* 0xfffffffc00c00947 */ /* 0x001fea000383ffff */
.L_x_546:
[----:B------:R-:W-:Y:S05]  /*0cd0*/  BSYNC.RECONVERGENT B0 ;  /* 0x0000000000007941 */ /* 0x000fea0003800200 */
.L_x_545:
[----:B------:R-:W-:Y:S05]  /*0ce0*/  @!P1 BRA `(.L_x_537) ;  /* 0x0000000000a89947 */ /* 0x000fea0003800000 */
.L_x_548:
        /* <DEDUP_REMOVED lines=15> */
[----:B------:R-:W-:Y:S01]  /*0de0*/  FSETP.GT.FTZ.AND P1, PT, R14, RZ, PT ;  /* 0x000000ff0e00720b */ /* 0x000fe20003f34000 */
[----:B----4-:R-:W-:-:S03]  /*0df0*/  FADD.FTZ R15, R11, R8 ;  /* 0x000000080b0f7221 */ /* 0x010fc60000010000 */
[----:B------:R-:W-:Y:S02]  /*0e00*/  ISETP.EQ.OR P1, PT, R25, R17, !P1 ;  /* 0x000000111900720c */ /* 0x000fe40004f22670 */
[----:B------:R-:W-:-:S05]  /*0e10*/  FSETP.GT.FTZ.AND P2, PT, R15, RZ, PT ;  /* 0x000000ff0f00720b */ /* 0x000fca0003f54000 */
[----:B------:R-:W2:Y:S01]  /*0e20*/  @!P0 LDG.E R9, desc[UR36][R6.64] ;  /* 0x0000002406098981 */ /* 0x000ea2000c1e1900 */
[----:B-----5:R-:W-:Y:S01]  /*0e30*/  FADD.FTZ R20, R11, R18 ;  /* 0x000000120b147221 */ /* 0x020fe20000010000 */
[----:B------:R-:W-:-:S04]  /*0e40*/  ISETP.EQ.OR P2, PT, R27, R17, !P2 ;  /* 0x000000111b00720c */ /* 0x000fc80005742670 */
[----:B------:R-:W-:Y:S01]  /*0e50*/  FSETP.GT.FTZ.AND P3, PT, R20, RZ, PT ;  /* 0x000000ff1400720b */ /* 0x000fe20003f74000 */
[----:B------:R-:W3:Y:S03]  /*0e60*/  @!P1 LDG.E R18, desc[UR36][R6.64] ;  /* 0x0000002406129981 */ /* 0x000ee6000c1e1900 */
[----:B------:R-:W-:-:S05]  /*0e70*/  ISETP.EQ.OR P3, PT, R23, R17, !P3 ;  /* 0x000000111700720c */ /* 0x000fca0005f62670 */
[----:B------:R-:W4:Y:S08]  /*0e80*/  @!P2 LDG.E R22, desc[UR36][R6.64] ;  /* 0x000000240616a981 */ /* 0x000f30000c1e1900 */
[----:B------:R-:W5:Y:S01]  /*0e90*/  @!P3 LDG.E R24, desc[UR36][R6.64] ;  /* 0x000000240618b981 */ /* 0x000f62000c1e1900 */
[----:B------:R-:W-:-:S04]  /*0ea0*/  @!P0 FMUL.FTZ R8, R12, R12 ;  /* 0x0000000c0c088220 */ /* 0x000fc80000410000 */
[----:B--2---:R-:W-:Y:S01]  /*0eb0*/  @!P0 FFMA.FTZ R13, R8, R9, R13 ;  /* 0x00000009080d8223 */ /* 0x004fe2000001000d */
[----:B------:R-:W-:-:S04]  /*0ec0*/  @!P1 FMUL.FTZ R8, R14, R14 ;  /* 0x0000000e0e089220 */ /* 0x000fc80000410000 */
[----:B------:R3:W-:Y:S02]  /*0ed0*/  @!P0 STS [R10], R13 ;  /* 0x0000000d0a008388 */ /* 0x0007e40000000800 */
[----:B---3--:R-:W-:Y:S01]  /*0ee0*/  @!P1 FFMA.FTZ R13, R18, R8, R13 ;  /* 0x00000008120d9223 */ /* 0x008fe2000001000d */
[----:B------:R-:W-:-:S04]  /*0ef0*/  @!P2 FMUL.FTZ R8, R15, R15 ;  /* 0x0000000f0f08a220 */ /* 0x000fc80000410000 */
[----:B------:R4:W-:Y:S02]  /*0f00*/  @!P1 STS [R10], R13 ;  /* 0x0000000d0a009388 */ /* 0x0009e40000000800 */
[----:B----4-:R-:W-:Y:S01]  /*0f10*/  @!P2 FFMA.FTZ R13, R22, R8, R13 ;  /* 0x00000008160da223 */ /* 0x010fe2000001000d */
[----:B------:R-:W-:-:S04]  /*0f20*/  @!P3 FMUL.FTZ R8, R20, R20 ;  /* 0x000000141408b220 */ /* 0x000fc80000410000 */
[----:B------:R5:W-:Y:S01]  /*0f30*/  @!P2 STS [R10], R13 ;  /* 0x0000000d0a00a388 */ /* 0x000be20000000800 */
[----:B------:R-:W-:Y:S01]  /*0f40*/  IADD3 R15, PT, PT, R23, R2, RZ ;  /* 0x00000002170f7210 */ /* 0x000fe20007ffe0ff */
[----:B-----5:R-:W-:-:S05]  /*0f50*/  @!P3 FFMA.FTZ R13, R24, R8, R13 ;  /* 0x00000008180db223 */ /* 0x020fca000001000d */
[----:B------:R0:W-:Y:S01]  /*0f60*/  @!P3 STS [R10], R13 ;  /* 0x0000000d0a00b388 */ /* 0x0001e20000000800 */
[----:B------:R-:W-:-:S13]  /*0f70*/  ISETP.GE.AND P0, PT, R15, UR39, PT ;  /* 0x000000270f007c0c */ /* 0x000fda000bf06270 */
[----:B0-----:R-:W-:Y:S05]  /*0f80*/  @!P0 BRA `(.L_x_548) ;  /* 0xfffffffc00588947 */ /* 0x001fea000383ffff */
.L_x_537:
        /* <DEDUP_REMOVED lines=15> */
.L_x_550:
[----:B------:R-:W1:Y:S01]  /*1080*/  LDS.128 R4, [R17+-0x20] ;  /* 0xffffe00011047984 */ /* 0x000e620000000c00 */
[----:B------:R-:W-:-:S03]  /*1090*/  IADD3 R18, PT, PT, R18, 0x10, RZ ;  /* 0x0000001012127810 */ /* 0x000fc60007ffe0ff */
[----:B0-----:R-:W0:Y:S01]  /*10a0*/  LDS.128 R8, [R17+-0x10] ;  /* 0xfffff00011087984 */ /* 0x001e220000000c00 */
[----:B------:R-:W-:-:S03]  /*10b0*/  ISETP.NE.AND P0, PT, R18, RZ, PT ;  /* 0x000000ff1200720c */ /* 0x000fc60003f05270 */
[----:B------:R-:W2:Y:S01]  /*10c0*/  LDS.128 R12, [R17] ;  /* 0x00000000110c7984 */ /* 0x000ea20000000c00 */
[----:B-1----:R-:W-:-:S03]  /*10d0*/  FADD.FTZ R4, R4, R23 ;  /* 0x0000001704047221 */ /* 0x002fc60000010000 */
[----:B------:R1:W3:Y:S01]  /*10e0*/  LDS.128 R20, [R17+0x10] ;  /* 0x0000100011147984 */ /* 0x0002e20000000c00 */
[----:B------:R-:W-:-:S04]  /*10f0*/  FADD.FTZ R5, R4, R5 ;  /* 0x0000000504057221 */ /* 0x000fc80000010000 */
[----:B------:R-:W-:Y:S01]  /*1100*/  FADD.FTZ R6, R5, R6 ;  /* 0x0000000605067221 */ /* 0x000fe20000010000 */
[----:B-1----:R-:W-:-:S03]  /*1110*/  VIADD R17, R17, 0x40 ;  /* 0x0000004011117836 */ /* 0x002fc60000000000 */
[----:B------:R-:W-:-:S04]  /*1120*/  FADD.FTZ R7, R6, R7 ;  /* 0x0000000706077221 */ /* 0x000fc80000010000 */
[----:B0-----:R-:W-:-:S04]  /*1130*/  FADD.FTZ R8, R7, R8 ;  /* 0x0000000807087221 */ /* 0x001fc80000010000 */
        /* <DEDUP_REMOVED lines=12> */
.L_x_549:
[----:B------:R-:W-:Y:S05]  /*1200*/  @!P1 BRA `(.L_x_551) ;  /* 0x0000000000949947 */ /* 0x000fea0003800000 */
[----:B------:R-:W-:Y:S02]  /*1210*/  ISETP.GE.U32.AND P0, PT, R19, 0x8, PT ;  /* 0x000000081300780c */ /* 0x000fe40003f06070 */
[----:B0-----:R-:W-:-:S04]  /*1220*/  LOP3.LUT R13, R2, 0x7, RZ, 0xc0, !PT ;  /* 0x00000007020d7812 */ /* 0x001fc800078ec0ff */
        /* <DEDUP_REMOVED lines=14> */
.L_x_552:
        /* <DEDUP_REMOVED lines=12> */
.L_x_553:
[----:B------:R-:W-:Y:S05]  /*13d0*/  @!P1 BRA `(.L_x_551) ;  /* 0x0000000000209947 */ /* 0x000fea0003800000 */
[----:B------:R-:W-:Y:S01]  /*13e0*/  LEA R0, R3, R0, 0x2 ;  /* 0x0000000003007211 */ /* 0x000fe200078e10ff */
[----:B------:R-:W-:-:S07]  /*13f0*/  IMAD.MOV R2, RZ, RZ, -R2 ;  /* 0x000000ffff027224 */ /* 0x000fce00078e0a02 */
.L_x_554:
[----:B------:R0:W1:Y:S01]  /*1400*/  LDS R4, [R0] ;  /* 0x0000000000047984 */ /* 0x0000620000000800 */
[----:B------:R-:W-:-:S04]  /*1410*/  IADD3 R2, PT, PT, R2, 0x1, RZ ;  /* 0x0000000102027810 */ /* 0x000fc80007ffe0ff */
[----:B------:R-:W-:Y:S01]  /*1420*/  ISETP.NE.AND P0, PT, R2, RZ, PT ;  /* 0x000000ff0200720c */ /* 0x000fe20003f05270 */
[----:B0-----:R-:W-:Y:S02]  /*1430*/  VIADD R0, R0, 0x4 ;  /* 0x0000000400007836 */ /* 0x001fe40000000000 */
[----:B-1----:R-:W-:-:S10]  /*1440*/  FADD.FTZ R23, R4, R23 ;  /* 0x0000001704177221 */ /* 0x002fd40000010000 */
[----:B------:R-:W-:Y:S05]  /*1450*/  @P0 BRA `(.L_x_554) ;  /* 0xfffffffc00e80947 */ /* 0x000fea000383ffff */
.L_x_551:
[----:B------:R-:W1:Y:S01]  /*1460*/  LDCU.U8 UR4, c[0x0][0x3a8] ;  /* 0x00007500ff0477ac */ /* 0x000e620008000000 */
[----:B------:R-:W2:Y:S01]  /*1470*/  LDC.64 R2, c[0x0][0x380] ;  /* 0x0000e000ff027b82 */ /* 0x000ea20000000a00 */
[----:B------:R-:W3:Y:S01]  /*1480*/  LDCU.64 UR6, c[0x0][0x3a0] ;  /* 0x00007400ff0677ac */ /* 0x000ee20008000a00 */
[----:B-1----:R-:W-:-:S04]  /*1490*/  UPRMT UR4, UR4, 0x8880, URZ ;  /* 0x0000888004047896 */ /* 0x002fc800080000ff */
[----:B------:R-:W-:Y:S01]  /*14a0*/  UISETP.NE.AND UP0, UPT, UR4, URZ, UPT ;  /* 0x000000ff0400728c */ /* 0x000fe2000bf05270 */
[----:B--2---:R-:W-:-:S03]  /*14b0*/  LEA R2, P0, R16, R2, 0x2 ;  /* 0x0000000210027211 */ /* 0x004fc600078010ff */
[----:B---3--:R-:W-:Y:S01]  /*14c0*/  USEL UR4, UR6, 0x1, UP0 ;  /* 0x0000000106047887 */ /* 0x008fe20008000000 */
[----:B------:R-:W-:-:S03]  /*14d0*/  LEA.HI.X R3, R16, R3, RZ, 0x2, P0 ;  /* 0x0000000310037211 */ /* 0x000fc600000f14ff */
[----:B------:R-:W-:-:S06]  /*14e0*/  UIMAD UR4, UR4, UR7, URZ ;  /* 0x00000007040472a4 */ /* 0x000fcc000f8e02ff */
[----:B------:R-:W-:-:S06]  /*14f0*/  I2FP.F32.S32 R0, UR4 ;  /* 0x0000000400007c45 */ /* 0x000fcc0008201400 */
[----:B------:R-:W1:Y:S02]  /*1500*/  MUFU.RCP R0, R0 ;  /* 0x0000000000007308 */ /* 0x000e640000001000 */
[----:B-1----:R-:W-:-:S05]  /*1510*/  FMUL.FTZ R23, R0, R23 ;  /* 0x0000001700177220 */ /* 0x002fca0000410000 */
[----:B------:R-:W-:Y:S01]  /*1520*/  STG.E desc[UR36][R2.64], R23 ;  /* 0x0000001702007986 */ /* 0x000fe2000c101924 */
[----:B------:R-:W-:Y:S05]  /*1530*/  EXIT ;  /* 0x000000000000794d */ /* 0x000fea0003800000 */
.L_x_555:
        /* <DEDUP_REMOVED lines=12> */
.L_x_642:


//--------------------- .text._ZN2at6native51_GLOBAL__N__eebb21b7_18_MultiMarginLoss_cu_b86932df30MultiMarginLoss_forward_kernelILi1EfEEvPT0_PKS3_PKlS6_iibS3_ --------------------------
	.section	.text._ZN2at6native51_GLOBAL__N__eebb21b7_18_MultiMarginLoss_cu_b86932df30MultiMarginLoss_forward_kernelILi1EfEEvPT0_PKS3_PKlS6_iibS3_,"ax",@progbits
	.align	128
.text._ZN2at6native51_GLOBAL__N__eebb21b7_18_MultiMarginLoss_cu_b86932df30MultiMarginLoss_forward_kernelILi1EfEEvPT0_PKS3_PKlS6_iibS3_:
        .type           _ZN2at6native51_GLOBAL__N__eebb21b7_18_MultiMarginLoss_cu_b86932df30MultiMarginLoss_forward_kernelILi1EfEEvPT0_PKS3_PKlS6_iibS3_,@function
        .size           _ZN2at6native51_GLOBAL__N__eebb21b7_18_MultiMarginLoss_cu_b86932df30MultiMarginLoss_forward_kernelILi1EfEEvPT0_PKS3_PKlS6_iibS3_,(.L_x_643 - _ZN2at6native51_GLOBAL__N__eebb21b7_18_MultiMarginLoss_cu_b86932df30MultiMarginLoss_forward_kernelILi1EfEEvPT0_PKS3_PKlS6_iibS3_)
        .other          _ZN2at6native51_GLOBAL__N__eebb21b7_18_MultiMarginLoss_cu_b86932df30MultiMarginLoss_forward_kernelILi1EfEEvPT0_PKS3_PKlS6_iibS3_,@"STO_CUDA_ENTRY STV_DEFAULT"
_ZN2at6native51_GLOBAL__N__eebb21b7_18_MultiMarginLoss_cu_b86932df30MultiMarginLoss_forward_kernelILi1EfEEvPT0_PKS3_PKlS6_iibS3_:
        /* <DEDUP_REMOVED lines=15> */
[----:B------:R-:W-:Y:S02]  /*00f0*/  HFMA2 R13, -RZ, RZ, 0, 0 ;  /* 0x00000000ff0d7431 */ /* 0x000fe400000001ff */
[----:B------:R-:W-:Y:S01]  /*0100*/  IMAD.MOV.U32 R8, RZ, RZ, 0x22 ;  /* 0x00000022ff087424 */ /* 0x000fe200078e00ff */
[----:B------:R-:W1:Y:S01]  /*0110*/  LDCU.64 UR6, c[0x4][0x128] ;  /* 0x01002500ff0677ac */ /* 0x000e620008000a00 */
[----:B------:R-:W2:Y:S01]  /*0120*/  LDC.64 R2, c[0x4][R2] ;  /* 0x0100000002027b82 */ /* 0x000ea20000000a00 */
[----:B------:R-:W-:Y:S01]  /*0130*/  IMAD.MOV.U32 R12, RZ, RZ, 0x1 ;  /* 0x00000001ff0c7424 */ /* 0x000fe200078e00ff */
[----:B------:R-:W3:Y:S01]  /*0140*/  LDCU.64 UR8, c[0x4][0x10] ;  /* 0x01000200ff0877ac */ /* 0x000ee20008000a00 */
[----:B0-----:R-:W-:Y:S02]  /*0150*/  IMAD.U32 R4, RZ, RZ, UR4 ;  /* 0x00000004ff047e24 */ /* 0x001fe4000f8e00ff */
[----:B------:R-:W-:Y:S01]  /*0160*/  IMAD.U32 R5, RZ, RZ, UR5 ;  /* 0x00000005ff057e24 */ /* 0x000fe2000f8e00ff */
[----:B-1----:R-:W-:Y:S01]  /*0170*/  MOV R6, UR6 ;  /* 0x0000000600067c02 */ /* 0x002fe20008000f00 */
[----:B------:R-:W-:-:S02]  /*0180*/  IMAD.U32 R7, RZ, RZ, UR7 ;  /* 0x00000007ff077e24 */ /* 0x000fc4000f8e00ff */
[----:B---3--:R-:W-:Y:S01]  /*0190*/  IMAD.U32 R10, RZ, RZ, UR8 ;  /* 0x00000008ff0a7e24 */ /* 0x008fe2000f8e00ff */
[----:B------:R-:W-:-:S07]  /*01a0*/  MOV R11, UR9 ;  /* 0x00000009000b7c02 */ /* 0x000fce0008000f00 */
[----:B------:R-:W-:-:S07]  /*01b0*/  LEPC R20, `(.L_x_556) ;  /* 0x000000001014794e */ /* 0x000fce0000000000 */
[----:B--2---:R-:W-:Y:S05]  /*01c0*/  CALL.ABS.NOINC R2 ;  /* 0x0000000002007343 */ /* 0x004fea0003c00000 */
.L_x_556:
        /* <DEDUP_REMOVED lines=14> */
[----:B------:R-:W-:Y:S01]  /*02b0*/  SHF.R.S32.HI R13, RZ, 0x1e, R17 ;  /* 0x0000001eff0d7819 */ /* 0x000fe20000011411 */
[----:B------:R-:W3:Y:S01]  /*02c0*/  LDCU UR4, c[0x0][0x3ac] ;  /* 0x00007580ff0477ac */ /* 0x000ee20008000800 */
[----:B-1----:R-:W-:-:S04]  /*02d0*/  IADD3 R4, P0, PT, R18, R8, RZ ;  /* 0x0000000812047210 */ /* 0x002fc80007f1e0ff */
[----:B------:R-:W-:Y:S02]  /*02e0*/  IADD3.X R5, PT, PT, R19, R9, RZ, P0, !PT ;  /* 0x0000000913057210 */ /* 0x000fe400007fe4ff */
[----:B------:R-:W-:-:S05]  /*02f0*/  IADD3 R20, P0, PT, R15, R4, RZ ;  /* 0x000000040f147210 */ /* 0x000fca0007f1e0ff */
[----:B------:R-:W-:-:S05]  /*0300*/  IMAD.X R21, R13, 0x1, R5, P0 ;  /* 0x000000010d157824 */ /* 0x000fca00000e0605 */
[----:B------:R-:W3:Y:S01]  /*0310*/  LDG.E R11, desc[UR36][R20.64] ;  /* 0x00000024140b7981 */ /* 0x000ee2000c1e1900 */
[----:B--2---:R-:W-:-:S04]  /*0320*/  UISETP.NE.U32.AND UP0, UPT, UR6, URZ, UPT ;  /* 0x000000ff0600728c */ /* 0x004fc8000bf05070 */
[----:B------:R-:W-:Y:S01]  /*0330*/  UISETP.NE.AND.EX UP0, UPT, UR7, URZ, UPT, UP0 ;  /* 0x000000ff0700728c */ /* 0x000fe2000bf05300 */
[----:B---3--:R-:W-:-:S08]  /*0340*/  FADD.FTZ R11, -R11, UR4 ;  /* 0x000000040b0b7e21 */ /* 0x008fd00008010100 */
[----:B------:R-:W-:Y:S05]  /*0350*/  BRA.U UP0, `(.L_x_558) ;  /* 0x0000000500747547 */ /* 0x000fea000b800000 */
        /* <DEDUP_REMOVED lines=25> */
[----:B------:R-:W-:Y:S02]  /*04f0*/  IADD3 R14, PT, PT, R14, R7, RZ ;  /* 0x000000070e0e7210 */ /* 0x000fe40007ffe0ff */
[----:B------:R-:W-:Y:S02]  /*0500*/  MOV R7, R3 ;  /* 0x0000000300077202 */ /* 0x000fe40000000f00 */
[C---:B------:R-:W-:Y:S02]  /*0510*/  LOP3.LUT R6, R14.reuse, 0x3, RZ, 0xc0, !PT ;  /* 0x000000030e067812 */ /* 0x040fe400078ec0ff */
[----:B------:R-:W-:Y:S02]  /*0520*/  ISETP.GE.U32.AND P1, PT, R14, 0x3, PT ;  /* 0x000000030e00780c */ /* 0x000fe40003f26070 */
        /* <DEDUP_REMOVED lines=11> */
.L_x_561:
[----:B------:R-:W-:-:S05]  /*05e0*/  IMAD.MOV.U32 R9, RZ, RZ, R15 ;  /* 0x000000ffff097224 */ /* 0x000fca00078e000f */
[----:B------:R1:W2:Y:S01]  /*05f0*/  LDG.E R12, desc[UR36][R8.64] ;  /* 0x00000024080c7981 */ /* 0x0002a2000c1e1900 */
[----:B------:R-:W-:Y:S01]  /*0600*/  IADD3 R6, PT, PT, R6, 0x1, RZ ;  /* 0x0000000106067810 */ /* 0x000fe20007ffe0ff */
[C---:B------:R-:W-:Y:S01]  /*0610*/  IMAD.WIDE.U32 R14, R2.reuse, 0x4, R8 ;  /* 0x00000004020e7825 */ /* 0x040fe200078e0008 */
[----:B------:R-:W-:-:S03]  /*0620*/  IADD3 R7, PT, PT, R2, R7, RZ ;  /* 0x0000000702077210 */ /* 0x000fc60007ffe0ff */
[----:B-1----:R-:W-:Y:S02]  /*0630*/  IMAD.MOV.U32 R8, RZ, RZ, R14 ;  /* 0x000000ffff087224 */ /* 0x002fe400078e000e */
[----:B--2---:R-:W-:-:S05]  /*0640*/  FADD.FTZ R12, R11, R12 ;  /* 0x0000000c0b0c7221 */ /* 0x004fca0000010000 */
[----:B------:R-:W-:-:S04]  /*0650*/  FSETP.GT.FTZ.AND P0, PT, R12, RZ, PT ;  /* 0x000000ff0c00720b */ /* 0x000fc80003f14000 */
[----:B------:R-:W-:Y:S01]  /*0660*/  ISETP.EQ.OR P0, PT, R21, RZ, !P0 ;  /* 0x000000ff1500720c */ /* 0x000fe20004702670 */
[----:B------:R-:W-:-:S12]  /*0670*/  IMAD.IADD R21, R2, 0x1, R21 ;  /* 0x0000000102157824 */ /* 0x000fd800078e0215 */
[----:B------:R-:W-:-:S05]  /*0680*/  @!P0 FADD.FTZ R13, R13, R12 ;  /* 0x0000000c0d0d8221 */ /* 0x000fca0000010000 */
[----:B------:R1:W-:Y:S01]  /*0690*/  @!P0 STS [R10], R13 ;  /* 0x0000000d0a008388 */ /* 0x0003e20000000800 */
[----:B------:R-:W-:-:S13]  /*06a0*/  ISETP.NE.AND P0, PT, R6, RZ, PT ;  /* 0x000000ff0600720c */ /* 0x000fda0003f05270 */
[----:B-1----:R-:W-:Y:S05]  /*06b0*/  @P0 BRA `(.L_x_561) ;  /* 0xfffffffc00c80947 */ /* 0x002fea000383ffff */
.L_x_560:
[----:B------:R-:W-:Y:S05]  /*06c0*/  BSYNC.RECONVERGENT B0 ;  /* 0x0000000000007941 */ /* 0x000fea0003800200 */
.L_x_559:
[----:B------:R-:W-:Y:S04]  /*06d0*/  BSSY.RECONVERGENT B0, `(.L_x_562) ;  /* 0x0000024000007945 */ /* 0x000fe80003800200 */
[----:B------:R-:W-:Y:S05]  /*06e0*/  @!P1 BRA `(.L_x_563) ;  /* 0x0000000000889947 */ /* 0x000fea0003800000 */
.L_x_564:
[----:B------:R-:W-:Y:S01]  /*06f0*/  IMAD.WIDE.U32 R18, R7, 0x4, R4 ;  /* 0x0000000407127825 */ /* 0x000fe200078e0004 */
[----:B------:R-:W-:-:S05]  /*0700*/  IADD3 R23, PT, PT, R2, R7, RZ ;  /* 0x0000000702177210 */ /* 0x000fca0007ffe0ff */
[----:B------:R-:W2:Y:S01]  /*0710*/  LDG.E R18, desc[UR36][R18.64] ;  /* 0x0000002412127981 */ /* 0x000ea2000c1e1900 */
[----:B------:R-:W-:-:S04]  /*0720*/  IMAD.WIDE.U32 R20, R23, 0x4, R4 ;  /* 0x0000000417147825 */ /* 0x000fc800078e0004 */
[----:B------:R-:W-:Y:S02]  /*0730*/  IMAD.IADD R25, R23, 0x1, R2 ;  /* 0x0000000117197824 */ /* 0x000fe400078e0202 */
[----:B------:R-:W3:Y:S02]  /*0740*/  LDG.E R20, desc[UR36][R20.64] ;  /* 0x0000002414147981 */ /* 0x000ee4000c1e1900 */
[C---:B------:R-:W-:Y:S01]  /*0750*/  IMAD.WIDE.U32 R14, R25.reuse, 0x4, R4 ;  /* 0x00000004190e7825 */ /* 0x040fe200078e0004 */
[----:B------:R-:W-:-:S05]  /*0760*/  IADD3 R27, PT, PT, R25, R2, RZ ;  /* 0x00000002191b7210 */ /* 0x000fca0007ffe0ff */
[----:B------:R-:W4:Y:S01]  /*0770*/  LDG.E R14, desc[UR36][R14.64] ;  /* 0x000000240e0e7981 */ /* 0x000f22000c1e1900 */
[----:B------:R-:W-:-:S06]  /*0780*/  IMAD.WIDE.U32 R8, R27, 0x4, R4 ;  /* 0x000000041b087825 */ /* 0x000fcc00078e0004 */
[----:B------:R-:W5:Y:S01]  /*0790*/  LDG.E R8, desc[UR36][R8.64] ;  /* 0x0000002408087981 */ /* 0x000f62000c1e1900 */
[----:B--2---:R-:W-:-:S05]  /*07a0*/  FADD.FTZ R6, R11, R18 ;  /* 0x000000120b067221 */ /* 0x004fca0000010000 */
[----:B------:R-:W-:Y:S01]  /*07b0*/  FSETP.GT.FTZ.AND P1, PT, R6, RZ, PT ;  /* 0x000000ff0600720b */ /* 0x000fe20003f34000 */
[----:B---3--:R-:W-:-:S03]  /*07c0*/  FADD.FTZ R12, R11, R20 ;  /* 0x000000140b0c7221 */ /* 0x008fc60000010000 */
[----:B------:R-:W-:Y:S01]  /*07d0*/  ISETP.EQ.OR P1, PT, R7, R17, !P1 ;  /* 0x000000110700720c */ /* 0x000fe20004f22670 */
[----:B------:R-:W-:Y:S01]  /*07e0*/  IMAD.IADD R7, R27, 0x1, R2 ;  /* 0x000000011b077824 */ /* 0x000fe200078e0202 */
[----:B------:R-:W-:Y:S01]  /*07f0*/  FSETP.GT.FTZ.AND P0, PT, R12, RZ, PT ;  /* 0x000000ff0c00720b */ /* 0x000fe20003f14000 */
[----:B----4-:R-:W-:-:S03]  /*0800*/  FADD.FTZ R18, R11, R14 ;  /* 0x0000000e0b127221 */ /* 0x010fc60000010000 */
[----:B------:R-:W-:Y:S02]  /*0810*/  ISETP.EQ.OR P0, PT, R23, R17, !P0 ;  /* 0x000000111700720c */ /* 0x000fe40004702670 */
[----:B------:R-:W-:Y:S01]  /*0820*/  FSETP.GT.FTZ.AND P2, PT, R18, RZ, PT ;  /* 0x000000ff1200720b */ /* 0x000fe20003f54000 */
[----:B-----5:R-:W-:-:S04]  /*0830*/  FADD.FTZ R14, R11, R8 ;  /* 0x000000080b0e7221 */ /* 0x020fc80000010000 */
[----:B-1----:R-:W-:Y:S01]  /*0840*/  @!P1 FADD.FTZ R13, R13, R6 ;  /* 0x000000060d0d9221 */ /* 0x002fe20000010000 */
[-C--:B------:R-:W-:Y:S02]  /*0850*/  ISETP.EQ.OR P2, PT, R25, R17.reuse, !P2 ;  /* 0x000000111900720c */ /* 0x080fe40005742670 */
[----:B------:R-:W-:Y:S02]  /*0860*/  FSETP.GT.FTZ.AND P3, PT, R14, RZ, PT ;  /* 0x000000ff0e00720b */ /* 0x000fe40003f74000 */
[----:B------:R1:W-:Y:S02]  /*0870*/  @!P1 STS [R10], R13 ;  /* 0x0000000d0a009388 */ /* 0x0003e40000000800 */
[----:B------:R-:W-:Y:S01]  /*0880*/  ISETP.EQ.OR P1, PT, R27, R17, !P3 ;  /* 0x000000111b00720c */ /* 0x000fe20005f22670 */
[----:B-1----:R-:W-:-:S05]  /*0890*/  @!P0 FADD.FTZ R13, R13, R12 ;  /* 0x0000000c0d0d8221 */ /* 0x002fca0000010000 */
[----:B------:R1:W-:Y:S01]  /*08a0*/  @!P0 STS [R10], R13 ;  /* 0x0000000d0a008388 */ /* 0x0003e20000000800 */
[----:B------:R-:W-:Y:S01]  /*08b0*/  ISETP.GE.AND P0, PT, R7, UR38, PT ;  /* 0x0000002607007c0c */ /* 0x000fe2000bf06270 */
[----:B-1----:R-:W-:-:S05]  /*08c0*/  @!P2 FADD.FTZ R13, R13, R18 ;  /* 0x000000120d0da221 */ /* 0x002fca0000010000 */
[----:B------:R1:W-:Y:S02]  /*08d0*/  @!P2 STS [R10], R13 ;  /* 0x0000000d0a00a388 */ /* 0x0003e40000000800 */
[----:B-1----:R-:W-:-:S05]  /*08e0*/  @!P1 FADD.FTZ R13, R13, R14 ;  /* 0x0000000e0d0d9221 */ /* 0x002fca0000010000 */
[----:B------:R1:W-:Y:S01]  /*08f0*/  @!P1 STS [R10], R13 ;  /* 0x0000000d0a009388 */ /* 0x0003e20000000800 */
[----:B------:R-:W-:Y:S05]  /*0900*/  @!P0 BRA `(.L_x_564) ;  /* 0xfffffffc00788947 */ /* 0x000fea000383ffff */
.L_x_563:
[----:B------:R-:W-:Y:S05]  /*0910*/  BSYNC.RECONVERGENT B0 ;  /* 0x0000000000007941 */ /* 0x000fea0003800200 */
.L_x_562:
[----:B------:R-:W-:Y:S05]  /*0920*/  BRA `(.L_x_557) ;  /* 0x0000000400847947 */ /* 0x000fea0003800000 */
.L_x_558:
        /* <DEDUP_REMOVED lines=23> */
[----:B------:R-:W-:-:S11]  /*0aa0*/  MOV R15, R3 ;  /* 0x00000003000f7202 */ /* 0x000fd60000000f00 */
[----:B------:R-:W-:Y:S01]  /*0ab0*/  @P1 VIADD R7, R7, 0x1 ;  /* 0x0000000107071836 */ /* 0x000fe20000000000 */
[----:B------:R-:W-:-:S04]  /*0ac0*/  @!P2 LOP3.LUT R7, RZ, R2, RZ, 0x33, !PT ;  /* 0x00000002ff07a212 */ /* 0x000fc800078e33ff */
[----:B------:R-:W-:-:S04]  /*0ad0*/  IADD3 R14, PT, PT, R14, R7, RZ ;  /* 0x000000070e0e7210 */ /* 0x000fc80007ffe0ff */
[C---:B------:R-:W-:Y:S02]  /*0ae0*/  LOP3.LUT R7, R14.reuse, 0x3, RZ, 0xc0, !PT ;  /* 0x000000030e077812 */ /* 0x040fe400078ec0ff */
[----:B------:R-:W-:Y:S02]  /*0af0*/  ISETP.GE.U32.AND P1, PT, R14, 0x3, PT ;  /* 0x000000030e00780c */ /* 0x000fe40003f26070 */
[----:B------:R-:W-:Y:S02]  /*0b00*/  ISETP.NE.AND P2, PT, R7, 0x3, PT ;  /* 0x000000030700780c */ /* 0x000fe40003f45270 */
[----:B------:R-:W-:Y:S01]  /*0b10*/  IADD3.X R7, PT, PT, R13, UR7, RZ, P0, !PT ;  /* 0x000000070d077c10 */ /* 0x000fe200087fe4ff */
[----:B------:R-:W-:-:S10]  /*0b20*/  IMAD.MOV.U32 R13, RZ, RZ, RZ ;  /* 0x000000ffff0d7224 */ /* 0x000fd400078e00ff */
        /* <DEDUP_REMOVED lines=10> */
.L_x_567:
[----:B------:R-:W-:Y:S01]  /*0bd0*/  IMAD.MOV.U32 R8, RZ, RZ, R18 ;  /* 0x000000ffff087224 */ /* 0x000fe200078e0012 */
[----:B------:R-:W-:-:S05]  /*0be0*/  MOV R9, R19 ;  /* 0x0000001300097202 */ /* 0x000fca0000000f00 */
[----:B------:R-:W2:Y:S02]  /*0bf0*/  LDG.E R14, desc[UR36][R8.64] ;  /* 0x00000024080e7981 */ /* 0x000ea4000c1e1900 */
[----:B--2---:R-:W-:-:S05]  /*0c00*/  FADD.FTZ R18, R11, R14 ;  /* 0x0000000e0b127221 */ /* 0x004fca0000010000 */
[----:B------:R-:W-:-:S04]  /*0c10*/  FSETP.GT.FTZ.AND P0, PT, R18, RZ, PT ;  /* 0x000000ff1200720b */ /* 0x000fc80003f14000 */
[----:B------:R-:W-:-:S13]  /*0c20*/  ISETP.EQ.OR P0, PT, R21, RZ, !P0 ;  /* 0x000000ff1500720c */ /* 0x000fda0004702670 */
[----:B------:R-:W2:Y:S01]  /*0c30*/  @!P0 LDG.E R14, desc[UR36][R6.64] ;  /* 0x00000024060e8981 */ /* 0x000ea2000c1e1900 */
[----:B------:R-:W-:Y:S01]  /*0c40*/  VIADD R12, R12, 0x1 ;  /* 0x000000010c0c7836 */ /* 0x000fe20000000000 */
[C---:B------:R-:W-:Y:S01]  /*0c50*/  IADD3 R15, PT, PT, R2.reuse, R15, RZ ;  /* 0x0000000f020f7210 */ /* 0x040fe20007ffe0ff */
[----:B------:R-:W-:Y:S02]  /*0c60*/  IMAD.IADD R21, R2, 0x1, R21 ;  /* 0x0000000102157824 */ /* 0x000fe400078e0215 */
[----:B--2---:R-:W-:Y:S01]  /*0c70*/  @!P0 FFMA.FTZ R13, R18, R14, R13 ;  /* 0x0000000e120d8223 */ /* 0x004fe2000001000d */
[----:B------:R-:W-:-:S04]  /*0c80*/  IMAD.WIDE.U32 R18, R2, 0x4, R8 ;  /* 0x0000000402127825 */ /* 0x000fc800078e0008 */
[----:B------:R1:W-:Y:S01]  /*0c90*/  @!P0 STS [R10], R13 ;  /* 0x0000000d0a008388 */ /* 0x0003e20000000800 */
[----:B------:R-:W-:-:S13]  /*0ca0*/  ISETP.NE.AND P0, PT, R12, RZ, PT ;  /* 0x000000ff0c00720c */ /* 0x000fda0003f05270 */
[----:B-1----:R-:W-:Y:S05]  /*0cb0*/  @P0 BRA `(.L_x_567) ;  /* 0xfffffffc00c40947 */ /* 0x002fea000383ffff */
.L_x_566:
[----:B------:R-:W-:Y:S05]  /*0cc0*/  BSYNC.RECONVERGENT B0 ;  /* 0x0000000000007941 */ /* 0x000fea0003800200 */
.L_x_565:
[----:B------:R-:W-:Y:S05]  /*0cd0*/  @!P1 BRA `(.L_x_557) ;  /* 0x0000000000989947 */ /* 0x000fea0003800000 */
.L_x_568:
        /* <DEDUP_REMOVED lines=18> */
[----:B------:R-:W-:Y:S01]  /*0e00*/  FSETP.GT.FTZ.AND P2, PT, R20, RZ, PT ;  /* 0x000000ff1400720b */ /* 0x000fe20003f54000 */
[----:B-----5:R-:W-:-:S04]  /*0e10*/  FADD.FTZ R22, R11, R18 ;  /* 0x000000120b167221 */ /* 0x020fc80000010000 */
[----:B------:R-:W2:Y:S01]  /*0e20*/  @!P0 LDG.E R8, desc[UR36][R6.64] ;  /* 0x0000002406088981 */ /* 0x000ea2000c1e1900 */
[----:B------:R-:W-:Y:S02]  /*0e30*/  ISETP.EQ.OR P2, PT, R25, R17, !P2 ;  /* 0x000000111900720c */ /* 0x000fe40005742670 */
[----:B------:R-:W-:-:S03]  /*0e40*/  FSETP.GT.FTZ.AND P3, PT, R22, RZ, PT ;  /* 0x000000ff1600720b */ /* 0x000fc60003f74000 */
[----:B------:R-:W3:Y:S01]  /*0e50*/  @!P1 LDG.E R18, desc[UR36][R6.64] ;  /* 0x0000002406129981 */ /* 0x000ee2000c1e1900 */
[----:B------:R-:W-:-:S07]  /*0e60*/  ISETP.EQ.OR P3, PT, R27, R17, !P3 ;  /* 0x000000111b00720c */ /* 0x000fce0005f62670 */
[----:B------:R-:W4:Y:S06]  /*0e70*/  @!P2 LDG.E R24, desc[UR36][R6.64] ;  /* 0x000000240618a981 */ /* 0x000f2c000c1e1900 */
[----:B------:R-:W5:Y:S01]  /*0e80*/  @!P3 LDG.E R26, desc[UR36][R6.64] ;  /* 0x00000024061ab981 */ /* 0x000f62000c1e1900 */
[----:B------:R-:W-:Y:S02]  /*0e90*/  IMAD.IADD R15, R27, 0x1, R2 ;  /* 0x000000011b0f7824 */ /* 0x000fe400078e0202 */
[----:B--2---:R-:W-:-:S05]  /*0ea0*/  @!P0 FFMA.FTZ R13, R12, R8, R13 ;  /* 0x000000080c0d8223 */ /* 0x004fca000001000d */
[----:B------:R3:W-:Y:S02]  /*0eb0*/  @!P0 STS [R10], R13 ;  /* 0x0000000d0a008388 */ /* 0x0007e40000000800 */
[----:B---3--:R-:W-:-:S05]  /*0ec0*/  @!P1 FFMA.FTZ R13, R18, R14, R13 ;  /* 0x0000000e120d9223 */ /* 0x008fca000001000d */
[----:B------:R4:W-:Y:S02]  /*0ed0*/  @!P1 STS [R10], R13 ;  /* 0x0000000d0a009388 */ /* 0x0009e40000000800 */
[----:B----4-:R-:W-:-:S05]  /*0ee0*/  @!P2 FFMA.FTZ R13, R24, R20, R13 ;  /* 0x00000014180da223 */ /* 0x010fca000001000d */
[----:B------:R5:W-:Y:S02]  /*0ef0*/  @!P2 STS [R10], R13 ;  /* 0x0000000d0a00a388 */ /* 0x000be40000000800 */
[----:B-----5:R-:W-:-:S05]  /*0f00*/  @!P3 FFMA.FTZ R13, R26, R22, R13 ;  /* 0x000000161a0db223 */ /* 0x020fca000001000d */
[----:B------:R1:W-:Y:S01]  /*0f10*/  @!P3 STS [R10], R13 ;  /* 0x0000000d0a00b388 */ /* 0x0003e20000000800 */
[----:B------:R-:W-:-:S13]  /*0f20*/  ISETP.GE.AND P0, PT, R15, UR39, PT ;  /* 0x000000270f007c0c */ /* 0x000fda000bf06270 */
[----:B-1----:R-:W-:Y:S05]  /*0f30*/  @!P0 BRA `(.L_x_568) ;  /* 0xfffffffc00688947 */ /* 0x002fea000383ffff */
.L_x_557:
        /* <DEDUP_REMOVED lines=15> */
.L_x_570:
[----:B------:R-:W2:Y:S01]  /*1030*/  LDS.128 R4, [R17+-0x20] ;  /* 0xffffe00011047984 */ /* 0x000ea20000000c00 */
[----:B------:R-:W-:-:S03]  /*1040*/  VIADD R18, R18, 0x10 ;  /* 0x0000001012127836 */ /* 0x000fc60000000000 */
[----:B01----:R-:W0:Y:S02]  /*1050*/  LDS.128 R8, [R17+-0x10] ;  /* 0xfffff00011087984 */ /* 0x003e240000000c00 */
[----:B------:R-:W-:Y:S02]  /*1060*/  ISETP.NE.AND P0, PT, R18, RZ, PT ;  /* 0x000000ff1200720c */ /* 0x000fe40003f05270 */
[----:B------:R-:W1:Y:S01]  /*1070*/  LDS.128 R12, [R17] ;  /* 0x00000000110c7984 */ /* 0x000e620000000c00 */
[----:B--2---:R-:W-:-:S03]  /*1080*/  FADD.FTZ R4, R4, R23 ;  /* 0x0000001704047221 */ /* 0x004fc60000010000 */
[----:B------:R2:W3:Y:S01]  /*1090*/  LDS.128 R20, [R17+0x10] ;  /* 0x0000100011147984 */ /* 0x0004e20000000c00 */
[----:B------:R-:W-:-:S04]  /*10a0*/  FADD.FTZ R5, R4, R5 ;  /* 0x0000000504057221 */ /* 0x000fc80000010000 */
[----:B------:R-:W-:Y:S01]  /*10b0*/  FADD.FTZ R6, R5, R6 ;  /* 0x0000000605067221 */ /* 0x000fe20000010000 */
[----:B--2---:R-:W-:-:S03]  /*10c0*/  IADD3 R17, PT, PT, R17, 0x40, RZ ;  /* 0x0000004011117810 */ /* 0x004fc60007ffe0ff */
        /* <DEDUP_REMOVED lines=14> */
.L_x_569:
[----:B------:R-:W-:Y:S05]  /*11b0*/  @!P1 BRA `(.L_x_571) ;  /* 0x0000000000949947 */ /* 0x000fea0003800000 */
[----:B------:R-:W-:Y:S02]  /*11c0*/  ISETP.GE.U32.AND P0, PT, R19, 0x8, PT ;  /* 0x000000081300780c */ /* 0x000fe40003f06070 */
[----:B-1----:R-:W-:-:S04]  /*11d0*/  LOP3.LUT R13, R2, 0x7, RZ, 0xc0, !PT ;  /* 0x00000007020d7812 */ /* 0x002fc800078ec0ff */
[----:B------:R-:W-:-:S07]  /*11e0*/  ISETP.NE.AND P1, PT, R13, RZ, PT ;  /* 0x000000ff0d00720c */ /* 0x000fce0003f25270 */
[----:B------:R-:W-:Y:S06]  /*11f0*/  @!P0 BRA `(.L_x_572) ;  /* 0x0000000000308947 */ /* 0x000fec0003800000 */
[C---:B------:R-:W-:Y:S01]  /*1200*/  IMAD R12, R3.reuse, 0x4, R0 ;  /* 0x00000004030c7824 */ /* 0x040fe200078e0200 */
[----:B------:R-:W-:-:S04]  /*1210*/  IADD3 R3, PT, PT, R3, 0x8, RZ ;  /* 0x0000000803037810 */ /* 0x000fc80007ffe0ff */
        /* <DEDUP_REMOVED lines=10> */
.L_x_572:
        /* <DEDUP_REMOVED lines=12> */
.L_x_573:
[----:B------:R-:W-:Y:S05]  /*1380*/  @!P1 BRA `(.L_x_571) ;  /* 0x0000000000209947 */ /* 0x000fea0003800000 */
[----:B------:R-:W-:Y:S01]  /*1390*/  IMAD R0, R3, 0x4, R0 ;  /* 0x0000000403007824 */ /* 0x000fe200078e0200 */
[----:B------:R-:W-:-:S07]  /*13a0*/  IADD3 R2, PT, PT, -R2, RZ, RZ ;  /* 0x000000ff02027210 */ /* 0x000fce0007ffe1ff */
.L_x_574:
[----:B------:R1:W2:Y:S01]  /*13b0*/  LDS R4, [R0] ;  /* 0x0000000000047984 */ /* 0x0002a20000000800 */
[----:B------:R-:W-:-:S05]  /*13c0*/  VIADD R2, R2, 0x1 ;  /* 0x0000000102027836 */ /* 0x000fca0000000000 */
[----:B------:R-:W-:Y:S02]  /*13d0*/  ISETP.NE.AND P0, PT, R2, RZ, PT ;  /* 0x000000ff0200720c */ /* 0x000fe40003f05270 */
[----:B-1----:R-:W-:Y:S01]  /*13e0*/  IADD3 R0, PT, PT, R0, 0x4, RZ ;  /* 0x0000000400007810 */ /* 0x002fe20007ffe0ff */
[----:B--2---:R-:W-:-:S10]  /*13f0*/  FADD.FTZ R23, R4, R23 ;  /* 0x0000001704177221 */ /* 0x004fd40000010000 */
[----:B------:R-:W-:Y:S05]  /*1400*/  @P0 BRA `(.L_x_574) ;  /* 0xfffffffc00e80947 */ /* 0x000fea000383ffff */
.L_x_571:
[----:B------:R-:W2:Y:S01]  /*1410*/  LDCU.U8 UR4, c[0x0][0x3a8] ;  /* 0x00007500ff0477ac */ /* 0x000ea20008000000 */
[----:B------:R-:W3:Y:S01]  /*1420*/  LDC.64 R2, c[0x0][0x380] ;  /* 0x0000e000ff027b82 */ /* 0x000ee20000000a00 */
[----:B------:R-:W4:Y:S01]  /*1430*/  LDCU.64 UR6, c[0x0][0x3a0] ;  /* 0x00007400ff0677ac */ /* 0x000f220008000a00 */
[----:B--2---:R-:W-:-:S04]  /*1440*/  UPRMT UR4, UR4, 0x8880, URZ ;  /* 0x0000888004047896 */ /* 0x004fc800080000ff */
[----:B------:R-:W-:Y:S01]  /*1450*/  UISETP.NE.AND UP0, UPT, UR4, URZ, UPT ;  /* 0x000000ff0400728c */ /* 0x000fe2000bf05270 */
[----:B---3--:R-:W-:-:S03]  /*1460*/  LEA R2, P0, R16, R2, 0x2 ;  /* 0x0000000210027211 */ /* 0x008fc600078010ff */
[----:B----4-:R-:W-:Y:S01]  /*1470*/  USEL UR4, UR6, 0x1, UP0 ;  /* 0x0000000106047887 */ /* 0x010fe20008000000 */
[----:B------:R-:W-:-:S03]  /*1480*/  LEA.HI.X R3, R16, R3, RZ, 0x2, P0 ;  /* 0x0000000310037211 */ /* 0x000fc600000f14ff */
[----:B------:R-:W-:-:S06]  /*1490*/  UIMAD UR4, UR4, UR7, URZ ;  /* 0x00000007040472a4 */ /* 0x000fcc000f8e02ff */
[----:B------:R-:W-:-:S06]  /*14a0*/  I2FP.F32.S32 R0, UR4 ;  /* 0x0000000400007c45 */ /* 0x000fcc0008201400 */
[----:B------:R-:W2:Y:S02]  /*14b0*/  MUFU.RCP R0, R0 ;  /* 0x0000000000007308 */ /* 0x000ea40000001000 */
[----:B--2---:R-:W-:-:S05]  /*14c0*/  FMUL.FTZ R23, R0, R23 ;  /* 0x0000001700177220 */ /* 0x004fca0000410000 */
[----:B------:R-:W-:Y:S01]  /*14d0*/  STG.E desc[UR36][R2.64], R23 ;  /* 0x0000001702007986 */ /* 0x000fe2000c101924 */
[----:B------:R-:W-:Y:S05]  /*14e0*/  EXIT ;  /* 0x000000000000794d */ /* 0x000fea0003800000 */
.L_x_575:
        /* <DEDUP_REMOVED lines=9> */
.L_x_643:


//--------------------- .text._ZN2at6native51_GLOBAL__N__eebb21b7_18_MultiMarginLoss_cu_b86932df30MultiMarginLoss_forward_kernelILi2EdEEvPT0_PKS3_PKlS6_iibS3_ --------------------------
	.section	.text._ZN2at6native51_GLOBAL__N__eebb21b7_18_MultiMarginLoss_cu_b86932df30MultiMarginLoss_forward_kernelILi2EdEEvPT0_PKS3_PKlS6_iibS3_,"ax",@progbits
	.align	128
.text._ZN2at6native51_GLOBAL__N__eebb21b7_18_MultiMarginLoss_cu_b86932df30MultiMarginLoss_forward_kernelILi2EdEEvPT0_PKS3_PKlS6_iibS3_:
        .type           _ZN2at6native51_GLOBAL__N__eebb21b7_18_MultiMarginLoss_cu_b86932df30MultiMarginLoss_forward_kernelILi2EdEEvPT0_PKS3_PKlS6_iibS3_,@function
        .size           _ZN2at6native51_GLOBAL__N__eebb21b7_18_MultiMarginLoss_cu_b86932df30MultiMarginLoss_forward_kernelILi2EdEEvPT0_PKS3_PKlS6_iibS3_,(.L_x_644 - _ZN2at6native51_GLOBAL__N__eebb21b7_18_MultiMarginLoss_cu_b86932df30MultiMarginLoss_forward_kernelILi2EdEEvPT0_PKS3_PKlS6_iibS3_)
        .other          _ZN2at6native51_GLOBAL__N__eebb21b7_18_MultiMarginLoss_cu_b86932df30MultiMarginLoss_forward_kernelILi2EdEEvPT0_PKS3_PKlS6_iibS3_,@"STO_CUDA_ENTRY STV_DEFAULT"
_ZN2at6native51_GLOBAL__N__eebb21b7_18_MultiMarginLoss_cu_b86932df30MultiMarginLoss_forward_kernelILi2EdEEvPT0_PKS3_PKlS6_iibS3_:
        /* <DEDUP_REMOVED lines=15> */
[----:B------:R-:W-:Y:S02]  /*00f0*/  IMAD.MOV.U32 R8, RZ, RZ, 0x22 ;  /* 0x00000022ff087424 */ /* 0x000fe400078e00ff */
[----:B------:R-:W-:Y:S01]  /*0100*/  IMAD.MOV.U32 R12, RZ, RZ, 0x1 ;  /* 0x00000001ff0c7424 */ /* 0x000fe200078e00ff */
[----:B------:R-:W1:Y:S01]  /*0110*/  LDCU.64 UR6, c[0x4][0x128] ;  /* 0x01002500ff0677ac */ /* 0x000e620008000a00 */
[----:B------:R-:W2:Y:S01]  /*0120*/  LDC.64 R14, c[0x4][R14] ;  /* 0x010000000e0e7b82 */ /* 0x000ea20000000a00 */
[----:B------:R-:W-:Y:S01]  /*0130*/  IMAD.MOV.U32 R13, RZ, RZ, RZ ;  /* 0x000000ffff0d7224 */ /* 0x000fe200078e00ff */
[----:B------:R-:W3:Y:S01]  /*0140*/  LDCU.64 UR8, c[0x4][0x8] ;  /* 0x01000100ff0877ac */ /* 0x000ee20008000a00 */
[----:B0-----:R-:W-:Y:S02]  /*0150*/  IMAD.U32 R4, RZ, RZ, UR4 ;  /* 0x00000004ff047e24 */ /* 0x001fe4000f8e00ff */
[----:B------:R-:W-:-:S02]  /*0160*/  IMAD.U32 R5, RZ, RZ, UR5 ;  /* 0x00000005ff057e24 */ /* 0x000fc4000f8e00ff */
[----:B-1----:R-:W-:Y:S02]  /*0170*/  IMAD.U32 R6, RZ, RZ, UR6 ;  /* 0x00000006ff067e24 */ /* 0x002fe4000f8e00ff */
[----:B------:R-:W-:Y:S02]  /*0180*/  IMAD.U32 R7, RZ, RZ, UR7 ;  /* 0x00000007ff077e24 */ /* 0x000fe4000f8e00ff */
[----:B---3--:R-:W-:Y:S02]  /*0190*/  IMAD.U32 R10, RZ, RZ, UR8 ;  /* 0x00000008ff0a7e24 */ /* 0x008fe4000f8e00ff */
[----:B------:R-:W-:-:S07]  /*01a0*/  IMAD.U32 R11, RZ, RZ, UR9 ;  /* 0x00000009ff0b7e24 */ /* 0x000fce000f8e00ff */
[----:B------:R-:W-:-:S07]  /*01b0*/  LEPC R20, `(.L_x_576) ;  /* 0x000000001014794e */ /* 0x000fce0000000000 */
[----:B--2---:R-:W-:Y:S05]  /*01c0*/  CALL.ABS.NOINC R14 ;  /* 0x000000000e007343 */ /* 0x004fea0003c00000 */
.L_x_576:
        /* <DEDUP_REMOVED lines=8> */
[----:B------:R0:W-:Y:S05]  /*0250*/  STS.64 [R25], RZ ;  /* 0x000000ff19007388 */ /* 0x0001ea0000000a00 */
[----:B--2---:R-:W-:Y:S05]  /*0260*/  @P0 BRA `(.L_x_577) ;  /* 0x0000000c00480947 */ /* 0x004fea0003800000 */
[----:B------:R-:W1:Y:S01]  /*0270*/  LDC.64 R12, c[0x0][0x388] ;  /* 0x0000e200ff0c7b82 */ /* 0x000e620000000a00 */
[----:B------:R-:W-:Y:S01]  /*0280*/  IMAD.WIDE R18, R18, 0x8, RZ ;  /* 0x0000000812127825 */ /* 0x000fe200078e02ff */
[--C-:B------:R-:W-:Y:S01]  /*0290*/  SHF.R.S64 R15, RZ, 0x1d, R17.reuse ;  /* 0x0000001dff0f7819 */ /* 0x100fe20000001011 */
[----:B------:R-:W2:Y:S01]  /*02a0*/  LDCU.64 UR6, c[0x0][0x398] ;  /* 0x00007300ff0677ac */ /* 0x000ea20008000a00 */
[----:B------:R-:W-:Y:S01]  /*02b0*/  SHF.R.S32.HI R11, RZ, 0x1d, R17 ;  /* 0x0000001dff0b7819 */ /* 0x000fe20000011411 */
[----:B------:R-:W3:Y:S01]  /*02c0*/  LDCU.64 UR4, c[0x0][0x3b0] ;  /* 0x00007600ff0477ac */ /* 0x000ee20008000a00 */
[----:B-1----:R-:W-:-:S05]  /*02d0*/  IADD3 R6, P0, PT, R18, R12, RZ ;  /* 0x0000000c12067210 */ /* 0x002fca0007f1e0ff */
[----:B------:R-:W-:Y:S01]  /*02e0*/  IMAD.X R7, R19, 0x1, R13, P0 ;  /* 0x0000000113077824 */ /* 0x000fe200000e060d */
[----:B------:R-:W-:-:S05]  /*02f0*/  IADD3 R20, P0, PT, R15, R6, RZ ;  /* 0x000000060f147210 */ /* 0x000fca0007f1e0ff */
[----:B------:R-:W-:-:S05]  /*0300*/  IMAD.X R21, R11, 0x1, R7, P0 ;  /* 0x000000010b157824 */ /* 0x000fca00000e0607 */
[----:B------:R-:W3:Y:S01]  /*0310*/  LDG.E.64 R8, desc[UR36][R20.64] ;  /* 0x0000002414087981 */ /* 0x000ee2000c1e1b00 */
[----:B--2---:R-:W-:-:S04]  /*0320*/  UISETP.NE.U32.AND UP0, UPT, UR6, URZ, UPT ;  /* 0x000000ff0600728c */ /* 0x004fc8000bf05070 */
[----:B------:R-:W-:Y:S01]  /*0330*/  UISETP.NE.AND.EX UP0, UPT, UR7, URZ, UPT, UP0 ;  /* 0x000000ff0700728c */ /* 0x000fe2000bf05300 */
[----:B---3--:R-:W-:-:S08]  /*0340*/  DADD R8, -R8, UR4 ;  /* 0x0000000408087e29 */ /* 0x008fd00008000100 */
[----:B------:R-:W-:Y:S05]  /*0350*/  BRA.U UP0, `(.L_x_578) ;  /* 0x0000000500747547 */ /* 0x000fea000b800000 */
[----:B------:R-:W1:Y:S01]  /*0360*/  I2F.U32.RP R15, R0 ;  /* 0x00000000000f7306 */ /* 0x000e620000209000 */
[----:B------:R-:W-:Y:S01]  /*0370*/  IMAD.IADD R11, R3, 0x1, R0 ;  /* 0x00000001030b7824 */ /* 0x000fe200078e0200 */
[----:B------:R-:W-:Y:S01]  /*0380*/  ISETP.NE.U32.AND P2, PT, R0, RZ, PT ;  /* 0x000000ff0000720c */ /* 0x000fe20003f45070 */
[----:B------:R-:W-:Y:S01]  /*0390*/  BSSY.RECONVERGENT B0, `(.L_x_579) ;  /* 0x0000033000007945 */ /* 0x000fe20003800200 */
[----:B------:R-:W-:Y:S02]  /*03a0*/  IMAD.MOV.U32 R27, RZ, RZ, R3 ;  /* 0x000000ffff1b7224 */ /* 0x000fe400078e0003 */
[CC--:B------:R-:W-:Y:S02]  /*03b0*/  ISETP.GE.U32.AND P0, PT, R11.reuse, R4.reuse, PT ;  /* 0x000000040b00720c */ /* 0x0c0fe40003f06070 */
[----:B------:R-:W-:Y:S01]  /*03c0*/  VIMNMX.U32 R10, PT, PT, R11, R4, !PT ;  /* 0x000000040b0a7248 */ /* 0x000fe20007fe0000 */
[----:B------:R-:W-:Y:S01]  /*03d0*/  IMAD.MOV.U32 R4, RZ, RZ, RZ ;  /* 0x000000ffff047224 */ /* 0x000fe200078e00ff */
[----:B------:R-:W-:-:S04]  /*03e0*/  SEL R14, RZ, 0x1, P0 ;  /* 0x00000001ff0e7807 */ /* 0x000fc80000000000 */
[----:B------:R-:W-:Y:S01]  /*03f0*/  IADD3 R11, PT, PT, R10, -R11, -R14 ;  /* 0x8000000b0a0b7210 */ /* 0x000fe20007ffe80e */
[----:B-1----:R-:W1:Y:S02]  /*0400*/  MUFU.RCP R15, R15 ;  /* 0x0000000f000f7308 */ /* 0x002e640000001000 */
[----:B-1----:R-:W-:-:S06]  /*0410*/  VIADD R5, R15, 0xffffffe ;  /* 0x0ffffffe0f057836 */ /* 0x002fcc0000000000 */
[----:B------:R-:W1:Y:S02]  /*0420*/  F2I.FTZ.U32.TRUNC.NTZ R5, R5 ;  /* 0x0000000500057305 */ /* 0x000e64000021f000 */
[----:B-1----:R-:W-:-:S04]  /*0430*/  IMAD.MOV R21, RZ, RZ, -R5 ;  /* 0x000000ffff157224 */ /* 0x002fc800078e0a05 */
        /* <DEDUP_REMOVED lines=9> */
[----:B------:R-:W-:-:S11]  /*04d0*/  CS2R R10, SRZ ;  /* 0x00000000000a7805 */ /* 0x000fd6000001ff00 */
[----:B------:R-:W-:Y:S01]  /*04e0*/  @P1 VIADD R5, R5, 0x1 ;  /* 0x0000000105051836 */ /* 0x000fe20000000000 */
[----:B------:R-:W-:-:S05]  /*04f0*/  @!P2 LOP3.LUT R5, RZ, R0, RZ, 0x33, !PT ;  /* 0x00000000ff05a212 */ /* 0x000fca00078e33ff */
[----:B------:R-:W-:-:S05]  /*0500*/  IMAD.IADD R5, R14, 0x1, R5 ;  /* 0x000000010e057824 */ /* 0x000fca00078e0205 */
[C---:B------:R-:W-:Y:S02]  /*0510*/  LOP3.LUT R4, R5.reuse, 0x3, RZ, 0xc0, !PT ;  /* 0x0000000305047812 */ /* 0x040fe400078ec0ff */
[----:B------:R-:W-:Y:S02]  /*0520*/  ISETP.GE.U32.AND P1, PT, R5, 0x3, PT ;  /* 0x000000030500780c */ /* 0x000fe40003f26070 */
[----:B------:R-:W-:-:S13]  /*0530*/  ISETP.NE.AND P0, PT, R4, 0x3, PT ;  /* 0x000000030400780c */ /* 0x000fda0003f05270 */
[----:B------:R-:W-:Y:S05]  /*0540*/  @!P0 BRA `(.L_x_580) ;  /* 0x00000000005c8947 */ /* 0x000fea0003800000 */
[----:B------:R-:W-:Y:S01]  /*0550*/  IMAD.WIDE.U32 R18, R3, 0x8, R18 ;  /* 0x0000000803127825 */ /* 0x000fe200078e0012 */
[----:B------:R-:W-:-:S03]  /*0560*/  CS2R R10, SRZ ;  /* 0x00000000000a7805 */ /* 0x000fc6000001ff00 */
[----:B------:R-:W-:Y:S01]  /*0570*/  VIADD R5, R5, 0x1 ;  /* 0x0000000105057836 */ /* 0x000fe20000000000 */
[----:B------:R-:W-:Y:S01]  /*0580*/  IADD3 R12, P0, PT, R18, R12, RZ ;  /* 0x0000000c120c7210 */ /* 0x000fe20007f1e0ff */
[----:B------:R-:W-:Y:S02]  /*0590*/  IMAD.IADD R15, R3, 0x1, -R17 ;  /* 0x00000001030f7824 */ /* 0x000fe400078e0a11 */
[----:B------:R-:W-:Y:S01]  /*05a0*/  IMAD.MOV.U32 R27, RZ, RZ, R3 ;  /* 0x000000ffff1b7224 */ /* 0x000fe200078e0003 */
[----:B------:R-:W-:Y:S01]  /*05b0*/  LOP3.LUT R5, R5, 0x3, RZ, 0xc0, !PT ;  /* 0x0000000305057812 */ /* 0x000fe200078ec0ff */
[----:B------:R-:W-:-:S04]  /*05c0*/  IMAD.X R13, R19, 0x1, R13, P0 ;  /* 0x00000001130d7824 */ /* 0x000fc800000e060d */
[----:B------:R-:W-:-:S07]  /*05d0*/  IMAD.MOV R14, RZ, RZ, -R5 ;  /* 0x000000ffff0e7224 */ /* 0x000fce00078e0a05 */
.L_x_581:
[----:B------:R-:W-:Y:S02]  /*05e0*/  IMAD.MOV.U32 R4, RZ, RZ, R12 ;  /* 0x000000ffff047224 */ /* 0x000fe400078e000c */
[----:B------:R-:W-:-:S05]  /*05f0*/  IMAD.MOV.U32 R5, RZ, RZ, R13 ;  /* 0x000000ffff057224 */ /* 0x000fca00078e000d */
[----:B------:R-:W2:Y:S01]  /*0600*/  LDG.E.64 R12, desc[UR36][R4.64] ;  /* 0x00000024040c7981 */ /* 0x000ea2000c1e1b00 */
[----:B------:R-:W-:Y:S02]  /*0610*/  VIADD R14, R14, 0x1 ;  /* 0x000000010e0e7836 */ /* 0x000fe40000000000 */
[----:B------:R-:W-:Y:S01]  /*0620*/  IMAD.IADD R27, R0, 0x1, R27 ;  /* 0x00000001001b7824 */ /* 0x000fe200078e021b */
[----:B--2---:R-:W-:-:S08]  /*0630*/  DADD R12, R8, R12 ;  /* 0x00000000080c7229 */ /* 0x004fd0000000000c */
[----:B------:R-:W-:-:S06]  /*0640*/  DSETP.GT.AND P0, PT, R12, RZ, PT ;  /* 0x000000ff0c00722a */ /* 0x000fcc0003f04000 */
[----:B------:R-:W-:Y:S01]  /*0650*/  ISETP.EQ.OR P0, PT, R15, RZ, !P0 ;  /* 0x000000ff0f00720c */ /* 0x000fe20004702670 */
[----:B------:R-:W-:-:S12]  /*0660*/  IMAD.IADD R15, R0, 0x1, R15 ;  /* 0x00000001000f7824 */ /* 0x000fd800078e020f */
[----:B------:R-:W-:Y:S01]  /*0670*/  @!P0 DFMA R10, R12, R12, R10 ;  /* 0x0000000c0c0a822b */ /* 0x000fe2000000000a */
[----:B------:R-:W-:-:S06]  /*0680*/  IMAD.WIDE.U32 R12, R0, 0x8, R4 ;  /* 0x00000008000c7825 */ /* 0x000fcc00078e0004 */
[----:B------:R1:W-:Y:S01]  /*0690*/  @!P0 STS.64 [R25], R10 ;  /* 0x0000000a19008388 */ /* 0x0003e20000000a00 */
[----:B------:R-:W-:-:S13]  /*06a0*/  ISETP.NE.AND P0, PT, R14, RZ, PT ;  /* 0x000000ff0e00720c */ /* 0x000fda0003f05270 */
[----:B-1----:R-:W-:Y:S05]  /*06b0*/  @P0 BRA `(.L_x_581) ;  /* 0xfffffffc00c80947 */ /* 0x002fea000383ffff */
.L_x_580:
[----:B------:R-:W-:Y:S05]  /*06c0*/  BSYNC.RECONVERGENT B0 ;  /* 0x0000000000007941 */ /* 0x000fea0003800200 */
.L_x_579:
[----:B------:R-:W-:Y:S04]  /*06d0*/  BSSY.RECONVERGENT B0, `(.L_x_582) ;  /* 0x0000024000007945 */ /* 0x000fe80003800200 */
[----:B------:R-:W-:Y:S05]  /*06e0*/  @!P1 BRA `(.L_x_583) ;  /* 0x0000000000889947 */ /* 0x000fea0003800000 */
.L_x_584:
[----:B------:R-:W-:Y:S01]  /*06f0*/  IMAD.WIDE.U32 R20, R27, 0x8, R6 ;  /* 0x000000081b147825 */ /* 0x000fe200078e0006 */
[----:B------:R-:W-:-:S05]  /*0700*/  IADD3 R23, PT, PT, R0, R27, RZ ;  /* 0x0000001b00177210 */ /* 0x000fca0007ffe0ff */
[----:B------:R-:W2:Y:S01]  /*0710*/  LDG.E.64 R20, desc[UR36][R20.64] ;  /* 0x0000002414147981 */ /* 0x000ea2000c1e1b00 */
[----:B------:R-:W-:-:S04]  /*0720*/  IMAD.WIDE.U32 R12, R23, 0x8, R6 ;  /* 0x00000008170c7825 */ /* 0x000fc800078e0006 */
[----:B------:R-:W-:Y:S02]  /*0730*/  IMAD.IADD R29, R23, 0x1, R0 ;  /* 0x00000001171d7824 */ /* 0x000fe400078e0200 */
[----:B------:R-:W3:Y:S02]  /*0740*/  LDG.E.64 R12, desc[UR36][R12.64] ;  /* 0x000000240c0c7981 */ /* 0x000ee4000c1e1b00 */
[----:B------:R-:W-:-:S04]  /*0750*/  IMAD.WIDE.U32 R14, R29, 0x8, R6 ;  /* 0x000000081d0e7825 */ /* 0x000fc800078e0006 */
[----:B------:R-:W-:Y:S02]  /*0760*/  IMAD.IADD R5, R29, 0x1, R0 ;  /* 0x000000011d057824 */ /* 0x000fe400078e0200 */
[----:B------:R-:W4:Y:S02]  /*0770*/  LDG.E.64 R14, desc[UR36][R14.64] ;  /* 0x000000240e0e7981 */ /* 0x000f24000c1e1b00 */
[----:B------:R-:W-:-:S06]  /*0780*/  IMAD.WIDE.U32 R18, R5, 0x8, R6 ;  /* 0x0000000805127825 */ /* 0x000fcc00078e0006 */
[----:B------:R-:W5:Y:S01]  /*0790*/  LDG.E.64 R18, desc[UR36][R18.64] ;  /* 0x0000002412127981 */ /* 0x000f62000c1e1b00 */
[C---:B--2---:R-:W-:Y:S02]  /*07a0*/  DADD R20, R8.reuse, R20 ;  /* 0x0000000008147229 */ /* 0x044fe40000000014 */
[----:B---3--:R-:W-:-:S06]  /*07b0*/  DADD R12, R8, R12 ;  /* 0x00000000080c7229 */ /* 0x008fcc000000000c */
[----:B------:R-:W-:-:S06]  /*07c0*/  DSETP.GT.AND P1, PT, R20, RZ, PT ;  /* 0x000000ff1400722a */ /* 0x000fcc0003f24000 */
[----:B------:R-:W-:Y:S01]  /*07d0*/  ISETP.EQ.OR P1, PT, R27, R17, !P1 ;  /* 0x000000111b00720c */ /* 0x000fe20004f22670 */
[----:B----4-:R-:W-:Y:S01]  /*07e0*/  DADD R14, R8, R14 ;  /* 0x00000000080e7229 */ /* 0x010fe2000000000e */
[----:B------:R-:W-:Y:S01]  /*07f0*/  IMAD.IADD R27, R5, 0x1, R0 ;  /* 0x00000001051b7824 */ /* 0x000fe200078e0200 */
[----:B------:R-:W-:-:S06]  /*0800*/  DSETP.GT.AND P0, PT, R12, RZ, PT ;  /* 0x000000ff0c00722a */ /* 0x000fcc0003f04000 */
[-C--:B------:R-:W-:Y:S01]  /*0810*/  ISETP.EQ.OR P0, PT, R23, R17.reuse, !P0 ;  /* 0x000000111700720c */ /* 0x080fe20004702670 */
[----:B------:R-:W-:Y:S02]  /*0820*/  DSETP.GT.AND P2, PT, R14, RZ, PT ;  /* 0x000000ff0e00722a */ /* 0x000fe40003f44000 */
[----:B-----5:R-:W-:Y:S02]  /*0830*/  DADD R22, R8, R18 ;  /* 0x0000000008167229 */ /* 0x020fe40000000012 */
[----:B-1----:R-:W-:Y:S02]  /*0840*/  @!P1 DFMA R10, R20, R20, R10 ;  /* 0x00000014140a922b */ /* 0x002fe4000000000a */
[----:B------:R-:W-:-:S04]  /*0850*/  ISETP.EQ.OR P2, PT, R29, R17, !P2 ;  /* 0x000000111d00720c */ /* 0x000fc80005742670 */
[----:B------:R-:W-:Y:S01]  /*0860*/  DSETP.GT.AND P3, PT, R22, RZ, PT ;  /* 0x000000ff1600722a */ /* 0x000fe20003f64000 */
[----:B------:R1:W-:Y:S05]  /*0870*/  @!P1 STS.64 [R25], R10 ;  /* 0x0000000a19009388 */ /* 0x0003ea0000000a00 */
[----:B------:R-:W-:Y:S01]  /*0880*/  ISETP.EQ.OR P1, PT, R5, R17, !P3 ;  /* 0x000000110500720c */ /* 0x000fe20005f22670 */
[----:B-1----:R-:W-:-:S07]  /*0890*/  @!P0 DFMA R10, R12, R12, R10 ;  /* 0x0000000c0c0a822b */ /* 0x002fce000000000a */
[----:B------:R1:W-:Y:S01]  /*08a0*/  @!P0 STS.64 [R25], R10 ;  /* 0x0000000a19008388 */ /* 0x0003e20000000a00 */
[----:B------:R-:W-:Y:S01]  /*08b0*/  ISETP.GE.AND P0, PT, R27, UR38, PT ;  /* 0x000000261b007c0c */ /* 0x000fe2000bf06270 */
[----:B-1----:R-:W-:-:S07]  /*08c0*/  @!P2 DFMA R10, R14, R14, R10 ;  /* 0x0000000e0e0aa22b */ /* 0x002fce000000000a */
[----:B------:R1:W-:Y:S02]  /*08d0*/  @!P2 STS.64 [R25], R10 ;  /* 0x0000000a1900a388 */ /* 0x0003e40000000a00 */
[----:B-1----:R-:W-:-:S07]  /*08e0*/  @!P1 DFMA R10, R22, R22, R10 ;  /* 0x00000016160a922b */ /* 0x002fce000000000a */
[----:B------:R1:W-:Y:S01]  /*08f0*/  @!P1 STS.64 [R25], R10 ;  /* 0x0000000a19009388 */ /* 0x0003e20000000a00 */
[----:B------:R-:W-:Y:S05]  /*0900*/  @!P0 BRA `(.L_x_584) ;  /* 0xfffffffc00788947 */ /* 0x000fea000383ffff */
.L_x_583:
[----:B------:R-:W-:Y:S05]  /*0910*/  BSYNC.RECONVERGENT B0 ;  /* 0x0000000000007941 */ /* 0x000fea0003800200 */
.L_x_582:
[----:B------:R-:W-:Y:S05]  /*0920*/  BRA `(.L_x_577) ;  /* 0x0000000400987947 */ /* 0x000fea0003800000 */
.L_x_578:
        /* <DEDUP_REMOVED lines=20> */
[----:B------:R-:W-:Y:S02]  /*0a70*/  @P0 IMAD.IADD R21, R21, 0x1, -R0 ;  /* 0x0000000115150824 */ /* 0x000fe400078e0a00 */
[----:B------:R-:W-:Y:S01]  /*0a80*/  @P0 VIADD R5, R5, 0x1 ;  /* 0x0000000105050836 */ /* 0x000fe20000000000 */
[----:B------:R-:W-:Y:S02]  /*0a90*/  IADD3 R10, P0, PT, R15, UR6, RZ ;  /* 0x000000060f0a7c10 */ /* 0x000fe4000ff1e0ff */
[----:B------:R-:W-:Y:S02]  /*0aa0*/  ISETP.GE.U32.AND P1, PT, R21, R0, PT ;  /* 0x000000001500720c */ /* 0x000fe40003f26070 */
[----:B------:R-:W-:-:S11]  /*0ab0*/  IADD3.X R11, PT, PT, R11, UR7, RZ, P0, !PT ;  /* 0x000000070b0b7c10 */ /* 0x000fd600087fe4ff */
[----:B------:R-:W-:Y:S01]  /*0ac0*/  @P1 VIADD R5, R5, 0x1 ;  /* 0x0000000105051836 */ /* 0x000fe20000000000 */
[----:B------:R-:W-:-:S05]  /*0ad0*/  @!P2 LOP3.LUT R5, RZ, R0, RZ, 0x33, !PT ;  /* 0x00000000ff05a212 */ /* 0x000fca00078e33ff */
[----:B------:R-:W-:-:S05]  /*0ae0*/  IMAD.IADD R14, R14, 0x1, R5 ;  /* 0x000000010e0e7824 */ /* 0x000fca00078e0205 */
[C---:B------:R-:W-:Y:S02]  /*0af0*/  LOP3.LUT R4, R14.reuse, 0x3, RZ, 0xc0, !PT ;  /* 0x000000030e047812 */ /* 0x040fe400078ec0ff */
[----:B------:R-:W-:Y:S02]  /*0b00*/  ISETP.GE.U32.AND P1, PT, R14, 0x3, PT ;  /* 0x000000030e00780c */ /* 0x000fe40003f26070 */
[----:B------:R-:W-:Y:S02]  /*0b10*/  ISETP.NE.AND P2, PT, R4, 0x3, PT ;  /* 0x000000030400780c */ /* 0x000fe40003f45270 */
[----:B------:R-:W-:-:S11]  /*0b20*/  CS2R R4, SRZ ;  /* 0x0000000000047805 */ /* 0x000fd6000001ff00 */
[----:B------:R-:W-:Y:S05]  /*0b30*/  @!P2 BRA `(.L_x_586) ;  /* 0x000000000064a947 */ /* 0x000fea0003800000 */
[----:B------:R-:W-:Y:S01]  /*0b40*/  IMAD.WIDE.U32 R18, R3, 0x8, R18 ;  /* 0x0000000803127825 */ /* 0x000fe200078e0012 */
[----:B------:R-:W-:Y:S02]  /*0b50*/  IADD3 R21, PT, PT, -R17, R3, RZ ;  /* 0x0000000311157210 */ /* 0x000fe40007ffe1ff */
[----:B------:R-:W-:Y:S01]  /*0b60*/  CS2R R4, SRZ ;  /* 0x0000000000047805 */ /* 0x000fe2000001ff00 */
[----:B------:R-:W-:Y:S01]  /*0b70*/  VIADD R14, R14, 0x1 ;  /* 0x000000010e0e7836 */ /* 0x000fe20000000000 */
[----:B------:R-:W-:Y:S01]  /*0b80*/  IADD3 R12, P0, PT, R18, R12, RZ ;  /* 0x0000000c120c7210 */ /* 0x000fe20007f1e0ff */
[----:B------:R-:W-:-:S03]  /*0b90*/  IMAD.MOV.U32 R27, RZ, RZ, R3 ;  /* 0x000000ffff1b7224 */ /* 0x000fc600078e0003 */
[----:B------:R-:W-:Y:S01]  /*0ba0*/  LOP3.LUT R14, R14, 0x3, RZ, 0xc0, !PT ;  /* 0x000000030e0e7812 */ /* 0x000fe200078ec0ff */
[----:B------:R-:W-:-:S04]  /*0bb0*/  IMAD.X R13, R19, 0x1, R13, P0 ;  /* 0x00000001130d7824 */ /* 0x000fc800000e060d */
[----:B------:R-:W-:-:S07]  /*0bc0*/  IMAD.MOV R20, RZ, RZ, -R14 ;  /* 0x000000ffff147224 */ /* 0x000fce00078e0a0e */
.L_x_587:
[----:B------:R-:W2:Y:S02]  /*0bd0*/  LDG.E.64 R18, desc[UR36][R12.64] ;  /* 0x000000240c127981 */ /* 0x000ea4000c1e1b00 */
[----:B--2---:R-:W-:-:S08]  /*0be0*/  DADD R18, R8, R18 ;  /* 0x0000000008127229 */ /* 0x004fd00000000012 */
[----:B------:R-:W-:-:S06]  /*0bf0*/  DSETP.GT.AND P0, PT, R18, RZ, PT ;  /* 0x000000ff1200722a */ /* 0x000fcc0003f04000 */
[----:B------:R-:W-:-:S13]  /*0c00*/  ISETP.EQ.OR P0, PT, R21, RZ, !P0 ;  /* 0x000000ff1500720c */ /* 0x000fda0004702670 */
[----:B------:R-:W2:Y:S01]  /*0c10*/  @!P0 LDG.E.64 R14, desc[UR36][R10.64] ;  /* 0x000000240a0e8981 */ /* 0x000ea2000c1e1b00 */
[----:B------:R-:W-:Y:S01]  /*0c20*/  @!P0 DMUL R18, R18, R18 ;  /* 0x0000001212128228 */ /* 0x000fe20000000000 */
[----:B------:R-:W-:Y:S02]  /*0c30*/  VIADD R20, R20, 0x1 ;  /* 0x0000000114147836 */ /* 0x000fe40000000000 */
[C---:B------:R-:W-:Y:S02]  /*0c40*/  IMAD.IADD R27, R0.reuse, 0x1, R27 ;  /* 0x00000001001b7824 */ /* 0x040fe400078e021b */
[----:B------:R-:W-:-:S03]  /*0c50*/  IMAD.IADD R21, R0, 0x1, R21 ;  /* 0x0000000100157824 */ /* 0x000fc600078e0215 */
[----:B--2---:R-:W-:Y:S01]  /*0c60*/  @!P0 DFMA R4, R18, R14, R4 ;  /* 0x0000000e1204822b */ /* 0x004fe20000000004 */
[----:B------:R-:W-:-:S04]  /*0c70*/  IMAD.WIDE.U32 R14, R0, 0x8, R12 ;  /* 0x00000008000e7825 */ /* 0x000fc800078e000c */
[----:B------:R-:W-:Y:S02]  /*0c80*/  IMAD.MOV.U32 R12, RZ, RZ, R14 ;  /* 0x000000ffff0c7224 */ /* 0x000fe400078e000e */
[----:B------:R1:W-:Y:S01]  /*0c90*/  @!P0 STS.64 [R25], R4 ;  /* 0x0000000419008388 */ /* 0x0003e20000000a00 */
[----:B------:R-:W-:Y:S01]  /*0ca0*/  ISETP.NE.AND P0, PT, R20, RZ, PT ;  /* 0x000000ff1400720c */ /* 0x000fe20003f05270 */
[----:B------:R-:W-:-:S12]  /*0cb0*/  IMAD.MOV.U32 R13, RZ, RZ, R15 ;  /* 0x000000ffff0d7224 */ /* 0x000fd800078e000f */
[----:B-1----:R-:W-:Y:S05]  /*0cc0*/  @P0 BRA `(.L_x_587) ;  /* 0xfffffffc00c00947 */ /* 0x002fea000383ffff */
.L_x_586:
[----:B------:R-:W-:Y:S05]  /*0cd0*/  BSYNC.RECONVERGENT B0 ;  /* 0x0000000000007941 */ /* 0x000fea0003800200 */
.L_x_585:
[----:B------:R-:W-:Y:S05]  /*0ce0*/  @!P1 BRA `(.L_x_577) ;  /* 0x0000000000a89947 */ /* 0x000fea0003800000 */
.L_x_588:
[----:B------:R-:W-:-:S06]  /*0cf0*/  IMAD.WIDE.U32 R20, R27, 0x8, R6 ;  /* 0x000000081b147825 */ /* 0x000fcc00078e0006 */
[----:B------:R-:W2:Y:S01]  /*0d00*/  LDG.E.64 R20, desc[UR36][R20.64] ;  /* 0x0000002414147981 */ /* 0x000ea2000c1e1b00 */
[----:B------:R-:W-:-:S04]  /*0d10*/  IMAD.IADD R23, R0, 0x1, R27 ;  /* 0x0000000100177824 */ /* 0x000fc800078e021b */
[----:B------:R-:W-:-:S06]  /*0d20*/  IMAD.WIDE.U32 R14, R23, 0x8, R6 ;  /* 0x00000008170e7825 */ /* 0x000fcc00078e0006 */
[----:B------:R-:W3:Y:S01]  /*0d30*/  LDG.E.64 R14, desc[UR36][R14.64] ;  /* 0x000000240e0e7981 */ /* 0x000ee2000c1e1b00 */
[----:B------:R-:W-:Y:S01]  /*0d40*/  IMAD.IADD R29, R23, 0x1, R0 ;  /* 0x00000001171d7824 */ /* 0x000fe200078e0200 */
[----:B--2---:R-:W-:-:S08]  /*0d50*/  DADD R20, R8, R20 ;  /* 0x0000000008147229 */ /* 0x004fd00000000014 */
[----:B------:R-:W-:-:S06]  /*0d60*/  DSETP.GT.AND P0, PT, R20, RZ, PT ;  /* 0x000000ff1400722a */ /* 0x000fcc0003f04000 */
[----:B------:R-:W-:-:S13]  /*0d70*/  ISETP.EQ.OR P0, PT, R27, R17, !P0 ;  /* 0x000000111b00720c */ /* 0x000fda0004702670 */
[----:B------:R-:W2:Y:S01]  /*0d80*/  @!P0 LDG.E.64 R18, desc[UR36][R10.64] ;  /* 0x000000240a128981 */ /* 0x000ea2000c1e1b00 */
[----:B---3--:R-:W-:Y:S01]  /*0d90*/  DADD R14, R8, R14 ;  /* 0x00000000080e7229 */ /* 0x008fe2000000000e */
[----:B------:R-:W-:-:S04]  /*0da0*/  IMAD.WIDE.U32 R12, R29, 0x8, R6 ;  /* 0x000000081d0c7825 */ /* 0x000fc800078e0006 */
[----:B------:R-:W-:Y:S02]  /*0db0*/  IMAD.IADD R27, R29, 0x1, R0 ;  /* 0x000000011d1b7824 */ /* 0x000fe400078e0200 */
[----:B------:R-:W3:Y:S01]  /*0dc0*/  LDG.E.64 R12, desc[UR36][R12.64] ;  /* 0x000000240c0c7981 */ /* 0x000ee2000c1e1b00 */
[----:B------:R-:W-:-:S06]  /*0dd0*/  DSETP.GT.AND P1, PT, R14, RZ, PT ;  /* 0x000000ff0e00722a */ /* 0x000fcc0003f24000 */
[----:B------:R-:W-:Y:S01]  /*0de0*/  ISETP.EQ.OR P1, PT, R23, R17, !P1 ;  /* 0x000000111700720c */ /* 0x000fe20004f22670 */
[----:B------:R-:W-:-:S06]  /*0df0*/  IMAD.WIDE.U32 R22, R27, 0x8, R6 ;  /* 0x000000081b167825 */ /* 0x000fcc00078e0006 */
[----:B------:R-:W4:Y:S01]  /*0e00*/  LDG.E.64 R22, desc[UR36][R22.64] ;  /* 0x0000002416167981 */ /* 0x000f22000c1e1b00 */
[----:B------:R-:W-:-:S08]  /*0e10*/  @!P0 DMUL R20, R20, R20 ;  /* 0x0000001414148228 */ /* 0x000fd00000000000 */
[----:B-12---:R-:W-:Y:S01]  /*0e20*/  @!P0 DFMA R4, R20, R18, R4 ;  /* 0x000000121404822b */ /* 0x006fe20000000004 */
[----:B------:R-:W2:Y:S01]  /*0e30*/  @!P1 LDG.E.64 R18, desc[UR36][R10.64] ;  /* 0x000000240a129981 */ /* 0x000ea2000c1e1b00 */
[----:B---3--:R-:W-:-:S08]  /*0e40*/  DADD R12, R8, R12 ;  /* 0x00000000080c7229 */ /* 0x008fd0000000000c */
[----:B------:R-:W-:Y:S02]  /*0e50*/  DSETP.GT.AND P2, PT, R12, RZ, PT ;  /* 0x000000ff0c00722a */ /* 0x000fe40003f44000 */
[----:B----4-:R-:W-:-:S04]  /*0e60*/  DADD R20, R8, R22 ;  /* 0x0000000008147229 */ /* 0x010fc80000000016 */
[----:B------:R-:W-:-:S04]  /*0e70*/  ISETP.EQ.OR P2, PT, R29, R17, !P2 ;  /* 0x000000111d00720c */ /* 0x000fc80005742670 */
[----:B------:R-:W-:Y:S02]  /*0e80*/  DSETP.GT.AND P3, PT, R20, RZ, PT ;  /* 0x000000ff1400722a */ /* 0x000fe40003f64000 */
[----:B------:R-:W-:-:S04]  /*0e90*/  @!P1 DMUL R28, R14, R14 ;  /* 0x0000000e0e1c9228 */ /* 0x000fc80000000000 */
[----:B------:R-:W-:-:S03]  /*0ea0*/  ISETP.EQ.OR P3, PT, R27, R17, !P3 ;  /* 0x000000111b00720c */ /* 0x000fc60005f62670 */
[----:B------:R-:W3:Y:S04]  /*0eb0*/  @!P2 LDG.E.64 R14, desc[UR36][R10.64] ;  /* 0x000000240a0ea981 */ /* 0x000ee8000c1e1b00 */
[----:B------:R2:W-:Y:S02]  /*0ec0*/  @!P0 STS.64 [R25], R4 ;  /* 0x0000000419008388 */ /* 0x0005e40000000a00 */
[----:B--2---:R-:W-:-:S04]  /*0ed0*/  @!P1 DFMA R4, R18, R28, R4 ;  /* 0x0000001c1204922b */ /* 0x004fc80000000004 */
[----:B------:R-:W2:Y:S01]  /*0ee0*/  @!P3 LDG.E.64 R18, desc[UR36][R10.64] ;  /* 0x000000240a12b981 */ /* 0x000ea2000c1e1b00 */
[----:B------:R-:W-:Y:S02]  /*0ef0*/  @!P2 DMUL R12, R12, R12 ;  /* 0x0000000c0c0ca228 */ /* 0x000fe40000000000 */
[----:B------:R-:W-:Y:S01]  /*0f00*/  @!P3 DMUL R20, R20, R20 ;  /* 0x000000141414b228 */ /* 0x000fe20000000000 */
[----:B------:R3:W-:Y:S01]  /*0f10*/  @!P1 STS.64 [R25], R4 ;  /* 0x0000000419009388 */ /* 0x0007e20000000a00 */
[----:B------:R-:W-:-:S05]  /*0f20*/  IMAD.IADD R27, R27, 0x1, R0 ;  /* 0x000000011b1b7824 */ /* 0x000fca00078e0200 */
[----:B------:R-:W-:Y:S01]  /*0f30*/  ISETP.GE.AND P0, PT, R27, UR39, PT ;  /* 0x000000271b007c0c */ /* 0x000fe2000bf06270 */
[----:B---3--:R-:W-:-:S07]  /*0f40*/  @!P2 DFMA R4, R14, R12, R4 ;  /* 0x0000000c0e04a22b */ /* 0x008fce0000000004 */
[----:B------:R2:W-:Y:S02]  /*0f50*/  @!P2 STS.64 [R25], R4 ;  /* 0x000000041900a388 */ /* 0x0005e40000000a00 */
[----:B--2---:R-:W-:-:S07]  /*0f60*/  @!P3 DFMA R4, R18, R20, R4 ;  /* 0x000000141204b22b */ /* 0x004fce0000000004 */
[----:B------:R1:W-:Y:S01]  /*0f70*/  @!P3 STS.64 [R25], R4 ;  /* 0x000000041900b388 */ /* 0x0003e20000000a00 */
[----:B------:R-:W-:Y:S05]  /*0f80*/  @!P0 BRA `(.L_x_588) ;  /* 0xfffffffc00588947 */ /* 0x000fea000383ffff */
.L_x_577:
[----:B------:R-:W-:Y:S05]  /*0f90*/  WARPSYNC.ALL ;  /* 0x0000000000007948 */ /* 0x000fea0003800000 */
[----:B------:R-:W-:Y:S01]  /*0fa0*/  BAR.SYNC.DEFER_BLOCKING 0x0 ;  /* 0x0000000000007b1d */ /* 0x000fe20000010000 */
[----:B------:R-:W-:-:S13]  /*0fb0*/  ISETP.NE.AND P0, PT, R3, RZ, PT ;  /* 0x000000ff0300720c */ /* 0x000fda0003f05270 */
[----:B------:R-:W-:Y:S05]  /*0fc0*/  @P0 EXIT ;  /* 0x000000000000094d */ /* 0x000fea0003800000 */
[C---:B------:R-:W-:Y:S01]  /*0fd0*/  ISETP.GE.U32.AND P0, PT, R0.reuse, 0x10, PT ;  /* 0x000000100000780c */ /* 0x040fe20003f06070 */
[----:B------:R-:W-:Y:S01]  /*0fe0*/  IMAD.MOV.U32 R3, RZ, RZ, RZ ;  /* 0x000000ffff037224 */ /* 0x000fe200078e00ff */
[----:B------:R-:W-:Y:S02]  /*0ff0*/  LOP3.LUT R19, R0, 0xf, RZ, 0xc0, !PT ;  /* 0x0000000f00137812 */ /* 0x000fe400078ec0ff */
[----:B------:R-:W-:Y:S02]  /*1000*/  CS2R R20, SRZ ;  /* 0x0000000000147805 */ /* 0x000fe4000001ff00 */
[----:B------:R-:W-:-:S07]  /*1010*/  ISETP.NE.AND P1, PT, R19, RZ, PT ;  /* 0x000000ff1300720c */ /* 0x000fce0003f25270 */
[----:B------:R-:W-:Y:S06]  /*1020*/  @!P0 BRA `(.L_x_589) ;  /* 0x0000000000848947 */ /* 0x000fec0003800000 */
[C---:B------:R-:W-:Y:S02]  /*1030*/  LOP3.LUT R17, R0.reuse, 0xfffffff0, RZ, 0xc0, !PT ;  /* 0xfffffff000117812 */ /* 0x040fe400078ec0ff */
[----:B------:R-:W-:Y:S02]  /*1040*/  CS2R R20, SRZ ;  /* 0x0000000000147805 */ /* 0x000fe4000001ff00 */
[----:B------:R-:W-:Y:S02]  /*1050*/  LOP3.LUT R3, R0, 0x7f0, RZ, 0xc0, !PT ;  /* 0x000007f000037812 */ /* 0x000fe400078ec0ff */
[----:B------:R-:W-:Y:S01]  /*1060*/  IADD3 R18, PT, PT, R16, 0x40, RZ ;  /* 0x0000004010127810 */ /* 0x000fe20007ffe0ff */
[----:B------:R-:W-:-:S07]  /*1070*/  IMAD.MOV R17, RZ, RZ, -R17 ;  /* 0x000000ffff117224 */ /* 0x000fce00078e0a11 */
.L_x_590:
[----:B-1----:R-:W1:Y:S01]  /*1080*/  LDS.128 R8, [R18+-0x40] ;  /* 0xffffc00012087984 */ /* 0x002e620000000c00 */
[----:B------:R-:W-:-:S03]  /*1090*/  VIADD R17, R17, 0x10 ;  /* 0x0000001011117836 */ /* 0x000fc60000000000 */
[----:B------:R-:W2:Y:S02]  /*10a0*/  LDS.128 R4, [R18+-0x30] ;  /* 0xffffd00012047984 */ /* 0x000ea40000000c00 */
[----:B------:R-:W-:Y:S02]  /*10b0*/  ISETP.NE.AND P0, PT, R17, RZ, PT ;  /* 0x000000ff1100720c */ /* 0x000fe40003f05270 */
[----:B------:R-:W3:Y:S01]  /*10c0*/  LDS.128 R12, [R18+-0x20] ;  /* 0xffffe000120c7984 */ /* 0x000ee20000000c00 */
[----:B-1----:R-:W-:-:S08]  /*10d0*/  DADD R8, R8, R20 ;  /* 0x0000000008087229 */ /* 0x002fd00000000014 */
[----:B------:R-:W-:Y:S02]  /*10e0*/  DADD R20, R8, R10 ;  /* 0x0000000008147229 */ /* 0x000fe4000000000a */
[----:B------:R-:W1:Y:S06]  /*10f0*/  LDS.128 R8, [R18+-0x10] ;  /* 0xfffff00012087984 */ /* 0x000e6c0000000c00 */
[----:B--2---:R-:W-:-:S08]  /*1100*/  DADD R4, R20, R4 ;  /* 0x0000000014047229 */ /* 0x004fd00000000004 */
[----:B------:R-:W-:Y:S02]  /*1110*/  DADD R20, R4, R6 ;  /* 0x0000000004147229 */ /* 0x000fe40000000006 */
[----:B------:R-:W2:Y:S06]  /*1120*/  LDS.128 R4, [R18] ;  /* 0x0000000012047984 */ /* 0x000eac0000000c00 */
[----:B---3--:R-:W-:-:S08]  /*1130*/  DADD R12, R20, R12 ;  /* 0x00000000140c7229 */ /* 0x008fd0000000000c */
[----:B------:R-:W-:Y:S02]  /*1140*/  DADD R20, R12, R14 ;  /* 0x000000000c147229 */ /* 0x000fe4000000000e */
[----:B------:R-:W3:Y:S06]  /*1150*/  LDS.128 R12, [R18+0x10] ;  /* 0x00001000120c7984 */ /* 0x000eec0000000c00 */
[----:B-1----:R-:W-:-:S08]  /*1160*/  DADD R8, R20, R8 ;  /* 0x0000000014087229 */ /* 0x002fd00000000008 */
[----:B------:R-:W-:Y:S02]  /*1170*/  DADD R20, R8, R10 ;  /* 0x0000000008147229 */ /* 0x000fe4000000000a */
[----:B------:R-:W1:Y:S06]  /*1180*/  LDS.128 R8, [R18+0x20] ;  /* 0x0000200012087984 */ /* 0x000e6c0000000c00 */
[----:B--2---:R-:W-:-:S08]  /*1190*/  DADD R4, R20, R4 ;  /* 0x0000000014047229 */ /* 0x004fd00000000004 */
[----:B------:R-:W-:Y:S02]  /*11a0*/  DADD R20, R4, R6 ;  /* 0x0000000004147229 */ /* 0x000fe40000000006 */
[----:B------:R2:W4:Y:S06]  /*11b0*/  LDS.128 R4, [R18+0x30] ;  /* 0x0000300012047984 */ /* 0x00052c0000000c00 */
[----:B---3--:R-:W-:Y:S01]  /*11c0*/  DADD R12, R20, R12 ;  /* 0x00000000140c7229 */ /* 0x008fe2000000000c */
[----:B--2---:R-:W-:-:S07]  /*11d0*/  VIADD R18, R18, 0x80 ;  /* 0x0000008012127836 */ /* 0x004fce0000000000 */
[----:B------:R-:W-:-:S08]  /*11e0*/  DADD R12, R12, R14 ;  /* 0x000000000c0c7229 */ /* 0x000fd0000000000e */
[----:B-1----:R-:W-:-:S08]  /*11f0*/  DADD R8, R12, R8 ;  /* 0x000000000c087229 */ /* 0x002fd00000000008 */
[----:B------:R-:W-:-:S08]  /*1200*/  DADD R8, R8, R10 ;  /* 0x0000000008087229 */ /* 0x000fd0000000000a */
[----:B----4-:R-:W-:-:S08]  /*1210*/  DADD R4, R8, R4 ;  /* 0x0000000008047229 */ /* 0x010fd00000000004 */
[----:B------:R-:W-:Y:S01]  /*1220*/  DADD R20, R4, R6 ;  /* 0x0000000004147229 */ /* 0x000fe20000000006 */
[----:B------:R-:W-:Y:S10]  /*1230*/  @P0 BRA `(.L_x_590) ;  /* 0xfffffffc00900947 */ /* 0x000ff4000383ffff */
.L_x_589:
[----:B------:R-:W-:Y:S05]  /*1240*/  @!P1 BRA `(.L_x_591) ;  /* 0x0000000000a09947 */ /* 0x000fea0003800000 */
[----:B------:R-:W-:Y:S02]  /*1250*/  ISETP.GE.U32.AND P0, PT, R19, 0x8, PT ;  /* 0x000000081300780c */ /* 0x000fe40003f06070 */
[----:B------:R-:W-:-:S04]  /*1260*/  LOP3.LUT R17, R0, 0x7, RZ, 0xc0, !PT ;  /* 0x0000000700117812 */ /* 0x000fc800078ec0ff */
[----:B------:R-:W-:-:S07]  /*1270*/  ISETP.NE.AND P1, PT, R17, RZ, PT ;  /* 0x000000ff1100720c */ /* 0x000fce0003f25270 */
[----:B------:R-:W-:Y:S06]  /*1280*/  @!P0 BRA `(.L_x_592) ;  /* 0x0000000000388947 */ /* 0x000fec0003800000 */
[C---:B------:R-:W-:Y:S02]  /*1290*/  IMAD R22, R3.reuse, 0x8, R16 ;  /* 0x0000000803167824 */ /* 0x040fe400078e0210 */
[----:B------:R-:W-:-:S03]  /*12a0*/  VIADD R3, R3, 0x8 ;  /* 0x0000000803037836 */ /* 0x000fc60000000000 */
[----:B------:R-:W2:Y:S04]  /*12b0*/  LDS.128 R12, [R22] ;  /* 0x00000000160c7984 */ /* 0x000ea80000000c00 */
[----:B-1----:R-:W1:Y:S04]  /*12c0*/  LDS.128 R8, [R22+0x10] ;  /* 0x0000100016087984 */ /* 0x002e680000000c00 */
[----:B------:R-:W3:Y:S01]  /*12d0*/  LDS.128 R4, [R22+0x20] ;  /* 0x0000200016047984 */ /* 0x000ee20000000c00 */
[----:B--2---:R-:W-:-:S08]  /*12e0*/  DADD R12, R20, R12 ;  /* 0x00000000140c7229 */ /* 0x004fd0000000000c */
[----:B------:R-:W-:Y:S02]  /*12f0*/  DADD R18, R12, R14 ;  /* 0x000000000c127229 */ /* 0x000fe4000000000e */
[----:B------:R-:W2:Y:S06]  /*1300*/  LDS.128 R12, [R22+0x30] ;  /* 0x00003000160c7984 */ /* 0x000eac0000000c00 */
[----:B-1----:R-:W-:-:S08]  /*1310*/  DADD R8, R18, R8 ;  /* 0x0000000012087229 */ /* 0x002fd00000000008 */
[----:B------:R-:W-:-:S08]  /*1320*/  DADD R8, R8, R10 ;  /* 0x0000000008087229 */ /* 0x000fd0000000000a */
[----:B---3--:R-:W-:-:S08]  /*1330*/  DADD R4, R8, R4 ;  /* 0x0000000008047229 */ /* 0x008fd00000000004 */
[----:B------:R-:W-:-:S08]  /*1340*/  DADD R4, R4, R6 ;  /* 0x0000000004047229 */ /* 0x000fd00000000006 */
[----:B--2---:R-:W-:-:S08]  /*1350*/  DADD R4, R4, R12 ;  /* 0x0000000004047229 */ /* 0x004fd0000000000c */
[----:B------:R-:W-:-:S11]  /*1360*/  DADD R20, R4, R14 ;  /* 0x0000000004147229 */ /* 0x000fd6000000000e */
.L_x_592:
[----:B------:R-:W-:Y:S05]  /*1370*/  @!P1 BRA `(.L_x_591) ;  /* 0x0000000000549947 */ /* 0x000fea0003800000 */
[----:B------:R-:W-:Y:S02]  /*1380*/  ISETP.GE.U32.AND P0, PT, R17, 0x4, PT ;  /* 0x000000041100780c */ /* 0x000fe40003f06070 */
[----:B------:R-:W-:-:S04]  /*1390*/  LOP3.LUT R0, R0, 0x3, RZ, 0xc0, !PT ;  /* 0x0000000300007812 */ /* 0x000fc800078ec0ff */
[----:B------:R-:W-:-:S07]  /*13a0*/  ISETP.NE.AND P1, PT, R0, RZ, PT ;  /* 0x000000ff0000720c */ /* 0x000fce0003f25270 */
[----:B------:R-:W-:Y:S06]  /*13b0*/  @!P0 BRA `(.L_x_593) ;  /* 0x0000000000208947 */ /* 0x000fec0003800000 */
[C---:B------:R-:W-:Y:S02]  /*13c0*/  IMAD R12, R3.reuse, 0x8, R16 ;  /* 0x00000008030c7824 */ /* 0x040fe400078e0210 */
[----:B------:R-:W-:-:S03]  /*13d0*/  VIADD R3, R3, 0x4 ;  /* 0x0000000403037836 */ /* 0x000fc60000000000 */
[----:B-1----:R-:W1:Y:S04]  /*13e0*/  LDS.128 R8, [R12] ;  /* 0x000000000c087984 */ /* 0x002e680000000c00 */
[----:B------:R-:W2:Y:S01]  /*13f0*/  LDS.128 R4, [R12+0x10] ;  /* 0x000010000c047984 */ /* 0x000ea20000000c00 */
[----:B-1----:R-:W-:-:S08]  /*1400*/  DADD R8, R20, R8 ;  /* 0x0000000014087229 */ /* 0x002fd00000000008 */
[----:B------:R-:W-:-:S08]  /*1410*/  DADD R8, R8, R10 ;  /* 0x0000000008087229 */ /* 0x000fd0000000000a */
[----:B--2---:R-:W-:-:S08]  /*1420*/  DADD R4, R8, R4 ;  /* 0x0000000008047229 */ /* 0x004fd00000000004 */
[----:B------:R-:W-:-:S11]  /*1430*/  DADD R20, R4, R6 ;  /* 0x0000000004147229 */ /* 0x000fd60000000006 */
.L_x_593:
[----:B------:R-:W-:Y:S05]  /*1440*/  @!P1 BRA `(.L_x_591) ;  /* 0x0000000000209947 */ /* 0x000fea0003800000 */
[----:B------:R-:W-:Y:S02]  /*1450*/  IMAD R3, R3, 0x8, R16 ;  /* 0x0000000803037824 */ /* 0x000fe400078e0210 */
[----:B------:R-:W-:-:S07]  /*1460*/  IMAD.MOV R0, RZ, RZ, -R0 ;  /* 0x000000ffff007224 */ /* 0x000fce00078e0a00 */
.L_x_594:
[----:B-1----:R1:W2:Y:S01]  /*1470*/  LDS.64 R4, [R3] ;  /* 0x0000000003047984 */ /* 0x0022a20000000a00 */
[----:B------:R-:W-:-:S05]  /*1480*/  VIADD R0, R0, 0x1 ;  /* 0x0000000100007836 */ /* 0x000fca0000000000 */
[----:B------:R-:W-:Y:S01]  /*1490*/  ISETP.NE.AND P0, PT, R0, RZ, PT ;  /* 0x000000ff0000720c */ /* 0x000fe20003f05270 */
[----:B-1----:R-:W-:Y:S01]  /*14a0*/  VIADD R3, R3, 0x8 ;  /* 0x0000000803037836 */ /* 0x002fe20000000000 */
[----:B--2---:R-:W-:-:S11]  /*14b0*/  DADD R20, R4, R20 ;  /* 0x0000000004147229 */ /* 0x004fd60000000014 */
[----:B------:R-:W-:Y:S05]  /*14c0*/  @P0 BRA `(.L_x_594) ;  /* 0xfffffffc00e80947 */ /* 0x000fea000383ffff */
.L_x_591:
[----:B------:R-:W2:Y:S01]  /*14d0*/  LDCU.U8 UR4, c[0x0][0x3a8] ;  /* 0x00007500ff0477ac */ /* 0x000ea20008000000 */
[----:B-1----:R-:W-:Y:S01]  /*14e0*/  IMAD.MOV.U32 R4, RZ, RZ, 0x1 ;  /* 0x00000001ff047424 */ /* 0x002fe200078e00ff */
[----:B------:R-:W-:Y:S01]  /*14f0*/  FSETP.GEU.AND P1, PT, |R21|, 6.5827683646048100446e-37, PT ;  /* 0x036000001500780b */ /* 0x000fe20003f2e200 */
[----:B------:R-:W1:Y:S01]  /*1500*/  LDCU.64 UR6, c[0x0][0x3a0] ;  /* 0x00007400ff0677ac */ /* 0x000e620008000a00 */
[----:B--2---:R-:W-:-:S04]  /*1510*/  UPRMT UR4, UR4, 0x8880, URZ ;  /* 0x0000888004047896 */ /* 0x004fc800080000ff */
[----:B------:R-:W-:-:S04]  /*1520*/  UISETP.NE.AND UP0, UPT, UR4, URZ, UPT ;  /* 0x000000ff0400728c */ /* 0x000fc8000bf05270 */
[----:B-1----:R-:W-:-:S04]  /*1530*/  USEL UR4, UR6, 0x1, UP0 ;  /* 0x0000000106047887 */ /* 0x002fc80008000000 */
[----:B------:R-:W-:-:S09]  /*1540*/  UIMAD UR4, UR4, UR7, URZ ;  /* 0x00000007040472a4 */ /* 0x000fd2000f8e02ff */
[----:B------:R-:W1:Y:S08]  /*1550*/  I2F.F64 R6, UR4 ;  /* 0x0000000400067d12 */ /* 0x000e700008201c00 */
[----:B-1----:R-:W1:Y:S02]  /*1560*/  MUFU.RCP64H R5, R7 ;  /* 0x0000000700057308 */ /* 0x002e640000001800 */
[----:B-1----:R-:W-:-:S08]  /*1570*/  DFMA R8, -R6, R4, 1 ;  /* 0x3ff000000608742b */ /* 0x002fd00000000104 */
[----:B------:R-:W-:-:S08]  /*1580*/  DFMA R8, R8, R8, R8 ;  /* 0x000000080808722b */ /* 0x000fd00000000008 */
[----:B------:R-:W-:-:S08]  /*1590*/  DFMA R8, R4, R8, R4 ;  /* 0x000000080408722b */ /* 0x000fd00000000004 */
[----:B------:R-:W-:-:S08]  /*15a0*/  DFMA R4, -R6, R8, 1 ;  /* 0x3ff000000604742b */ /* 0x000fd00000000108 */
[----:B------:R-:W-:-:S08]  /*15b0*/  DFMA R4, R8, R4, R8 ;  /* 0x000000040804722b */ /* 0x000fd00000000008 */
[----:B------:R-:W-:-:S08]  /*15c0*/  DMUL R8, R4, R20 ;  /* 0x0000001404087228 */ /* 0x000fd00000000000 */
[----:B------:R-:W-:-:S08]  /*15d0*/  DFMA R10, -R6, R8, R20 ;  /* 0x00000008060a722b */ /* 0x000fd00000000114 */
[----:B------:R-:W-:-:S10]  /*15e0*/  DFMA R4, R4, R10, R8 ;  /* 0x0000000a0404722b */ /* 0x000fd40000000008 */
[----:B------:R-:W-:-:S05]  /*15f0*/  FFMA R0, RZ, R7, R5 ;  /* 0x00000007ff007223 */ /* 0x000fca0000000005 */
[----:B------:R-:W-:-:S13]  /*1600*/  FSETP.GT.AND P0, PT, |R0|, 1.469367938527859385e-39, PT ;  /* 0x001000000000780b */ /* 0x000fda0003f04200 */
[----:B------:R-:W-:Y:S05]  /*1610*/  @P0 BRA P1, `(.L_x_595) ;  /* 0x0000000000100947 */ /* 0x000fea0000800000 */
[----:B------:R-:W-:-:S07]  /*1620*/  MOV R0, 0x1640 ;  /* 0x0000164000007802 */ /* 0x000fce0000000f00 */
[----:B0-----:R-:W-:Y:S05]  /*1630*/  CALL.REL.NOINC `($__internal_2_$__cuda_sm20_div_rn_f64_full) ;  /* 0x00000000001c7944 */ /* 0x001fea0003c00000 */
[----:B------:R-:W-:Y:S01]  /*1640*/  IMAD.MOV.U32 R4, RZ, RZ, R14 ;  /* 0x000000ffff047224 */ /* 0x000fe200078e000e */
[----:B------:R-:W-:-:S07]  /*1650*/  MOV R5, R15 ;  /* 0x0000000f00057202 */ /* 0x000fce0000000f00 */
.L_x_595:
[----:B------:R-:W1:Y:S02]  /*1660*/  LDC.64 R6, c[0x0][0x380] ;  /* 0x0000e000ff067b82 */ /* 0x000e640000000a00 */
[----:B-1----:R-:W-:-:S04]  /*1670*/  LEA R6, P0, R2, R6, 0x3 ;  /* 0x0000000602067211 */ /* 0x002fc800078018ff */
[----:B------:R-:W-:-:S05]  /*1680*/  LEA.HI.X R7, R2, R7, RZ, 0x3, P0 ;  /* 0x0000000702077211 */ /* 0x000fca00000f1cff */
[----:B------:R-:W-:Y:S01]  /*1690*/  STG.E.64 desc[UR36][R6.64], R4 ;  /* 0x0000000406007986 */ /* 0x000fe2000c101b24 */
[----:B------:R-:W-:Y:S05]  /*16a0*/  EXIT ;  /* 0x000000000000794d */ /* 0x000fea0003800000 */
        .weak           $__internal_2_$__cuda_sm20_div_rn_f64_full
        .type           $__internal_2_$__cuda_sm20_div_rn_f64_full,@function
        .size           $__internal_2_$__cuda_sm20_div_rn_f64_full,(.L_x_644 - $__internal_2_$__cuda_sm20_div_rn_f64_full)
$__internal_2_$__cuda_sm20_div_rn_f64_full:
[C---:B------:R-:W-:Y:S01]  /*16b0*/  FSETP.GEU.AND P0, PT, |R7|.reuse, 1.469367938527859385e-39, PT ;  /* 0x001000000700780b */ /* 0x040fe20003f0e200 */
[----:B------:R-:W-:Y:S01]  /*16c0*/  IMAD.MOV.U32 R12, RZ, RZ, 0x1 ;  /* 0x00000001ff0c7424 */ /* 0x000fe200078e00ff */
[C---:B------:R-:W-:Y:S01]  /*16d0*/  LOP3.LUT R4, R7.reuse, 0x800fffff, RZ, 0xc0, !PT ;  /* 0x800fffff07047812 */ /* 0x040fe200078ec0ff */
[----:B------:R-:W-:Y:S01]  /*16e0*/  IMAD.MOV.U32 R3, RZ, RZ, 0x1ca00000 ;  /* 0x1ca00000ff037424 */ /* 0x000fe200078e00ff */
[----:B------:R-:W-:Y:S02]  /*16f0*/  LOP3.LUT R15, R7, 0x7ff00000, RZ, 0xc0, !PT ;  /* 0x7ff00000070f7812 */ /* 0x000fe400078ec0ff */
[----:B------:R-:W-:Y:S01]  /*1700*/  LOP3.LUT R5, R4, 0x3ff00000, RZ, 0xfc, !PT ;  /* 0x3ff0000004057812 */ /* 0x000fe200078efcff */
[----:B------:R-:W-:-:S06]  /*1710*/  IMAD.MOV.U32 R4, RZ, RZ, R6 ;  /* 0x000000ffff047224 */ /* 0x000fcc00078e0006 */
[----:B------:R-:W-:-:S06]  /*1720*/  @!P0 DMUL R4, R6, 8.98846567431157953865e+307 ;  /* 0x7fe0000006048828 */ /* 0x000fcc0000000000 */
[----:B------:R-:W0:Y:S02]  /*1730*/  MUFU.RCP64H R13, R5 ;  /* 0x00000005000d7308 */ /* 0x000e240000001800 */
[----:B0-----:R-:W-:-:S08]  /*1740*/  DFMA R8, R12, -R4, 1 ;  /* 0x3ff000000c08742b */ /* 0x001fd00000000804 */
[----:B------:R-:W-:-:S08]  /*1750*/  DFMA R8, R8, R8, R8 ;  /* 0x000000080808722b */ /* 0x000fd00000000008 */
[----:B------:R-:W-:Y:S01]  /*1760*/  DFMA R12, R12, R8, R12 ;  /* 0x000000080c0c722b */ /* 0x000fe2000000000c */
[----:B------:R-:W-:Y:S02]  /*1770*/  IMAD.MOV.U32 R9, RZ, RZ, R21 ;  /* 0x000000ffff097224 */ /* 0x000fe400078e0015 */
[----:B------:R-:W-:-:S03]  /*1780*/  IMAD.MOV.U32 R8, RZ, RZ, R20 ;  /* 0x000000ffff087224 */ /* 0x000fc600078e0014 */
[----:B------:R-:W-:Y:S02]  /*1790*/  LOP3.LUT R14, R9, 0x7ff00000, RZ, 0xc0, !PT ;  /* 0x7ff00000090e7812 */ /* 0x000fe400078ec0ff */
[----:B------:R-:W-:Y:S01]  /*17a0*/  DFMA R16, R12, -R4, 1 ;  /* 0x3ff000000c10742b */ /* 0x000fe20000000804 */
[----:B------:R-:W-:Y:S01]  /*17b0*/  IMAD.MOV.U32 R10, RZ, RZ, R8 ;  /* 0x000000ffff0a7224 */ /* 0x000fe200078e0008 */
[----:B------:R-:W-:Y:S01]  /*17c0*/  ISETP.GE.U32.AND P1, PT, R14, R15, PT ;  /* 0x0000000f0e00720c */ /* 0x000fe20003f26070 */
[----:B------:R-:W-:-:S03]  /*17d0*/  IMAD.MOV.U32 R21, RZ, RZ, R14 ;  /* 0x000000ffff157224 */ /* 0x000fc600078e000e */
[----:B------:R-:W-:Y:S02]  /*17e0*/  SEL R11, R3, 0x63400000, !P1 ;  /* 0x63400000030b7807 */ /* 0x000fe40004800000 */
[----:B------:R-:W-:Y:S01]  /*17f0*/  DFMA R12, R12, R16, R12 ;  /* 0x000000100c0c722b */ /* 0x000fe2000000000c */
[----:B------:R-:W-:Y:S02]  /*1800*/  FSETP.GEU.AND P1, PT, |R9|, 1.469367938527859385e-39, PT ;  /* 0x001000000900780b */ /* 0x000fe40003f2e200 */
[----:B------:R-:W-:-:S11]  /*1810*/  LOP3.LUT R11, R11, 0x800fffff, R9, 0xf8, !PT ;  /* 0x800fffff0b0b7812 */ /* 0x000fd600078ef809 */
[----:B------:R-:W-:Y:S05]  /*1820*/  @P1 BRA `(.L_x_596) ;  /* 0x0000000000201947 */ /* 0x000fea0003800000 */
[----:B------:R-:W-:Y:S01]  /*1830*/  LOP3.LUT R17, R7, 0x7ff00000, RZ, 0xc0, !PT ;  /* 0x7ff0000007117812 */ /* 0x000fe200078ec0ff */
[----:B------:R-:W-:-:S03]  /*1840*/  IMAD.MOV.U32 R16, RZ, RZ, RZ ;  /* 0x000000ffff107224 */ /* 0x000fc600078e00ff */
[----:B------:R-:W-:-:S04]  /*1850*/  ISETP.GE.U32.AND P1, PT, R14, R17, PT ;  /* 0x000000110e00720c */ /* 0x000fc80003f26070 */
[----:B------:R-:W-:-:S04]  /*1860*/  SEL R17, R3, 0x63400000, !P1 ;  /* 0x6340000003117807 */ /* 0x000fc80004800000 */
[----:B------:R-:W-:-:S04]  /*1870*/  LOP3.LUT R17, R17, 0x80000000, R9, 0xf8, !PT ;  /* 0x8000000011117812 */ /* 0x000fc800078ef809 */
[----:B------:R-:W-:-:S06]  /*1880*/  LOP3.LUT R17, R17, 0x100000, RZ, 0xfc, !PT ;  /* 0x0010000011117812 */ /* 0x000fcc00078efcff */
[----:B------:R-:W-:-:S10]  /*1890*/  DFMA R10, R10, 2, -R16 ;  /* 0x400000000a0a782b */ /* 0x000fd40000000810 */
[----:B------:R-:W-:-:S07]  /*18a0*/  LOP3.LUT R21, R11, 0x7ff00000, RZ, 0xc0, !PT ;  /* 0x7ff000000b157812 */ /* 0x000fce00078ec0ff */
.L_x_596:
[----:B------:R-:W-:Y:S01]  /*18b0*/  IMAD.MOV.U32 R20, RZ, RZ, R15 ;  /* 0x000000ffff147224 */ /* 0x000fe200078e000f */
[----:B------:R-:W-:Y:S01]  /*18c0*/  @!P0 LOP3.LUT R20, R5, 0x7ff00000, RZ, 0xc0, !PT ;  /* 0x7ff0000005148812 */ /* 0x000fe200078ec0ff */
[----:B------:R-:W-:Y:S01]  /*18d0*/  VIADD R15, R21, 0xffffffff ;  /* 0xffffffff150f7836 */ /* 0x000fe20000000000 */
[----:B------:R-:W-:-:S03]  /*18e0*/  DMUL R16, R12, R10 ;  /* 0x0000000a0c107228 */ /* 0x000fc60000000000 */
[----:B------:R-:W-:Y:S01]  /*18f0*/  VIADD R22, R20, 0xffffffff ;  /* 0xffffffff14167836 */ /* 0x000fe20000000000 */
[----:B------:R-:W-:-:S04]  /*1900*/  ISETP.GT.U32.AND P0, PT, R15, 0x7feffffe, PT ;  /* 0x7feffffe0f00780c */ /* 0x000fc80003f04070 */
[----:B------:R-:W-:Y:S01]  /*1910*/  ISETP.GT.U32.OR P0, PT, R22, 0x7feffffe, P0 ;  /* 0x7feffffe1600780c */ /* 0x000fe20000704470 */
[----:B------:R-:W-:-:S08]  /*1920*/  DFMA R18, R16, -R4, R10 ;  /* 0x800000041012722b */ /* 0x000fd0000000000a */
[----:B------:R-:W-:-:S04]  /*1930*/  DFMA R12, R12, R18, R16 ;  /* 0x000000120c0c722b */ /* 0x000fc80000000010 */
[----:B------:R-:W-:Y:S07]  /*1940*/  @P0 BRA `(.L_x_597) ;  /* 0x00000000006c0947 */ /* 0x000fee0003800000 */
[----:B------:R-:W-:-:S04]  /*1950*/  LOP3.LUT R9, R7, 0x7ff00000, RZ, 0xc0, !PT ;  /* 0x7ff0000007097812 */ /* 0x000fc800078ec0ff */
[CC--:B------:R-:W-:Y:S02]  /*1960*/  VIADDMNMX R8, R14.reuse, -R9.reuse, 0xb9600000, !PT ;  /* 0xb96000000e087446 */ /* 0x0c0fe40007800909 */
[----:B------:R-:W-:Y:S02]  /*1970*/  ISETP.GE.U32.AND P0, PT, R14, R9, PT ;  /* 0x000000090e00720c */ /* 0x000fe40003f06070 */
[----:B------:R-:W-:Y:S02]  /*1980*/  VIMNMX R8, PT, PT, R8, 0x46a00000, PT ;  /* 0x46a0000008087848 */ /* 0x000fe40003fe0100 */
[----:B------:R-:W-:-:S05]  /*1990*/  SEL R3, R3, 0x63400000, !P0 ;  /* 0x6340000003037807 */ /* 0x000fca0004000000 */
[----:B------:R-:W-:Y:S01]  /*19a0*/  IMAD.IADD R3, R8, 0x1, -R3 ;  /* 0x0000000108037824 */ /* 0x000fe200078e0a03 */
[----:B------:R-:W-:-:S03]  /*19b0*/  MOV R8, RZ ;  /* 0x000000ff00087202 */ /* 0x000fc60000000f00 */
[----:B------:R-:W-:-:S06]  /*19c0*/  VIADD R9, R3, 0x7fe00000 ;  /* 0x7fe0000003097836 */ /* 0x000fcc0000000000 */
[----:B------:R-:W-:-:S10]  /*19d0*/  DMUL R14, R12, R8 ;  /* 0x000000080c0e7228 */ /* 0x000fd40000000000 */
[----:B------:R-:W-:-:S13]  /*19e0*/  FSETP.GTU.AND P0, PT, |R15|, 1.469367938527859385e-39, PT ;  /* 0x001000000f00780b */ /* 0x000fda0003f0c200 */
[----:B------:R-:W-:Y:S05]  /*19f0*/  @P0 BRA `(.L_x_598) ;  /* 0x0000000000940947 */ /* 0x000fea0003800000 */
[----:B------:R-:W-:Y:S01]  /*1a00*/  DFMA R4, R12, -R4, R10 ;  /* 0x800000040c04722b */ /* 0x000fe2000000000a */
[----:B------:R-:W-:-:S09]  /*1a10*/  IMAD.MOV.U32 R8, RZ, RZ, RZ ;  /* 0x000000ffff087224 */ /* 0x000fd200078e00ff */
[C---:B------:R-:W-:Y:S02]  /*1a20*/  FSETP.NEU.AND P0, PT, R5.reuse, RZ, PT ;  /* 0x000000ff0500720b */ /* 0x040fe40003f0d000 */
[----:B------:R-:W-:-:S04]  /*1a30*/  LOP3.LUT R7, R5, 0x80000000, R7, 0x48, !PT ;  /* 0x8000000005077812 */ /* 0x000fc800078e4807 */
[----:B------:R-:W-:-:S07]  /*1a40*/  LOP3.LUT R9, R7, R9, RZ, 0xfc, !PT ;  /* 0x0000000907097212 */ /* 0x000fce00078efcff */
[----:B------:R-:W-:Y:S05]  /*1a50*/  @!P0 BRA `(.L_x_598) ;  /* 0x00000000007c8947 */ /* 0x000fea0003800000 */
[----:B------:R-:W-:Y:S01]  /*1a60*/  IMAD.MOV R5, RZ, RZ, -R3 ;  /* 0x000000ffff057224 */ /* 0x000fe200078e0a03 */
[----:B------:R-:W-:Y:S01]  /*1a70*/  DMUL.RP R8, R12, R8 ;  /* 0x000000080c087228 */ /* 0x000fe20000008000 */
[----:B------:R-:W-:Y:S01]  /*1a80*/  IMAD.MOV.U32 R4, RZ, RZ, RZ ;  /* 0x000000ffff047224 */ /* 0x000fe200078e00ff */
[----:B------:R-:W-:-:S05]  /*1a90*/  IADD3 R3, PT, PT, -R3, -0x43300000, RZ ;  /* 0xbcd0000003037810 */ /* 0x000fca0007ffe1ff */
[----:B------:R-:W-:-:S03]  /*1aa0*/  DFMA R4, R14, -R4, R12 ;  /* 0x800000040e04722b */ /* 0x000fc6000000000c */
[----:B------:R-:W-:-:S07]  /*1ab0*/  LOP3.LUT R7, R9, R7, RZ, 0x3c, !PT ;  /* 0x0000000709077212 */ /* 0x000fce00078e3cff */
[----:B------:R-:W-:-:S04]  /*1ac0*/  FSETP.NEU.AND P0, PT, |R5|, R3, PT ;  /* 0x000000030500720b */ /* 0x000fc80003f0d200 */
[----:B------:R-:W-:Y:S02]  /*1ad0*/  FSEL R14, R8, R14, !P0 ;  /* 0x0000000e080e7208 */ /* 0x000fe40004000000 */
[----:B------:R-:W-:Y:S01]  /*1ae0*/  FSEL R15, R7, R15, !P0 ;  /* 0x0000000f070f7208 */ /* 0x000fe20004000000 */
[----:B------:R-:W-:Y:S06]  /*1af0*/  BRA `(.L_x_598) ;  /* 0x0000000000547947 */ /* 0x000fec0003800000 */
.L_x_597:
[----:B------:R-:W-:-:S14]  /*1b00*/  DSETP.NAN.AND P0, PT, R8, R8, PT ;  /* 0x000000080800722a */ /* 0x000fdc0003f08000 */
[----:B------:R-:W-:Y:S05]  /*1b10*/  @P0 BRA `(.L_x_599) ;  /* 0x0000000000440947 */ /* 0x000fea0003800000 */
[----:B------:R-:W-:-:S14]  /*1b20*/  DSETP.NAN.AND P0, PT, R6, R6, PT ;  /* 0x000000060600722a */ /* 0x000fdc0003f08000 */
[----:B------:R-:W-:Y:S05]  /*1b30*/  @P0 BRA `(.L_x_600) ;  /* 0x0000000000300947 */ /* 0x000fea0003800000 */
[----:B------:R-:W-:Y:S01]  /*1b40*/  ISETP.NE.AND P0, PT, R21, R20, PT ;  /* 0x000000141500720c */ /* 0x000fe20003f05270 */
[----:B------:R-:W-:Y:S02]  /*1b50*/  IMAD.MOV.U32 R14, RZ, RZ, 0x0 ;  /* 0x00000000ff0e7424 */ /* 0x000fe400078e00ff */
[----:B------:R-:W-:-:S10]  /*1b60*/  IMAD.MOV.U32 R15, RZ, RZ, -0x80000 ;  /* 0xfff80000ff0f7424 */ /* 0x000fd400078e00ff */
[----:B------:R-:W-:Y:S05]  /*1b70*/  @!P0 BRA `(.L_x_598) ;  /* 0x0000000000348947 */ /* 0x000fea0003800000 */
[----:B------:R-:W-:Y:S02]  /*1b80*/  ISETP.NE.AND P0, PT, R21, 0x7ff00000, PT ;  /* 0x7ff000001500780c */ /* 0x000fe40003f05270 */
[----:B------:R-:W-:Y:S02]  /*1b90*/  LOP3.LUT R15, R9, 0x80000000, R7, 0x48, !PT ;  /* 0x80000000090f7812 */ /* 0x000fe400078e4807 */
[----:B------:R-:W-:-:S13]  /*1ba0*/  ISETP.EQ.OR P0, PT, R20, RZ, !P0 ;  /* 0x000000ff1400720c */ /* 0x000fda0004702670 */
[----:B------:R-:W-:Y:S01]  /*1bb0*/  @P0 LOP3.LUT R3, R15, 0x7ff00000, RZ, 0xfc, !PT ;  /* 0x7ff000000f030812 */ /* 0x000fe200078efcff */
[----:B------:R-:W-:Y:S02]  /*1bc0*/  @!P0 IMAD.MOV.U32 R14, RZ, RZ, RZ ;  /* 0x000000ffff0e8224 */ /* 0x000fe400078e00ff */
[----:B------:R-:W-:Y:S02]  /*1bd0*/  @P0 IMAD.MOV.U32 R14, RZ, RZ, RZ ;  /* 0x000000ffff0e0224 */ /* 0x000fe400078e00ff */
[----:B------:R-:W-:Y:S01]  /*1be0*/  @P0 IMAD.MOV.U32 R15, RZ, RZ, R3 ;  /* 0x000000ffff0f0224 */ /* 0x000fe200078e0003 */
[----:B------:R-:W-:Y:S06]  /*1bf0*/  BRA `(.L_x_598) ;  /* 0x0000000000147947 */ /* 0x000fec0003800000 */
.L_x_600:
[----:B------:R-:W-:Y:S01]  /*1c00*/  LOP3.LUT R15, R7, 0x80000, RZ, 0xfc, !PT ;  /* 0x00080000070f7812 */ /* 0x000fe200078efcff */
[----:B------:R-:W-:Y:S01]  /*1c10*/  IMAD.MOV.U32 R14, RZ, RZ, R6 ;  /* 0x000000ffff0e7224 */ /* 0x000fe200078e0006 */
[----:B------:R-:W-:Y:S06]  /*1c20*/  BRA `(.L_x_598) ;  /* 0x0000000000087947 */ /* 0x000fec0003800000 */
.L_x_599:
[----:B------:R-:W-:Y:S01]  /*1c30*/  LOP3.LUT R15, R9, 0x80000, RZ, 0xfc, !PT ;  /* 0x00080000090f7812 */ /* 0x000fe200078efcff */
[----:B------:R-:W-:-:S07]  /*1c40*/  IMAD.MOV.U32 R14, RZ, RZ, R8 ;  /* 0x000000ffff0e7224 */ /* 0x000fce00078e0008 */
.L_x_598:
[----:B------:R-:W-:Y:S02]  /*1c50*/  IMAD.MOV.U32 R4, RZ, RZ, R0 ;  /* 0x000000ffff047224 */ /* 0x000fe400078e0000 */
[----:B------:R-:W-:-:S04]  /*1c60*/  IMAD.MOV.U32 R5, RZ, RZ, 0x0 ;  /* 0x00000000ff057424 */ /* 0x000fc800078e00ff */
[----:B------:R-:W-:Y:S05]  /*1c70*/  RET.REL.NODEC R4 `(_ZN2at6native51_GLOBAL__N__eebb21b7_18_MultiMarginLoss_cu_b86932df30MultiMarginLoss_forward_kernelILi2EdEEvPT0_PKS3_PKlS6_iibS3_) ;  /* 0xffffffe004e07950 */ /* 0x000fea0003c3ffff */
.L_x_601:
        /* <DEDUP_REMOVED lines=16> */
.L_x_644:


//--------------------- .text._ZN2at6native51_GLOBAL__N__eebb21b7_18_MultiMarginLoss_cu_b86932df30MultiMarginLoss_forward_kernelILi1EdEEvPT0_PKS3_PKlS6_iibS3_ --------------------------
	.section	.text._ZN2at6native51_GLOBAL__N__eebb21b7_18_MultiMarginLoss_cu_b86932df30MultiMarginLoss_forward_kernelILi1EdEEvPT0_PKS3_PKlS6_iibS3_,"ax",@progbits
	.align	128
.text._ZN2at6native51_GLOBAL__N__eebb21b7_18_MultiMarginLoss_cu_b86932df30MultiMarginLoss_forward_kernelILi1EdEEvPT0_PKS3_PKlS6_iibS3_:
        .type           _ZN2at6native51_GLOBAL__N__eebb21b7_18_MultiMarginLoss_cu_b86932df30MultiMarginLoss_forward_kernelILi1EdEEvPT0_PKS3_PKlS6_iibS3_,@function
        .size           _ZN2at6native51_GLOBAL__N__eebb21b7_18_MultiMarginLoss_cu_b86932df30MultiMarginLoss_forward_kernelILi1EdEEvPT0_PKS3_PKlS6_iibS3_,(.L_x_646 - _ZN2at6native51_GLOBAL__N__eebb21b7_18_MultiMarginLoss_cu_b86932df30MultiMarginLoss_forward_kernelILi1EdEEvPT0_PKS3_PKlS6_iibS3_)
        .other          _ZN2at6native51_GLOBAL__N__eebb21b7_18_MultiMarginLoss_cu_b86932df30MultiMarginLoss_forward_kernelILi1EdEEvPT0_PKS3_PKlS6_iibS3_,@"STO_CUDA_ENTRY STV_DEFAULT"
_ZN2at6native51_GLOBAL__N__eebb21b7_18_MultiMarginLoss_cu_b86932df30MultiMarginLoss_forward_kernelILi1EdEEvPT0_PKS3_PKlS6_iibS3_:
        /* <DEDUP_REMOVED lines=29> */
.L_x_602:
[----:B------:R-:W0:Y:S01]  /*01d0*/  S2R R3, SR_TID.X ;  /* 0x0000000000037919 */ /* 0x000e220000002100 */
[----:B------:R-:W1:Y:S01]  /*01e0*/  S2UR UR5, SR_CgaCtaId ;  /* 0x00000000000579c3 */ /* 0x000e620000008800 */
[----:B------:R-:W-:-:S07]  /*01f0*/  UMOV UR4, 0x400 ;  /* 0x0000040000047882 */ /* 0x000fce0000000000 */
[----:B------:R-:W2:Y:S08]  /*0200*/  LDC R6, c[0x0][0x3a4] ;  /* 0x0000e900ff067b82 */ /* 0x000eb00000000800 */
[----:B------:R-:W3:Y:S01]  /*0210*/  LDC R0, c[0x0][0x360] ;  /* 0x0000d800ff007b82 */ /* 0x000ee20000000800 */
[----:B-1----:R-:W-:-:S06]  /*0220*/  ULEA UR4, UR5, UR4, 0x18 ;  /* 0x0000000405047291 */ /* 0x002fcc000f8ec0ff */
[C---:B0-----:R-:W-:Y:S02]  /*0230*/  LEA R4, R3.reuse, UR4, 0x3 ;  /* 0x0000000403047c11 */ /* 0x041fe4000f8e18ff */
[----:B--2---:R-:W-:-:S03]  /*0240*/  ISETP.GE.AND P0, PT, R3, R6, PT ;  /* 0x000000060300720c */ /* 0x004fc60003f06270 */
[----:B------:R0:W-:Y:S10]  /*0250*/  STS.64 [R4], RZ ;  /* 0x000000ff04007388 */ /* 0x0001f40000000a00 */
[----:B0--3--:R-:W-:Y:S05]  /*0260*/  @P0 BRA `(.L_x_603) ;  /* 0x0000000c00340947 */ /* 0x009fea0003800000 */
[----:B------:R-:W0:Y:S01]  /*0270*/  LDC.64 R14, c[0x0][0x388] ;  /* 0x0000e200ff0e7b82 */ /* 0x000e220000000a00 */
[----:B------:R-:W-:Y:S01]  /*0280*/  IMAD.WIDE R20, R17, 0x8, RZ ;  /* 0x0000000811147825 */ /* 0x000fe200078e02ff */
[--C-:B------:R-:W-:Y:S01]  /*0290*/  SHF.R.S64 R13, RZ, 0x1d, R16.reuse ;  /* 0x0000001dff0d7819 */ /* 0x100fe20000001010 */
[----:B------:R-:W1:Y:S01]  /*02a0*/  LDCU.64 UR6, c[0x0][0x398] ;  /* 0x00007300ff0677ac */ /* 0x000e620008000a00 */
[----:B------:R-:W-:Y:S01]  /*02b0*/  SHF.R.S32.HI R5, RZ, 0x1d, R16 ;  /* 0x0000001dff057819 */ /* 0x000fe20000011410 */
[----:B------:R-:W2:Y:S01]  /*02c0*/  LDCU.64 UR4, c[0x0][0x3b0] ;  /* 0x00007600ff0477ac */ /* 0x000ea20008000a00 */
[----:B0-----:R-:W-:-:S05]  /*02d0*/  IADD3 R8, P0, PT, R20, R14, RZ ;  /* 0x0000000e14087210 */ /* 0x001fca0007f1e0ff */
[----:B------:R-:W-:Y:S01]  /*02e0*/  IMAD.X R9, R21, 0x1, R15, P0 ;  /* 0x0000000115097824 */ /* 0x000fe200000e060f */
[----:B------:R-:W-:-:S05]  /*02f0*/  IADD3 R18, P0, PT, R13, R8, RZ ;  /* 0x000000080d127210 */ /* 0x000fca0007f1e0ff */
[----:B------:R-:W-:-:S05]  /*0300*/  IMAD.X R19, R5, 0x1, R9, P0 ;  /* 0x0000000105137824 */ /* 0x000fca00000e0609 */
[----:B------:R-:W2:Y:S01]  /*0310*/  LDG.E.64 R10, desc[UR36][R18.64] ;  /* 0x00000024120a7981 */ /* 0x000ea2000c1e1b00 */
[----:B-1----:R-:W-:-:S04]  /*0320*/  UISETP.NE.U32.AND UP0, UPT, UR6, URZ, UPT ;  /* 0x000000ff0600728c */ /* 0x002fc8000bf05070 */
[----:B------:R-:W-:Y:S01]  /*0330*/  UISETP.NE.AND.EX UP0, UPT, UR7, URZ, UPT, UP0 ;  /* 0x000000ff0700728c */ /* 0x000fe2000bf05300 */
[----:B--2---:R-:W-:-:S08]  /*0340*/  DADD R10, -R10, UR4 ;  /* 0x000000040a0a7e29 */ /* 0x004fd00008000100 */
[----:B------:R-:W-:Y:S05]  /*0350*/  BRA.U UP0, `(.L_x_604) ;  /* 0x0000000500747547 */ /* 0x000fea000b800000 */
[----:B------:R-:W0:Y:S01]  /*0360*/  I2F.U32.RP R17, R0 ;  /* 0x0000000000117306 */ /* 0x000e220000209000 */
        /* <DEDUP_REMOVED lines=9> */
[----:B0-----:R-:W0:Y:S02]  /*0400*/  MUFU.RCP R17, R17 ;  /* 0x0000001100117308 */ /* 0x001e240000001000 */
[----:B0-----:R-:W-:-:S06]  /*0410*/  VIADD R7, R17, 0xffffffe ;  /* 0x0ffffffe11077836 */ /* 0x001fcc0000000000 */
[----:B------:R-:W0:Y:S02]  /*0420*/  F2I.FTZ.U32.TRUNC.NTZ R7, R7 ;  /* 0x0000000700077305 */ /* 0x000e24000021f000 */
[----:B0-----:R-:W-:-:S04]  /*0430*/  IMAD.MOV R19, RZ, RZ, -R7 ;  /* 0x000000ffff137224 */ /* 0x001fc800078e0a07 */
[----:B------:R-:W-:-:S04]  /*0440*/  IMAD R19, R19, R0, RZ ;  /* 0x0000000013137224 */ /* 0x000fc800078e02ff */
[----:B------:R-:W-:-:S06]  /*0450*/  IMAD.HI.U32 R6, R7, R19, R6 ;  /* 0x0000001307067227 */ /* 0x000fcc00078e0006 */
[----:B------:R-:W-:-:S04]  /*0460*/  IMAD.HI.U32 R6, R6, R5, RZ ;  /* 0x0000000506067227 */ /* 0x000fc800078e00ff */
[----:B------:R-:W-:-:S04]  /*0470*/  IMAD.MOV R7, RZ, RZ, -R6 ;  /* 0x000000ffff077224 */ /* 0x000fc800078e0a06 */
[----:B------:R-:W-:-:S05]  /*0480*/  IMAD R5, R0, R7, R5 ;  /* 0x0000000700057224 */ /* 0x000fca00078e0205 */
[----:B------:R-:W-:-:S13]  /*0490*/  ISETP.GE.U32.AND P0, PT, R5, R0, PT ;  /* 0x000000000500720c */ /* 0x000fda0003f06070 */
[----:B------:R-:W-:Y:S02]  /*04a0*/  @P0 IMAD.IADD R5, R5, 0x1, -R0 ;  /* 0x0000000105050824 */ /* 0x000fe400078e0a00 */
[----:B------:R-:W-:-:S03]  /*04b0*/  @P0 VIADD R6, R6, 0x1 ;  /* 0x0000000106060836 */ /* 0x000fc60000000000 */
[----:B------:R-:W-:-:S13]  /*04c0*/  ISETP.GE.U32.AND P1, PT, R5, R0, PT ;  /* 0x000000000500720c */ /* 0x000fda0003f26070 */
[----:B------:R-:W-:Y:S01]  /*04d0*/  @P1 VIADD R6, R6, 0x1 ;  /* 0x0000000106061836 */ /* 0x000fe20000000000 */
[----:B------:R-:W-:-:S05]  /*04e0*/  @!P2 LOP3.LUT R6, RZ, R0, RZ, 0x33, !PT ;  /* 0x00000000ff06a212 */ /* 0x000fca00078e33ff */
[----:B------:R-:W-:Y:S01]  /*04f0*/  IMAD.IADD R6, R13, 0x1, R6 ;  /* 0x000000010d067824 */ /* 0x000fe200078e0206 */
[----:B------:R-:W-:-:S04]  /*0500*/  CS2R R12, SRZ ;  /* 0x00000000000c7805 */ /* 0x000fc8000001ff00 */
        /* <DEDUP_REMOVED lines=13> */
.L_x_607:
        /* <DEDUP_REMOVED lines=8> */
[----:B------:R-:W-:Y:S01]  /*0660*/  @!P0 DADD R12, R12, R6 ;  /* 0x000000000c0c8229 */ /* 0x000fe20000000006 */
[----:B------:R-:W-:-:S04]  /*0670*/  IMAD.WIDE.U32 R6, R0, 0x8, R14 ;  /* 0x0000000800067825 */ /* 0x000fc800078e000e */
[----:B------:R-:W-:Y:S02]  /*0680*/  IMAD.MOV.U32 R14, RZ, RZ, R6 ;  /* 0x000000ffff0e7224 */ /* 0x000fe400078e0006 */
[----:B------:R0:W-:Y:S01]  /*0690*/  @!P0 STS.64 [R4], R12 ;  /* 0x0000000c04008388 */ /* 0x0001e20000000a00 */
[----:B------:R-:W-:-:S13]  /*06a0*/  ISETP.NE.AND P0, PT, R17, RZ, PT ;  /* 0x000000ff1100720c */ /* 0x000fda0003f05270 */
[----:B0-----:R-:W-:Y:S05]  /*06b0*/  @P0 BRA `(.L_x_607) ;  /* 0xfffffffc00c80947 */ /* 0x001fea000383ffff */
.L_x_606:
[----:B------:R-:W-:Y:S05]  /*06c0*/  BSYNC.RECONVERGENT B0 ;  /* 0x0000000000007941 */ /* 0x000fea0003800200 */
.L_x_605:
[----:B------:R-:W-:Y:S04]  /*06d0*/  BSSY.RECONVERGENT B0, `(.L_x_608) ;  /* 0x0000024000007945 */ /* 0x000fe80003800200 */
[----:B------:R-:W-:Y:S05]  /*06e0*/  @!P1 BRA `(.L_x_609) ;  /* 0x0000000000889947 */ /* 0x000fea0003800000 */
.L_x_610:
[----:B------:R-:W-:-:S04]  /*06f0*/  IMAD.WIDE.U32 R28, R25, 0x8, R8 ;  /* 0x00000008191c7825 */ /* 0x000fc800078e0008 */
[----:B------:R-:W-:Y:S01]  /*0700*/  IMAD.IADD R7, R0, 0x1, R25 ;  /* 0x0000000100077824 */ /* 0x000fe200078e0219 */
[----:B------:R-:W2:Y:S03]  /*0710*/  LDG.E.64 R14, desc[UR36][R28.64] ;  /* 0x000000241c0e7981 */ /* 0x000ea6000c1e1b00 */
[----:B------:R-:W-:-:S04]  /*0720*/  IMAD.WIDE.U32 R22, R7, 0x8, R8 ;  /* 0x0000000807167825 */ /* 0x000fc800078e0008 */
[----:B------:R-:W-:Y:S02]  /*0730*/  IMAD.IADD R17, R7, 0x1, R0 ;  /* 0x0000000107117824 */ /* 0x000fe400078e0200 */
[----:B------:R-:W3:Y:S02]  /*0740*/  LDG.E.64 R22, desc[UR36][R22.64] ;  /* 0x0000002416167981 */ /* 0x000ee4000c1e1b00 */
[----:B------:R-:W-:-:S04]  /*0750*/  IMAD.WIDE.U32 R26, R17, 0x8, R8 ;  /* 0x00000008111a7825 */ /* 0x000fc800078e0008 */
[----:B------:R-:W-:Y:S01]  /*0760*/  IMAD.IADD R5, R17, 0x1, R0 ;  /* 0x0000000111057824 */ /* 0x000fe200078e0200 */
[----:B------:R-:W4:Y:S03]  /*0770*/  LDG.E.64 R20, desc[UR36][R26.64] ;  /* 0x000000241a147981 */ /* 0x000f26000c1e1b00 */
[----:B------:R-:W-:-:S06]  /*0780*/  IMAD.WIDE.U32 R18, R5, 0x8, R8 ;  /* 0x0000000805127825 */ /* 0x000fcc00078e0008 */
[----:B------:R-:W5:Y:S01]  /*0790*/  LDG.E.64 R18, desc[UR36][R18.64] ;  /* 0x0000002412127981 */ /* 0x000f62000c1e1b00 */
[----:B--2---:R-:W-:-:S08]  /*07a0*/  DADD R14, R10, R14 ;  /* 0x000000000a0e7229 */ /* 0x004fd0000000000e */
[----:B------:R-:W-:Y:S02]  /*07b0*/  DSETP.GT.AND P1, PT, R14, RZ, PT ;  /* 0x000000ff0e00722a */ /* 0x000fe40003f24000 */
[----:B---3--:R-:W-:-:S04]  /*07c0*/  DADD R22, R10, R22 ;  /* 0x000000000a167229 */ /* 0x008fc80000000016 */
[----:B------:R-:W-:Y:S01]  /*07d0*/  ISETP.EQ.OR P1, PT, R25, R16, !P1 ;  /* 0x000000101900720c */ /* 0x000fe20004f22670 */
[----:B------:R-:W-:Y:S01]  /*07e0*/  IMAD.IADD R25, R5, 0x1, R0 ;  /* 0x0000000105197824 */ /* 0x000fe200078e0200 */
[----:B----4-:R-:W-:Y:S02]  /*07f0*/  DADD R20, R10, R20 ;  /* 0x000000000a147229 */ /* 0x010fe40000000014 */
[----:B------:R-:W-:-:S06]  /*0800*/  DSETP.GT.AND P0, PT, R22, RZ, PT ;  /* 0x000000ff1600722a */ /* 0x000fcc0003f04000 */
[-C--:B------:R-:W-:Y:S01]  /*0810*/  ISETP.EQ.OR P0, PT, R7, R16.reuse, !P0 ;  /* 0x000000100700720c */ /* 0x080fe20004702670 */
[----:B------:R-:W-:Y:S02]  /*0820*/  DSETP.GT.AND P2, PT, R20, RZ, PT ;  /* 0x000000ff1400722a */ /* 0x000fe40003f44000 */
[----:B-----5:R-:W-:Y:S02]  /*0830*/  DADD R6, R10, R18 ;  /* 0x000000000a067229 */ /* 0x020fe40000000012 */
[----:B0-----:R-:W-:Y:S02]  /*0840*/  @!P1 DADD R12, R12, R14 ;  /* 0x000000000c0c9229 */ /* 0x001fe4000000000e */
[----:B------:R-:W-:-:S04]  /*0850*/  ISETP.EQ.OR P2, PT, R17, R16, !P2 ;  /* 0x000000101100720c */ /* 0x000fc80005742670 */
[----:B------:R-:W-:Y:S01]  /*0860*/  DSETP.GT.AND P3, PT, R6, RZ, PT ;  /* 0x000000ff0600722a */ /* 0x000fe20003f64000 */
[----:B------:R0:W-:Y:S05]  /*0870*/  @!P1 STS.64 [R4], R12 ;  /* 0x0000000c04009388 */ /* 0x0001ea0000000a00 */
[----:B------:R-:W-:Y:S01]  /*0880*/  ISETP.EQ.OR P1, PT, R5, R16, !P3 ;  /* 0x000000100500720c */ /* 0x000fe20005f22670 */
[----:B0-----:R-:W-:-:S07]  /*0890*/  @!P0 DADD R12, R12, R22 ;  /* 0x000000000c0c8229 */ /* 0x001fce0000000016 */
[----:B------:R0:W-:Y:S01]  /*08a0*/  @!P0 STS.64 [R4], R12 ;  /* 0x0000000c04008388 */ /* 0x0001e20000000a00 */
[----:B------:R-:W-:Y:S01]  /*08b0*/  ISETP.GE.AND P0, PT, R25, UR38, PT ;  /* 0x0000002619007c0c */ /* 0x000fe2000bf06270 */
[----:B0-----:R-:W-:-:S07]  /*08c0*/  @!P2 DADD R12, R12, R20 ;  /* 0x000000000c0ca229 */ /* 0x001fce0000000014 */
[----:B------:R0:W-:Y:S02]  /*08d0*/  @!P2 STS.64 [R4], R12 ;  /* 0x0000000c0400a388 */ /* 0x0001e40000000a00 */
[----:B0-----:R-:W-:-:S07]  /*08e0*/  @!P1 DADD R12, R12, R6 ;  /* 0x000000000c0c9229 */ /* 0x001fce0000000006 */
[----:B------:R0:W-:Y:S01]  /*08f0*/  @!P1 STS.64 [R4], R12 ;  /* 0x0000000c04009388 */ /* 0x0001e20000000a00 */
[----:B------:R-:W-:Y:S05]  /*0900*/  @!P0 BRA `(.L_x_610) ;  /* 0xfffffffc00788947 */ /* 0x000fea000383ffff */
.L_x_609:
[----:B------:R-:W-:Y:S05]  /*0910*/  BSYNC.RECONVERGENT B0 ;  /* 0x0000000000007941 */ /* 0x000fea0003800200 */
.L_x_608:
[----:B------:R-:W-:Y:S05]  /*0920*/  BRA `(.L_x_603) ;  /* 0x0000000400847947 */ /* 0x000fea0003800000 */
.L_x_604:
[----:B------:R-:W0:Y:S01]  /*0930*/  I2F.U32.RP R19, R0 ;  /* 0x0000000000137306 */ /* 0x000e220000209000 */
[----:B------:R-:W-:Y:S01]  /*0940*/  IMAD.IADD R17, R3, 0x1, R0 ;  /* 0x0000000103117824 */ /* 0x000fe200078e0200 */
[----:B------:R-:W-:Y:S01]  /*0950*/  ISETP.NE.U32.AND P2, PT, R0, RZ, PT ;  /* 0x000000ff0000720c */ /* 0x000fe20003f45070 */
[----:B------:R-:W-:Y:S03]  /*0960*/  BSSY.RECONVERGENT B0, `(.L_x_611) ;  /* 0x0000036000007945 */ /* 0x000fe60003800200 */
[CC--:B------:R-:W-:Y:S02]  /*0970*/  ISETP.GE.U32.AND P0, PT, R17.reuse, R6.reuse, PT ;  /* 0x000000061100720c */ /* 0x0c0fe40003f06070 */
[----:B------:R-:W-:Y:S01]  /*0980*/  VIMNMX.U32 R12, PT, PT, R17, R6, !PT ;  /* 0x00000006110c7248 */ /* 0x000fe20007fe0000 */
[----:B------:R-:W-:Y:S01]  /*0990*/  IMAD.MOV.U32 R6, RZ, RZ, RZ ;  /* 0x000000ffff067224 */ /* 0x000fe200078e00ff */
[----:B------:R-:W-:-:S04]  /*09a0*/  SEL R18, RZ, 0x1, P0 ;  /* 0x00000001ff127807 */ /* 0x000fc80000000000 */
[----:B------:R-:W-:Y:S01]  /*09b0*/  IADD3 R17, PT, PT, R12, -R17, -R18 ;  /* 0x800000110c117210 */ /* 0x000fe20007ffe812 */
[----:B0-----:R-:W0:Y:S02]  /*09c0*/  MUFU.RCP R19, R19 ;  /* 0x0000001300137308 */ /* 0x001e240000001000 */
[----:B0-----:R-:W-:Y:S02]  /*09d0*/  VIADD R7, R19, 0xffffffe ;  /* 0x0ffffffe13077836 */ /* 0x001fe40000000000 */
[----:B------:R-:W-:-:S04]  /*09e0*/  IMAD.MOV.U32 R19, RZ, RZ, R3 ;  /* 0x000000ffff137224 */ /* 0x000fc800078e0003 */
        /* <DEDUP_REMOVED lines=28> */
[----:B------:R-:W-:-:S03]  /*0bb0*/  IMAD.X R21, R21, 0x1, R15, P0 ;  /* 0x0000000115157824 */ /* 0x000fc600000e060f */
[----:B------:R-:W-:-:S07]  /*0bc0*/  IADD3 R17, PT, PT, -R18, RZ, RZ ;  /* 0x000000ff12117210 */ /* 0x000fce0007ffe1ff */
.L_x_613:
[----:B------:R-:W-:Y:S02]  /*0bd0*/  IMAD.MOV.U32 R14, RZ, RZ, R20 ;  /* 0x000000ffff0e7224 */ /* 0x000fe400078e0014 */
[----:B------:R-:W-:-:S05]  /*0be0*/  IMAD.MOV.U32 R15, RZ, RZ, R21 ;  /* 0x000000ffff0f7224 */ /* 0x000fca00078e0015 */
[----:B------:R-:W2:Y:S02]  /*0bf0*/  LDG.E.64 R20, desc[UR36][R14.64] ;  /* 0x000000240e147981 */ /* 0x000ea4000c1e1b00 */
[----:B--2---:R-:W-:-:S08]  /*0c00*/  DADD R20, R10, R20 ;  /* 0x000000000a147229 */ /* 0x004fd00000000014 */
[----:B------:R-:W-:-:S06]  /*0c10*/  DSETP.GT.AND P0, PT, R20, RZ, PT ;  /* 0x000000ff1400722a */ /* 0x000fcc0003f04000 */
[----:B------:R-:W-:-:S13]  /*0c20*/  ISETP.EQ.OR P0, PT, R5, RZ, !P0 ;  /* 0x000000ff0500720c */ /* 0x000fda0004702670 */
[----:B------:R-:W2:Y:S01]  /*0c30*/  @!P0 LDG.E.64 R22, desc[UR36][R12.64] ;  /* 0x000000240c168981 */ /* 0x000ea2000c1e1b00 */
[----:B------:R-:W-:Y:S02]  /*0c40*/  VIADD R17, R17, 0x1 ;  /* 0x0000000111117836 */ /* 0x000fe40000000000 */
[C---:B------:R-:W-:Y:S02]  /*0c50*/  IMAD.IADD R19, R0.reuse, 0x1, R19 ;  /* 0x0000000100137824 */ /* 0x040fe400078e0213 */
[C---:B------:R-:W-:Y:S01]  /*0c60*/  IMAD.IADD R5, R0.reuse, 0x1, R5 ;  /* 0x0000000100057824 */ /* 0x040fe200078e0205 */
[----:B--2---:R-:W-:Y:S01]  /*0c70*/  @!P0 DFMA R6, R20, R22, R6 ;  /* 0x000000161406822b */ /* 0x004fe20000000006 */
[----:B------:R-:W-:-:S06]  /*0c80*/  IMAD.WIDE.U32 R20, R0, 0x8, R14 ;  /* 0x0000000800147825 */ /* 0x000fcc00078e000e */
[----:B------:R0:W-:Y:S01]  /*0c90*/  @!P0 STS.64 [R4], R6 ;  /* 0x0000000604008388 */ /* 0x0001e20000000a00 */
[----:B------:R-:W-:-:S13]  /*0ca0*/  ISETP.NE.AND P0, PT, R17, RZ, PT ;  /* 0x000000ff1100720c */ /* 0x000fda0003f05270 */
[----:B0-----:R-:W-:Y:S05]  /*0cb0*/  @P0 BRA `(.L_x_613) ;  /* 0xfffffffc00c40947 */ /* 0x001fea000383ffff */
.L_x_612:
[----:B------:R-:W-:Y:S05]  /*0cc0*/  BSYNC.RECONVERGENT B0 ;  /* 0x0000000000007941 */ /* 0x000fea0003800200 */
.L_x_611:
[----:B------:R-:W-:Y:S05]  /*0cd0*/  @!P1 BRA `(.L_x_603) ;  /* 0x0000000000989947 */ /* 0x000fea0003800000 */
.L_x_614:
[----:B------:R-:W-:-:S05]  /*0ce0*/  IMAD.WIDE.U32 R22, R19, 0x8, R8 ;  /* 0x0000000813167825 */ /* 0x000fca00078e0008 */
[----:B------:R-:W2:Y:S01]  /*0cf0*/  LDG.E.64 R20, desc[UR36][R22.64] ;  /* 0x0000002416147981 */ /* 0x000ea2000c1e1b00 */
[----:B------:R-:W-:-:S04]  /*0d00*/  IMAD.IADD R17, R0, 0x1, R19 ;  /* 0x0000000100117824 */ /* 0x000fc800078e0213 */
[----:B------:R-:W-:-:S04]  /*0d10*/  IMAD.WIDE.U32 R14, R17, 0x8, R8 ;  /* 0x00000008110e7825 */ /* 0x000fc800078e0008 */
[----:B------:R-:W-:Y:S02]  /*0d20*/  IMAD.IADD R5, R17, 0x1, R0 ;  /* 0x0000000111057824 */ /* 0x000fe400078e0200 */
[----:B------:R-:W3:Y:S02]  /*0d30*/  LDG.E.64 R14, desc[UR36][R14.64] ;  /* 0x000000240e0e7981 */ /* 0x000ee4000c1e1b00 */
[----:B------:R-:W-:-:S04]  /*0d40*/  IMAD.WIDE.U32 R24, R5, 0x8, R8 ;  /* 0x0000000805187825 */ /* 0x000fc800078e0008 */
[----:B------:R-:W-:Y:S02]  /*0d50*/  IMAD.IADD R27, R5, 0x1, R0 ;  /* 0x00000001051b7824 */ /* 0x000fe400078e0200 */
[----:B------:R-:W4:Y:S02]  /*0d60*/  LDG.E.64 R24, desc[UR36][R24.64] ;  /* 0x0000002418187981 */ /* 0x000f24000c1e1b00 */
[----:B------:R-:W-:-:S05]  /*0d70*/  IMAD.WIDE.U32 R28, R27, 0x8, R8 ;  /* 0x000000081b1c7825 */ /* 0x000fca00078e0008 */
[----:B------:R-:W5:Y:S01]  /*0d80*/  LDG.E.64 R22, desc[UR36][R28.64] ;  /* 0x000000241c167981 */ /* 0x000f62000c1e1b00 */
[----:B--2---:R-:W-:-:S08]  /*0d90*/  DADD R20, R10, R20 ;  /* 0x000000000a147229 */ /* 0x004fd00000000014 */
[----:B------:R-:W-:-:S06]  /*0da0*/  DSETP.GT.AND P0, PT, R20, RZ, PT ;  /* 0x000000ff1400722a */ /* 0x000fcc0003f04000 */
[----:B------:R-:W-:-:S13]  /*0db0*/  ISETP.EQ.OR P0, PT, R19, R16, !P0 ;  /* 0x000000101300720c */ /* 0x000fda0004702670 */
[----:B------:R-:W2:Y:S01]  /*0dc0*/  @!P0 LDG.E.64 R18, desc[UR36][R12.64] ;  /* 0x000000240c128981 */ /* 0x000ea2000c1e1b00 */
[C---:B---3--:R-:W-:Y:S02]  /*0dd0*/  DADD R14, R10.reuse, R14 ;  /* 0x000000000a0e7229 */ /* 0x048fe4000000000e */
[----:B----4-:R-:W-:-:S06]  /*0de0*/  DADD R24, R10, R24 ;  /* 0x000000000a187229 */ /* 0x010fcc0000000018 */
[----:B------:R-:W-:Y:S02]  /*0df0*/  DSETP.GT.AND P1, PT, R14, RZ, PT ;  /* 0x000000ff0e00722a */ /* 0x000fe40003f24000 */
[----:B------:R-:W-:Y:S02]  /*0e00*/  DSETP.GT.AND P2, PT, R24, RZ, PT ;  /* 0x000000ff1800722a */ /* 0x000fe40003f44000 */
[----:B-----5:R-:W-:Y:S02]  /*0e10*/  DADD R22, R10, R22 ;  /* 0x000000000a167229 */ /* 0x020fe40000000016 */
[-C--:B------:R-:W-:Y:S02]  /*0e20*/  ISETP.EQ.OR P1, PT, R17, R16.reuse, !P1 ;  /* 0x000000101100720c */ /* 0x080fe40004f22670 */
[----:B------:R-:W-:-:S04]  /*0e30*/  ISETP.EQ.OR P2, PT, R5, R16, !P2 ;  /* 0x000000100500720c */ /* 0x000fc80005742670 */
[----:B------:R-:W-:-:S07]  /*0e40*/  DSETP.GT.AND P3, PT, R22, RZ, PT ;  /* 0x000000ff1600722a */ /* 0x000fce0003f64000 */
[----:B------:R-:W3:Y:S01]  /*0e50*/  @!P1 LDG.E.64 R28, desc[UR36][R12.64] ;  /* 0x000000240c1c9981 */ /* 0x000ee2000c1e1b00 */
[----:B------:R-:W-:Y:S01]  /*0e60*/  ISETP.EQ.OR P3, PT, R27, R16, !P3 ;  /* 0x000000101b00720c */ /* 0x000fe20005f62670 */
[----:B--2---:R-:W-:Y:S02]  /*0e70*/  @!P0 DFMA R6, R20, R18, R6 ;  /* 0x000000121406822b */ /* 0x004fe40000000006 */
[----:B------:R-:W2:Y:S10]  /*0e80*/  @!P2 LDG.E.64 R20, desc[UR36][R12.64] ;  /* 0x000000240c14a981 */ /* 0x000eb4000c1e1b00 */
[----:B------:R-:W4:Y:S04]  /*0e90*/  @!P3 LDG.E.64 R18, desc[UR36][R12.64] ;  /* 0x000000240c12b981 */ /* 0x000f28000c1e1b00 */
[----:B------:R3:W-:Y:S02]  /*0ea0*/  @!P0 STS.64 [R4], R6 ;  /* 0x0000000604008388 */ /* 0x0007e40000000a00 */
[----:B---3--:R-:W-:-:S07]  /*0eb0*/  @!P1 DFMA R6, R28, R14, R6 ;  /* 0x0000000e1c06922b */ /* 0x008fce0000000006 */
[----:B------:R2:W-:Y:S02]  /*0ec0*/  @!P1 STS.64 [R4], R6 ;  /* 0x0000000604009388 */ /* 0x0005e40000000a00 */
[----:B--2---:R-:W-:-:S07]  /*0ed0*/  @!P2 DFMA R6, R20, R24, R6 ;  /* 0x000000181406a22b */ /* 0x004fce0000000006 */
[----:B------:R4:W-:Y:S02]  /*0ee0*/  @!P2 STS.64 [R4], R6 ;  /* 0x000000060400a388 */ /* 0x0009e40000000a00 */
[----:B----4-:R-:W-:Y:S01]  /*0ef0*/  @!P3 DFMA R6, R18, R22, R6 ;  /* 0x000000161206b22b */ /* 0x010fe20000000006 */
[----:B------:R-:W-:-:S06]  /*0f00*/  IMAD.IADD R19, R27, 0x1, R0 ;  /* 0x000000011b137824 */ /* 0x000fcc00078e0200 */
[----:B------:R0:W-:Y:S01]  /*0f10*/  @!P3 STS.64 [R4], R6 ;  /* 0x000000060400b388 */ /* 0x0001e20000000a00 */
[----:B------:R-:W-:-:S13]  /*0f20*/  ISETP.GE.AND P0, PT, R19, UR39, PT ;  /* 0x0000002713007c0c */ /* 0x000fda000bf06270 */
[----:B0-----:R-:W-:Y:S05]  /*0f30*/  @!P0 BRA `(.L_x_614) ;  /* 0xfffffffc00688947 */ /* 0x001fea000383ffff */
.L_x_603:
        /* <DEDUP_REMOVED lines=10> */
[----:B------:R-:W1:Y:S01]  /*0fe0*/  S2UR UR5, SR_CgaCtaId ;  /* 0x00000000000579c3 */ /* 0x000e620000008800 */
[C---:B------:R-:W-:Y:S01]  /*0ff0*/  LOP3.LUT R3, R0.reuse, 0xfffffff0, RZ, 0xc0, !PT ;  /* 0xfffffff000037812 */ /* 0x040fe200078ec0ff */
[----:B------:R-:W-:Y:S01]  /*1000*/  UMOV UR4, 0x400 ;  /* 0x0000040000047882 */ /* 0x000fe20000000000 */
[----:B------:R-:W-:Y:S02]  /*1010*/  LOP3.LUT R16, R0, 0x7f0, RZ, 0xc0, !PT ;  /* 0x000007f000107812 */ /* 0x000fe400078ec0ff */
[----:B------:R-:W-:Y:S01]  /*1020*/  CS2R R18, SRZ ;  /* 0x0000000000127805 */ /* 0x000fe2000001ff00 */
[----:B------:R-:W-:Y:S01]  /*1030*/  IMAD.MOV R3, RZ, RZ, -R3 ;  /* 0x000000ffff037224 */ /* 0x000fe200078e0a03 */
[----:B-1----:R-:W-:-:S04]  /*1040*/  ULEA UR4, UR5, UR4, 0x18 ;  /* 0x0000000405047291 */ /* 0x002fc8000f8ec0ff */
[----:B------:R-:W-:-:S12]  /*1050*/  UIADD3 UR4, UPT, UPT, UR4, 0x40, URZ ;  /* 0x0000004004047890 */ /* 0x000fd8000fffe0ff */
.L_x_616:
[----:B------:R-:W1:Y:S01]  /*1060*/  LDS.128 R8, [UR4+-0x40] ;  /* 0xffffc004ff087984 */ /* 0x000e620008000c00 */
[----:B------:R-:W-:-:S03]  /*1070*/  VIADD R3, R3, 0x10 ;  /* 0x0000001003037836 */ /* 0x000fc60000000000 */
[----:B0-----:R-:W0:Y:S02]  /*1080*/  LDS.128 R4, [UR4+-0x30] ;  /* 0xffffd004ff047984 */ /* 0x001e240008000c00 */
[----:B------:R-:W-:Y:S02]  /*1090*/  ISETP.NE.AND P0, PT, R3, RZ, PT ;  /* 0x000000ff0300720c */ /* 0x000fe40003f05270 */
[----:B------:R-:W2:Y:S01]  /*10a0*/  LDS.128 R12, [UR4+-0x20] ;  /* 0xffffe004ff0c7984 */ /* 0x000ea20008000c00 */
[----:B-1----:R-:W-:-:S08]  /*10b0*/  DADD R8, R8, R18 ;  /* 0x0000000008087229 */ /* 0x002fd00000000012 */
[----:B------:R-:W-:Y:S02]  /*10c0*/  DADD R18, R8, R10 ;  /* 0x0000000008127229 */ /* 0x000fe4000000000a */
[----:B------:R-:W1:Y:S06]  /*10d0*/  LDS.128 R8, [UR4+-0x10] ;  /* 0xfffff004ff087984 */ /* 0x000e6c0008000c00 */
[----:B0-----:R-:W-:-:S08]  /*10e0*/  DADD R4, R18, R4 ;  /* 0x0000000012047229 */ /* 0x001fd00000000004 */
[----:B------:R-:W-:Y:S02]  /*10f0*/  DADD R18, R4, R6 ;  /* 0x0000000004127229 */ /* 0x000fe40000000006 */
[----:B------:R-:W0:Y:S06]  /*1100*/  LDS.128 R4, [UR4] ;  /* 0x00000004ff047984 */ /* 0x000e2c0008000c00 */
[----:B--2---:R-:W-:-:S08]  /*1110*/  DADD R12, R18, R12 ;  /* 0x00000000120c7229 */ /* 0x004fd0000000000c */
[----:B------:R-:W-:Y:S02]  /*1120*/  DADD R18, R12, R14 ;  /* 0x000000000c127229 */ /* 0x000fe4000000000e */
[----:B------:R-:W2:Y:S06]  /*1130*/  LDS.128 R12, [UR4+0x10] ;  /* 0x00001004ff0c7984 */ /* 0x000eac0008000c00 */
[----:B-1----:R-:W-:-:S08]  /*1140*/  DADD R8, R18, R8 ;  /* 0x0000000012087229 */ /* 0x002fd00000000008 */
[----:B------:R-:W-:Y:S02]  /*1150*/  DADD R18, R8, R10 ;  /* 0x0000000008127229 */ /* 0x000fe4000000000a */
[----:B------:R-:W1:Y:S06]  /*1160*/  LDS.128 R8, [UR4+0x20] ;  /* 0x00002004ff087984 */ /* 0x000e6c0008000c00 */
[----:B0-----:R-:W-:-:S08]  /*1170*/  DADD R4, R18, R4 ;  /* 0x0000000012047229 */ /* 0x001fd00000000004 */
[----:B------:R-:W-:Y:S02]  /*1180*/  DADD R18, R4, R6 ;  /* 0x0000000004127229 */ /* 0x000fe40000000006 */
[----:B------:R-:W0:Y:S01]  /*1190*/  LDS.128 R4, [UR4+0x30] ;  /* 0x00003004ff047984 */ /* 0x000e220008000c00 */
[----:B------:R-:W-:-:S05]  /*11a0*/  UIADD3 UR4, UPT, UPT, UR4, 0x80, URZ ;  /* 0x0000008004047890 */ /* 0x000fca000fffe0ff */
[----:B--2---:R-:W-:-:S08]  /*11b0*/  DADD R12, R18, R12 ;  /* 0x00000000120c7229 */ /* 0x004fd0000000000c */
[----:B------:R-:W-:-:S08]  /*11c0*/  DADD R12, R12, R14 ;  /* 0x000000000c0c7229 */ /* 0x000fd0000000000e */
[----:B-1----:R-:W-:-:S08]  /*11d0*/  DADD R8, R12, R8 ;  /* 0x000000000c087229 */ /* 0x002fd00000000008 */
[----:B------:R-:W-:-:S08]  /*11e0*/  DADD R8, R8, R10 ;  /* 0x0000000008087229 */ /* 0x000fd0000000000a */
[----:B0-----:R-:W-:-:S08]  /*11f0*/  DADD R4, R8, R4 ;  /* 0x0000000008047229 */ /* 0x001fd00000000004 */
[----:B------:R-:W-:Y:S01]  /*1200*/  DADD R18, R4, R6 ;  /* 0x0000000004127229 */ /* 0x000fe20000000006 */
[----:B------:R-:W-:Y:S10]  /*1210*/  @P0 BRA `(.L_x_616) ;  /* 0xfffffffc00900947 */ /* 0x000ff4000383ffff */
.L_x_615:
[----:B------:R-:W-:Y:S05]  /*1220*/  @!P1 BRA `(.L_x_617) ;  /* 0x0000000000c49947 */ /* 0x000fea0003800000 */
[----:B------:R-:W-:Y:S02]  /*1230*/  ISETP.GE.U32.AND P0, PT, R17, 0x8, PT ;  /* 0x000000081100780c */ /* 0x000fe40003f06070 */
[----:B------:R-:W-:-:S04]  /*1240*/  LOP3.LUT R3, R0, 0x7, RZ, 0xc0, !PT ;  /* 0x0000000700037812 */ /* 0x000fc800078ec0ff */
[----:B------:R-:W-:-:S07]  /*1250*/  ISETP.NE.AND P1, PT, R3, RZ, PT ;  /* 0x000000ff0300720c */ /* 0x000fce0003f25270 */
[----:B------:R-:W-:Y:S06]  /*1260*/  @!P0 BRA `(.L_x_618) ;  /* 0x0000000000448947 */ /* 0x000fec0003800000 */
[----:B------:R-:W1:Y:S01]  /*1270*/  S2R R5, SR_CgaCtaId ;  /* 0x0000000000057919 */ /* 0x000e620000008800 */
[----:B0-----:R-:W-:-:S04]  /*1280*/  MOV R4, 0x400 ;  /* 0x0000040000047802 */ /* 0x001fc80000000f00 */
[----:B-1----:R-:W-:-:S05]  /*1290*/  LEA R5, R5, R4, 0x18 ;  /* 0x0000000405057211 */ /* 0x002fca00078ec0ff */
[C---:B------:R-:W-:Y:S02]  /*12a0*/  IMAD R17, R16.reuse, 0x8, R5 ;  /* 0x0000000810117824 */ /* 0x040fe400078e0205 */
[----:B------:R-:W-:-:S03]  /*12b0*/  VIADD R16, R16, 0x8 ;  /* 0x0000000810107836 */ /* 0x000fc60000000000 */
[----:B------:R-:W0:Y:S04]  /*12c0*/  LDS.128 R4, [R17] ;  /* 0x0000000011047984 */ /* 0x000e280000000c00 */
[----:B------:R-:W1:Y:S04]  /*12d0*/  LDS.128 R8, [R17+0x10] ;  /* 0x0000100011087984 */ /* 0x000e680000000c00 */
[----:B------:R-:W2:Y:S01]  /*12e0*/  LDS.128 R12, [R17+0x20] ;  /* 0x00002000110c7984 */ /* 0x000ea20000000c00 */
[----:B0-----:R-:W-:-:S08]  /*12f0*/  DADD R4, R18, R4 ;  /* 0x0000000012047229 */ /* 0x001fd00000000004 */
[----:B------:R-:W-:Y:S02]  /*1300*/  DADD R18, R4, R6 ;  /* 0x0000000004127229 */ /* 0x000fe40000000006 */
[----:B------:R-:W0:Y:S06]  /*1310*/  LDS.128 R4, [R17+0x30] ;  /* 0x0000300011047984 */ /* 0x000e2c0000000c00 */
[----:B-1----:R-:W-:-:S08]  /*1320*/  DADD R8, R18, R8 ;  /* 0x0000000012087229 */ /* 0x002fd00000000008 */
[----:B------:R-:W-:-:S08]  /*1330*/  DADD R8, R8, R10 ;  /* 0x0000000008087229 */ /* 0x000fd0000000000a */
[----:B--2---:R-:W-:-:S08]  /*1340*/  DADD R8, R8, R12 ;  /* 0x0000000008087229 */ /* 0x004fd0000000000c */
[----:B------:R-:W-:-:S08]  /*1350*/  DADD R8, R8, R14 ;  /* 0x0000000008087229 */ /* 0x000fd0000000000e */
[----:B0-----:R-:W-:-:S08]  /*1360*/  DADD R4, R8, R4 ;  /* 0x0000000008047229 */ /* 0x001fd00000000004 */
[----:B------:R-:W-:-:S11]  /*1370*/  DADD R18, R4, R6 ;  /* 0x0000000004127229 */ /* 0x000fd60000000006 */
.L_x_618:
[----:B------:R-:W-:Y:S05]  /*1380*/  @!P1 BRA `(.L_x_617) ;  /* 0x00000000006c9947 */ /* 0x000fea0003800000 */
[----:B------:R-:W-:Y:S02]  /*1390*/  ISETP.GE.U32.AND P0, PT, R3, 0x4, PT ;  /* 0x000000040300780c */ /* 0x000fe40003f06070 */
[----:B------:R-:W-:-:S04]  /*13a0*/  LOP3.LUT R0, R0, 0x3, RZ, 0xc0, !PT ;  /* 0x0000000300007812 */ /* 0x000fc800078ec0ff */
[----:B------:R-:W-:-:S07]  /*13b0*/  ISETP.NE.AND P1, PT, R0, RZ, PT ;  /* 0x000000ff0000720c */ /* 0x000fce0003f25270 */
[----:B------:R-:W-:Y:S06]  /*13c0*/  @!P0 BRA `(.L_x_619) ;  /* 0x00000000002c8947 */ /* 0x000fec0003800000 */
[----:B0-----:R-:W0:Y:S01]  /*13d0*/  S2R R4, SR_CgaCtaId ;  /* 0x0000000000047919 */ /* 0x001e220000008800 */
[----:B------:R-:W-:-:S04]  /*13e0*/  MOV R3, 0x400 ;  /* 0x0000040000037802 */ /* 0x000fc80000000f00 */
[----:B0-----:R-:W-:-:S05]  /*13f0*/  LEA R3, R4, R3, 0x18 ;  /* 0x0000000304037211 */ /* 0x001fca00078ec0ff */
[C---:B------:R-:W-:Y:S02]  /*1400*/  IMAD R3, R16.reuse, 0x8, R3 ;  /* 0x0000000810037824 */ /* 0x040fe400078e0203 */
[----:B------:R-:W-:-:S03]  /*1410*/  VIADD R16, R16, 0x4 ;  /* 0x0000000410107836 */ /* 0x000fc60000000000 */
[----:B------:R-:W0:Y:S04]  /*1420*/  LDS.128 R8, [R3] ;  /* 0x0000000003087984 */ /* 0x000e280000000c00 */
[----:B------:R-:W1:Y:S01]  /*1430*/  LDS.128 R4, [R3+0x10] ;  /* 0x0000100003047984 */ /* 0x000e620000000c00 */
[----:B0-----:R-:W-:-:S08]  /*1440*/  DADD R8, R18, R8 ;  /* 0x0000000012087229 */ /* 0x001fd00000000008 */
[----:B------:R-:W-:-:S08]  /*1450*/  DADD R8, R8, R10 ;  /* 0x0000000008087229 */ /* 0x000fd0000000000a */
[----:B-1----:R-:W-:-:S08]  /*1460*/  DADD R4, R8, R4 ;  /* 0x0000000008047229 */ /* 0x002fd00000000004 */
[----:B------:R-:W-:-:S11]  /*1470*/  DADD R18, R4, R6 ;  /* 0x0000000004127229 */ /* 0x000fd60000000006 */
.L_x_619:
[----:B------:R-:W-:Y:S05]  /*1480*/  @!P1 BRA `(.L_x_617) ;  /* 0x00000000002c9947 */ /* 0x000fea0003800000 */
[----:B0-----:R-:W0:Y:S01]  /*1490*/  S2R R4, SR_CgaCtaId ;  /* 0x0000000000047919 */ /* 0x001e220000008800 */
[----:B------:R-:W-:Y:S01]  /*14a0*/  MOV R3, 0x400 ;  /* 0x0000040000037802 */ /* 0x000fe20000000f00 */
[----:B------:R-:W-:-:S03]  /*14b0*/  IMAD.MOV R0, RZ, RZ, -R0 ;  /* 0x000000ffff007224 */ /* 0x000fc600078e0a00 */
[----:B0-----:R-:W-:-:S05]  /*14c0*/  LEA R3, R4, R3, 0x18 ;  /* 0x0000000304037211 */ /* 0x001fca00078ec0ff */
[----:B------:R-:W-:-:S07]  /*14d0*/  IMAD R16, R16, 0x8, R3 ;  /* 0x0000000810107824 */ /* 0x000fce00078e0203 */
.L_x_620:
[----:B------:R0:W1:Y:S01]  /*14e0*/  LDS.64 R4, [R16] ;  /* 0x0000000010047984 */ /* 0x0000620000000a00 */
[----:B------:R-:W-:-:S05]  /*14f0*/  VIADD R0, R0, 0x1 ;  /* 0x0000000100007836 */ /* 0x000fca0000000000 */
[----:B------:R-:W-:Y:S01]  /*1500*/  ISETP.NE.AND P0, PT, R0, RZ, PT ;  /* 0x000000ff0000720c */ /* 0x000fe20003f05270 */
[----:B0-----:R-:W-:Y:S01]  /*1510*/  VIADD R16, R16, 0x8 ;  /* 0x0000000810107836 */ /* 0x001fe20000000000 */
[----:B-1----:R-:W-:-:S11]  /*1520*/  DADD R18, R4, R18 ;  /* 0x0000000004127229 */ /* 0x002fd60000000012 */
[----:B------:R-:W-:Y:S05]  /*1530*/  @P0 BRA `(.L_x_620) ;  /* 0xfffffffc00e80947 */ /* 0x000fea000383ffff */
.L_x_617:
[----:B------:R-:W1:Y:S01]  /*1540*/  LDCU.U8 UR4, c[0x0][0x3a8] ;  /* 0x00007500ff0477ac */ /* 0x000e620008000000 */
[----:B0-----:R-:W-:Y:S01]  /*1550*/  IMAD.MOV.U32 R4, RZ, RZ, 0x1 ;  /* 0x00000001ff047424 */ /* 0x001fe200078e00ff */
[----:B------:R-:W-:Y:S01]  /*1560*/  FSETP.GEU.AND P1, PT, |R19|, 6.5827683646048100446e-37, PT ;  /* 0x036000001300780b */ /* 0x000fe20003f2e200 */
[----:B------:R-:W0:Y:S01]  /*1570*/  LDCU.64 UR6, c[0x0][0x3a0] ;  /* 0x00007400ff0677ac */ /* 0x000e220008000a00 */
[----:B-1----:R-:W-:-:S04]  /*1580*/  UPRMT UR4, UR4, 0x8880, URZ ;  /* 0x0000888004047896 */ /* 0x002fc800080000ff */
[----:B------:R-:W-:-:S04]  /*1590*/  UISETP.NE.AND UP0, UPT, UR4, URZ, UPT ;  /* 0x000000ff0400728c */ /* 0x000fc8000bf05270 */
[----:B0-----:R-:W-:-:S04]  /*15a0*/  USEL UR4, UR6, 0x1, UP0 ;  /* 0x0000000106047887 */ /* 0x001fc80008000000 */
[----:B------:R-:W-:-:S09]  /*15b0*/  UIMAD UR4, UR4, UR7, URZ ;  /* 0x00000007040472a4 */ /* 0x000fd2000f8e02ff */
[----:B------:R-:W0:Y:S08]  /*15c0*/  I2F.F64 R6, UR4 ;  /* 0x0000000400067d12 */ /* 0x000e300008201c00 */
[----:B0-----:R-:W0:Y:S02]  /*15d0*/  MUFU.RCP64H R5, R7 ;  /* 0x0000000700057308 */ /* 0x001e240000001800 */
[----:B0-----:R-:W-:-:S08]  /*15e0*/  DFMA R8, -R6, R4, 1 ;  /* 0x3ff000000608742b */ /* 0x001fd00000000104 */
        /* <DEDUP_REMOVED lines=11> */
[----:B------:R-:W-:Y:S05]  /*16a0*/  CALL.REL.NOINC `($__internal_3_$__cuda_sm20_div_rn_f64_full) ;  /* 0x00000000001c7944 */ /* 0x000fea0003c00000 */
[----:B------:R-:W-:Y:S02]  /*16b0*/  IMAD.MOV.U32 R4, RZ, RZ, R14 ;  /* 0x000000ffff047224 */ /* 0x000fe400078e000e */
[----:B------:R-:W-:-:S07]  /*16c0*/  IMAD.MOV.U32 R5, RZ, RZ, R15 ;  /* 0x000000ffff057224 */ /* 0x000fce00078e000f */
.L_x_621:
[----:B------:R-:W0:Y:S02]  /*16d0*/  LDC.64 R6, c[0x0][0x380] ;  /* 0x0000e000ff067b82 */ /* 0x000e240000000a00 */
[----:B0-----:R-:W-:-:S04]  /*16e0*/  LEA R6, P0, R2, R6, 0x3 ;  /* 0x0000000602067211 */ /* 0x001fc800078018ff */
[----:B------:R-:W-:-:S05]  /*16f0*/  LEA.HI.X R7, R2, R7, RZ, 0x3, P0 ;  /* 0x0000000702077211 */ /* 0x000fca00000f1cff */
[----:B------:R-:W-:Y:S01]  /*1700*/  STG.E.64 desc[UR36][R6.64], R4 ;  /* 0x0000000406007986 */ /* 0x000fe2000c101b24 */
[----:B------:R-:W-:Y:S05]  /*1710*/  EXIT ;  /* 0x000000000000794d */ /* 0x000fea0003800000 */
        .weak           $__internal_3_$__cuda_sm20_div_rn_f64_full
        .type           $__internal_3_$__cuda_sm20_div_rn_f64_full,@function
        .size           $__internal_3_$__cuda_sm20_div_rn_f64_full,(.L_x_646 - $__internal_3_$__cuda_sm20_div_rn_f64_full)
$__internal_3_$__cuda_sm20_div_rn_f64_full:
        /* <DEDUP_REMOVED lines=12> */
[----:B------:R-:W-:Y:S01]  /*17e0*/  IMAD.MOV.U32 R9, RZ, RZ, R19 ;  /* 0x000000ffff097224 */ /* 0x000fe200078e0013 */
[----:B------:R-:W-:-:S04]  /*17f0*/  MOV R8, R18 ;  /* 0x0000001200087202 */ /* 0x000fc80000000f00 */
        /* <DEDUP_REMOVED lines=18> */
.L_x_622:
        /* <DEDUP_REMOVED lines=15> */
[----:B------:R-:W-:Y:S02]  /*1a10*/  IMAD.IADD R3, R8, 0x1, -R3 ;  /* 0x0000000108037824 */ /* 0x000fe400078e0a03 */
[----:B------:R-:W-:Y:S02]  /*1a20*/  IMAD.MOV.U32 R8, RZ, RZ, RZ ;  /* 0x000000ffff087224 */ /* 0x000fe400078e00ff */
        /* <DEDUP_REMOVED lines=20> */
.L_x_623:
        /* <DEDUP_REMOVED lines=16> */
.L_x_626:
[----:B------:R-:W-:Y:S01]  /*1c70*/  LOP3.LUT R15, R7, 0x80000, RZ, 0xfc, !PT ;  /* 0x00080000070f7812 */ /* 0x000fe200078efcff */
[----:B------:R-:W-:Y:S01]  /*1c80*/  IMAD.MOV.U32 R14, RZ, RZ, R6 ;  /* 0x000000ffff0e7224 */ /* 0x000fe200078e0006 */
[----:B------:R-:W-:Y:S06]  /*1c90*/  BRA `(.L_x_624) ;  /* 0x0000000000087947 */ /* 0x000fec0003800000 */
.L_x_625:
[----:B------:R-:W-:Y:S01]  /*1ca0*/  LOP3.LUT R15, R9, 0x80000, RZ, 0xfc, !PT ;  /* 0x00080000090f7812 */ /* 0x000fe200078efcff */
[----:B------:R-:W-:-:S07]  /*1cb0*/  IMAD.MOV.U32 R14, RZ, RZ, R8 ;  /* 0x000000ffff0e7224 */ /* 0x000fce00078e0008 */
.L_x_624:
[----:B------:R-:W-:Y:S02]  /*1cc0*/  IMAD.MOV.U32 R4, RZ, RZ, R0 ;  /* 0x000000ffff047224 */ /* 0x000fe400078e0000 */
[----:B------:R-:W-:-:S04]  /*1cd0*/  IMAD.MOV.U32 R5, RZ, RZ, 0x0 ;  /* 0x00000000ff057424 */ /* 0x000fc800078e00ff */
[----:B------:R-:W-:Y:S05]  /*1ce0*/  RET.REL.NODEC R4 `(_ZN2at6native51_GLOBAL__N__eebb21b7_18_MultiMarginLoss_cu_b86932df30MultiMarginLoss_forward_kernelILi1EdEEvPT0_PKS3_PKlS6_iibS3_) ;  /* 0xffffffe004c47950 */ /* 0x000fea0003c3ffff */
.L_x_627:
        /* <DEDUP_REMOVED lines=9> */
.L_x_646:


//--------------------- .nv.global.init           --------------------------
	.section	.nv.global.init,"aw",@progbits
.nv.global.init:
	.type		__unnamed_1,@object
	.size		__unnamed_1,(__unnamed_5 - __unnamed_1)
__unnamed_1:
        /*0000*/ 	.byte	0x4d, 0x75, 0x6c, 0x74, 0x69, 0x4d, 0x61, 0x72, 0x67, 0x69, 0x6e, 0x4c, 0x6f, 0x73, 0x73, 0x5f
        /*0010*/ 	.byte	0x66, 0x6f, 0x72, 0x77, 0x61, 0x72, 0x64, 0x5f, 0x6b, 0x65, 0x72, 0x6e, 0x65, 0x6c, 0x00
	.type		__unnamed_5,@object
	.size		__unnamed_5,(__unnamed_3 - __unnamed_5)
__unnamed_5:
        /*001f*/ 	.byte	0x4d, 0x75, 0x6c, 0x74, 0x69, 0x4d, 0x61, 0x72, 0x67, 0x69, 0x6e, 0x4c, 0x6f, 0x73, 0x73, 0x5f
        /*002f*/ 	.byte	0x66, 0x6f, 0x72, 0x77, 0x61, 0x72, 0x64, 0x5f, 0x6b, 0x65, 0x72, 0x6e, 0x65, 0x6c, 0x00
	.type		__unnamed_3,@object
	.size		__unnamed_3,(__unnamed_7 - __unnamed_3)
__unnamed_3:
        /*003e*/ 	.byte	0x4d, 0x75, 0x6c, 0x74, 0x69, 0x4d, 0x61, 0x72, 0x67, 0x69, 0x6e, 0x4c, 0x6f, 0x73, 0x73, 0x5f
        /*004e*/ 	.byte	0x66, 0x6f, 0x72, 0x77, 0x61, 0x72, 0x64, 0x5f, 0x6b, 0x65, 0x72, 0x6e, 0x65, 0x6c, 0x00
	.type		__unnamed_7,@object
	.size		__unnamed_7,(__unnamed_2 - __unnamed_7)
__unnamed_7:
        /*005d*/ 	.byte	0x4d, 0x75, 0x6c, 0x74, 0x69, 0x4d, 0x61, 0x72, 0x67, 0x69, 0x6e, 0x4c, 0x6f, 0x73, 0x73, 0x5f
        /*006d*/ 	.byte	0x66, 0x6f, 0x72, 0x77, 0x61, 0x72, 0x64, 0x5f, 0x6b, 0x65, 0x72, 0x6e, 0x65, 0x6c, 0x00
	.type		__unnamed_2,@object
	.size		__unnamed_2,(__unnamed_6 - __unnamed_2)
__unnamed_2:
        /*007c*/ 	.byte	0x4d, 0x75, 0x6c, 0x74, 0x69, 0x4d, 0x61, 0x72, 0x67, 0x69, 0x6e, 0x4c, 0x6f, 0x73, 0x73, 0x5f
        /*008c*/ 	.byte	0x66, 0x6f, 0x72, 0x77, 0x61, 0x72, 0x64, 0x5f, 0x6b, 0x65, 0x72, 0x6e, 0x65, 0x6c, 0x00
	.type		__unnamed_6,@object
	.size		__unnamed_6,(__unnamed_4 - __unnamed_6)
__unnamed_6:
        /*009b*/ 	.byte	0x4d, 0x75, 0x6c, 0x74, 0x69, 0x4d, 0x61, 0x72, 0x67, 0x69, 0x6e, 0x4c, 0x6f, 0x73, 0x73, 0x5f
        /*00ab*/ 	.byte	0x66, 0x6f, 0x72, 0x77, 0x61, 0x72, 0x64, 0x5f, 0x6b, 0x65, 0x72, 0x6e, 0x65, 0x6c, 0x00
	.type		__unnamed_4,@object
	.size		__unnamed_4,(__unnamed_8 - __unnamed_4)
__unnamed_4:
        /*00ba*/ 	.byte	0x4d, 0x75, 0x6c, 0x74, 0x69, 0x4d, 0x61, 0x72, 0x67, 0x69, 0x6e, 0x4c, 0x6f, 0x73, 0x73, 0x5f
        /*00ca*/ 	.byte	0x66, 0x6f, 0x72, 0x77, 0x61, 0x72, 0x64, 0x5f, 0x6b, 0x65, 0x72, 0x6e, 0x65, 0x6c, 0x00
	.type		__unnamed_8,@object
	.size		__unnamed_8,($str - __unnamed_8)
__unnamed_8:
        /*00d9*/ 	.byte	0x4d, 0x75, 0x6c, 0x74, 0x69, 0x4d, 0x61, 0x72, 0x67, 0x69, 0x6e, 0x4c, 0x6f, 0x73, 0x73, 0x5f
        /*00e9*/ 	.byte	0x66, 0x6f, 0x72, 0x77, 0x61, 0x72, 0x64, 0x5f, 0x6b, 0x65, 0x72, 0x6e, 0x65, 0x6c, 0x00
	.type		$str,@object
	.size		$str,($str$1 - $str)
$str:
        /*00f8*/ 	.byte	0x74, 0x61, 0x72, 0x67, 0x65, 0x74, 0x5f, 0x6b, 0x20, 0x3e, 0x3d, 0x20, 0x30, 0x20, 0x26, 0x26
        /*0108*/ 	.byte	0x20, 0x74, 0x61, 0x72, 0x67, 0x65, 0x74, 0x5f, 0x6b, 0x20, 0x3c, 0x20, 0x64, 0x69, 0x6d, 0x20
        /*0118*/ 	.byte	0x26, 0x26, 0x20, 0x22, 0x74, 0x61, 0x72, 0x67, 0x65, 0x74, 0x20, 0x69, 0x6e, 0x64, 0x65, 0x78
        /*0128*/ 	.byte	0x20, 0x69, 0x73, 0x20, 0x6f, 0x75, 0x74, 0x20, 0x6f, 0x66, 0x20, 0x62, 0x6f, 0x75, 0x6e, 0x64
        /*0138*/ 	.byte	0x73, 0x22, 0x00
	.type		$str$1,@object
	.size		$str$1,(.L_37 - $str$1)
$str$1:
        /*013b*/ 	.byte	0x2f, 0x74, 0x6d, 0x70, 0x2f, 0x6f, 0x73, 0x73, 0x5f, 0x6b, 0x65, 0x72, 0x6e, 0x65, 0x6c, 0x73
        /*014b*/ 	.byte	0x5f, 0x73, 0x72, 0x63, 0x2f, 0x70, 0x79, 0x74, 0x6f, 0x72, 0x63, 0x68, 0x2f, 0x61, 0x74, 0x65
        /*015b*/ 	.byte	0x6e, 0x2f, 0x73, 0x72, 0x63, 0x2f, 0x41, 0x54, 0x65, 0x6e, 0x2f, 0x6e, 0x61, 0x74, 0x69, 0x76
        /*016b*/ 	.byte	0x65, 0x2f, 0x63, 0x75, 0x64, 0x61, 0x2f, 0x4d, 0x75, 0x6c, 0x74, 0x69, 0x4d, 0x61, 0x72, 0x67
        /*017b*/ 	.byte	0x69, 0x6e, 0x4c, 0x6f, 0x73, 0x73, 0x2e, 0x63, 0x75, 0x00
.L_37:


//--------------------- .nv.shared._ZN2at6native51_GLOBAL__N__eebb21b7_18_MultiMarginLoss_cu_b86932df31MultiMarginLoss_backward_kernelILi2EN3c108BFloat16EEEvPT0_PKS5_S8_PKlS8_iibS5_b --------------------------
	.section	.nv.shared._ZN2at6native51_GLOBAL__N__eebb21b7_18_MultiMarginLoss_cu_b86932df31MultiMarginLoss_backward_kernelILi2EN3c108BFloat16EEEvPT0_PKS5_S8_PKlS8_iibS5_b,"aw",@nobits
	.sectionflags	@""
	.align	4
.nv.shared._ZN2at6native51_GLOBAL__N__eebb21b7_18_MultiMarginLoss_cu_b86932df31MultiMarginLoss_backward_kernelILi2EN3c108BFloat16EEEvPT0_PKS5_S8_PKlS8_iibS5_b:
	.zero		1536


//--------------------- .nv.shared.reserved.0     --------------------------
	.section	.nv.shared.reserved.0,"aw",@nobits
	.weak		__nv_reservedSMEM_offset_0_alias
	.size		__nv_reservedSMEM_offset_0_alias, 0, 64
	.other		__nv_reservedSMEM_offset_0_alias,@"STO_CUDA_RESERVED_SHARED STV_DEFAULT"
__nv_reservedSMEM_offset_0_alias:
	.zero		0
	.zero		64


//--------------------- .nv.global                --------------------------
	.section	.nv.global,"aw",@nobits
.nv.global:
	.type		_ZN49_INTERNAL_eebb21b7_18_MultiMarginLoss_cu_b86932df4cuda3std3__48in_placeE,@object
	.size		_ZN49_INTERNAL_eebb21b7_18_MultiMarginLoss_cu_b86932df4cuda3std3__48in_placeE,(_ZN49_INTERNAL_eebb21b7_18_MultiMarginLoss_cu_b86932df4cuda3std6ranges3__45__cpo8distanceE - _ZN49_INTERNAL_eebb21b7_18_MultiMarginLoss_cu_b86932df4cuda3std3__48in_placeE)
_ZN49_INTERNAL_eebb21b7_18_MultiMarginLoss_cu_b86932df4cuda3std3__48in_placeE:
	.zero		1
	.type		_ZN49_INTERNAL_eebb21b7_18_MultiMarginLoss_cu_b86932df4cuda3std6ranges3__45__cpo8distanceE,@object
	.size		_ZN49_INTERNAL_eebb21b7_18_MultiMarginLoss_cu_b86932df4cuda3std6ranges3__45__cpo8distanceE,(_ZN49_INTERNAL_eebb21b7_18_MultiMarginLoss_cu_b86932df4cuda3std3__45__cpo6cbeginE - _ZN49_INTERNAL_eebb21b7_18_MultiMarginLoss_cu_b86932df4cuda3std6ranges3__45__cpo8distanceE)
_ZN49_INTERNAL_eebb21b7_18_MultiMarginLoss_cu_b86932df4cuda3std6ranges3__45__cpo8distanceE:
	.zero		1
	.type		_ZN49_INTERNAL_eebb21b7_18_MultiMarginLoss_cu_b86932df4cuda3std3__45__cpo6cbeginE,@object
	.size		_ZN49_INTERNAL_eebb21b7_18_MultiMarginLoss_cu_b86932df4cuda3std3__45__cpo6cbeginE,(_ZN49_INTERNAL_eebb21b7_18_MultiMarginLoss_cu_b86932df4cuda3std6ranges3__45__cpo7advanceE - _ZN49_INTERNAL_eebb21b7_18_MultiMarginLoss_cu_b86932df4cuda3std3__45__cpo6cbeginE)
_ZN49_INTERNAL_eebb21b7_18_MultiMarginLoss_cu_b86932df4cuda3std3__45__cpo6cbeginE:
	.zero		1
	.type		_ZN49_INTERNAL_eebb21b7_18_MultiMarginLoss_cu_b86932df4cuda3std6ranges3__45__cpo7advanceE,@object
	.size		_ZN49_INTERNAL_eebb21b7_18_MultiMarginLoss_cu_b86932df4cuda3std6ranges3__45__cpo7advanceE,(_ZN49_INTERNAL_eebb21b7_18_MultiMarginLoss_cu_b86932df4cuda3std3__45__cpo7crbeginE - _ZN49_INTERNAL_eebb21b7_18_MultiMarginLoss_cu_b86932df4cuda3std6ranges3__45__cpo7advanceE)
_ZN49_INTERNAL_eebb21b7_18_MultiMarginLoss_cu_b86932df4cuda3std6ranges3__45__cpo7advanceE:
	.zero		1
	.type		_ZN49_INTERNAL_eebb21b7_18_MultiMarginLoss_cu_b86932df4cuda3std3__45__cpo7crbeginE,@object
	.size		_ZN49_INTERNAL_eebb21b7_18_MultiMarginLoss_cu_b86932df4cuda3std3__45__cpo7crbeginE,(_ZN49_INTERNAL_eebb21b7_18_MultiMarginLoss_cu_b86932df4cuda3std6ranges3__45__cpo4dataE - _ZN49_INTERNAL_eebb21b7_18_MultiMarginLoss_cu_b86932df4cuda3std3__45__cpo7crbeginE)
_ZN49_INTERNAL_eebb21b7_18_MultiMarginLoss_cu_b86932df4cuda3std3__45__cpo7crbeginE:
	.zero		1
	.type		_ZN49_INTERNAL_eebb21b7_18_MultiMarginLoss_cu_b86932df4cuda3std6ranges3__45__cpo4dataE,@object
	.size		_ZN49_INTERNAL_eebb21b7_18_MultiMarginLoss_cu_b86932df4cuda3std6ranges3__45__cpo4dataE,(_ZN49_INTERNAL_eebb21b7_18_MultiMarginLoss_cu_b86932df4cuda3std6ranges3__45__cpo5beginE - _ZN49_INTERNAL_eebb21b7_18_MultiMarginLoss_cu_b86932df4cuda3std6ranges3__45__cpo4dataE)
_ZN49_INTERNAL_eebb21b7_18_MultiMarginLoss_cu_b86932df4cuda3std6ranges3__45__cpo4dataE:
	.zero		1
	.type		_ZN49_INTERNAL_eebb21b7_18_MultiMarginLoss_cu_b86932df4cuda3std6ranges3__45__cpo5beginE,@object
	.size		_ZN49_INTERNAL_eebb21b7_18_MultiMarginLoss_cu_b86932df4cuda3std6ranges3__45__cpo5beginE,(_ZN49_INTERNAL_eebb21b7_18_MultiMarginLoss_cu_b86932df4cuda3std3__451_GLOBAL__N__eebb21b7_18_MultiMarginLoss_cu_b86932df6ignoreE - _ZN49_INTERNAL_eebb21b7_18_MultiMarginLoss_cu_b86932df4cuda3std6ranges3__45__cpo5beginE)
_ZN49_INTERNAL_eebb21b7_18_MultiMarginLoss_cu_b86932df4cuda3std6ranges3__45__cpo5beginE:
	.zero		1
	.type		_ZN49_INTERNAL_eebb21b7_18_MultiMarginLoss_cu_b86932df4cuda3std3__451_GLOBAL__N__eebb21b7_18_MultiMarginLoss_cu_b86932df6ignoreE,@object
	.size		_ZN49_INTERNAL_eebb21b7_18_MultiMarginLoss_cu_b86932df4cuda3std3__451_GLOBAL__N__eebb21b7_18_MultiMarginLoss_cu_b86932df6ignoreE,(_ZN49_INTERNAL_eebb21b7_18_MultiMarginLoss_cu_b86932df4cuda3std6ranges3__45__cpo4sizeE - _ZN49_INTERNAL_eebb21b7_18_MultiMarginLoss_cu_b86932df4cuda3std3__451_GLOBAL__N__eebb21b7_18_MultiMarginLoss_cu_b86932df6ignoreE)
_ZN49_INTERNAL_eebb21b7_18_MultiMarginLoss_cu_b86932df4cuda3std3__451_GLOBAL__N__eebb21b7_18_MultiMarginLoss_cu_b86932df6ignoreE:
	.zero		1
	.type		_ZN49_INTERNAL_eebb21b7_18_MultiMarginLoss_cu_b86932df4cuda3std6ranges3__45__cpo4sizeE,@object
	.size		_ZN49_INTERNAL_eebb21b7_18_MultiMarginLoss_cu_b86932df4cuda3std6ranges3__45__cpo4sizeE,(_ZN49_INTERNAL_eebb21b7_18_MultiMarginLoss_cu_b86932df4cuda3std3__45__cpo5beginE - _ZN49_INTERNAL_eebb21b7_18_MultiMarginLoss_cu_b86932df4cuda3std6ranges3__45__cpo4sizeE)
_ZN49_INTERNAL_eebb21b7_18_MultiMarginLoss_cu_b86932df4cuda3std6ranges3__45__cpo4sizeE:
	.zero		1
	.type		_ZN49_INTERNAL_eebb21b7_18_MultiMarginLoss_cu_b86932df4cuda3std3__45__cpo5beginE,@object
	.size		_ZN49_INTERNAL_eebb21b7_18_MultiMarginLoss_cu_b86932df4cuda3std3__45__cpo5beginE,(_ZN49_INTERNAL_eebb21b7_18_MultiMarginLoss_cu_b86932df4cuda3std6ranges3__45__cpo6cbeginE - _ZN49_INTERNAL_eebb21b7_18_MultiMarginLoss_cu_b86932df4cuda3std3__45__cpo5beginE)
_ZN49_INTERNAL_eebb21b7_18_MultiMarginLoss_cu_b86932df4cuda3std3__45__cpo5beginE:
	.zero		1
	.type		_ZN49_INTERNAL_eebb21b7_18_MultiMarginLoss_cu_b86932df4cuda3std6ranges3__45__cpo6cbeginE,@object
	.size		_ZN49_INTERNAL_eebb21b7_18_MultiMarginLoss_cu_b86932df4cuda3std6ranges3__45__cpo6cbeginE,(_ZN49_INTERNAL_eebb21b7_18_MultiMarginLoss_cu_b86932df4cuda3std3__45__cpo6rbeginE - _ZN49_INTERNAL_eebb21b7_18_MultiMarginLoss_cu_b86932df4cuda3std6ranges3__45__cpo6cbeginE)
_ZN49_INTERNAL_eebb21b7_18_MultiMarginLoss_cu_b86932df4cuda3std6ranges3__45__cpo6cbeginE:
	.zero		1
	.type		_ZN49_INTERNAL_eebb21b7_18_MultiMarginLoss_cu_b86932df4cuda3std3__45__cpo6rbeginE,@object
	.size		_ZN49_INTERNAL_eebb21b7_18_MultiMarginLoss_cu_b86932df4cuda3std3__45__cpo6rbeginE,(_ZN49_INTERNAL_eebb21b7_18_MultiMarginLoss_cu_b86932df4cuda3std6ranges3__45__cpo4nextE - _ZN49_INTERNAL_eebb21b7_18_MultiMarginLoss_cu_b86932df4cuda3std3__45__cpo6rbeginE)
_ZN49_INTERNAL_eebb21b7_18_MultiMarginLoss_cu_b86932df4cuda3std3__45__cpo6rbeginE:
	.zero		1
	.type		_ZN49_INTERNAL_eebb21b7_18_MultiMarginLoss_cu_b86932df4cuda3std6ranges3__45__cpo4nextE,@object
	.size		_ZN49_INTERNAL_eebb21b7_18_MultiMarginLoss_cu_b86932df4cuda3std6ranges3__45__cpo4nextE,(_ZN49_INTERNAL_eebb21b7_18_MultiMarginLoss_cu_b86932df4cuda3std6ranges3__45__cpo4swapE - _ZN49_INTERNAL_eebb21b7_18_MultiMarginLoss_cu_b86932df4cuda3std6ranges3__45__cpo4nextE)
_ZN49_INTERNAL_eebb21b7_18_MultiMarginLoss_cu_b86932df4cuda3std6ranges3__45__cpo4nextE:
	.zero		1
	.type		_ZN49_INTERNAL_eebb21b7_18_MultiMarginLoss_cu_b86932df4cuda3std6ranges3__45__cpo4swapE,@object
	.size		_ZN49_INTERNAL_eebb21b7_18_MultiMarginLoss_cu_b86932df4cuda3std6ranges3__45__cpo4swapE,(_ZN49_INTERNAL_eebb21b7_18_MultiMarginLoss_cu_b86932df4cuda3std3__420unreachable_sentinelE - _ZN49_INTERNAL_eebb21b7_18_MultiMarginLoss_cu_b86932df4cuda3std6ranges3__45__cpo4swapE)
_ZN49_INTERNAL_eebb21b7_18_MultiMarginLoss_cu_b86932df4cuda3std6ranges3__45__cpo4swapE:
	.zero		1
	.type		_ZN49_INTERNAL_eebb21b7_18_MultiMarginLoss_cu_b86932df4cuda3std3__420unreachable_sentinelE,@object
	.size		_ZN49_INTERNAL_eebb21b7_18_MultiMarginLoss_cu_b86932df4cuda3std3__420unreachable_sentinelE,(_ZN49_INTERNAL_eebb21b7_18_MultiMarginLoss_cu_b86932df6thrust24THRUST_300001_SM_1000_NS6system6detail10sequential3seqE - _ZN49_INTERNAL_eebb21b7_18_MultiMarginLoss_cu_b86932df4cuda3std3__420unreachable_sentinelE)
_ZN49_INTERNAL_eebb21b7_18_MultiMarginLoss_cu_b86932df4cuda3std3__420unreachable_sentinelE:
	.zero		1
	.type		_ZN49_INTERNAL_eebb21b7_18_MultiMarginLoss_cu_b86932df6thrust24THRUST_300001_SM_1000_NS6system6detail10sequential3seqE,@object
	.size		_ZN49_INTERNAL_eebb21b7_18_MultiMarginLoss_cu_b86932df6thrust24THRUST_300001_SM_1000_NS6system6detail10sequential3seqE,(_ZN49_INTERNAL_eebb21b7_18_MultiMarginLoss_cu_b86932df4cuda3std3__45__cpo4cendE - _ZN49_INTERNAL_eebb21b7_18_MultiMarginLoss_cu_b86932df6thrust24THRUST_300001_SM_1000_NS6system6detail10sequential3seqE)
_ZN49_INTERNAL_eebb21b7_18_MultiMarginLoss_cu_b86932df6thrust24THRUST_300001_SM_1000_NS6system6detail10sequential3seqE:
	.zero		1
	.type		_ZN49_INTERNAL_eebb21b7_18_MultiMarginLoss_cu_b86932df4cuda3std3__45__cpo4cendE,@object
	.size		_ZN49_INTERNAL_eebb21b7_18_MultiMarginLoss_cu_b86932df4cuda3std3__45__cpo4cendE,(_ZN49_INTERNAL_eebb21b7_18_MultiMarginLoss_cu_b86932df4cuda3std6ranges3__45__cpo9iter_swapE - _ZN49_INTERNAL_eebb21b7_18_MultiMarginLoss_cu_b86932df4cuda3std3__45__cpo4cendE)
_ZN49_INTERNAL_eebb21b7_18_MultiMarginLoss_cu_b86932df4cuda3std3__45__cpo4cendE:
	.zero		1
	.type		_ZN49_INTERNAL_eebb21b7_18_MultiMarginLoss_cu_b86932df4cuda3std6ranges3__45__cpo9iter_swapE,@object
	.size		_ZN49_INTERNAL_eebb21b7_18_MultiMarginLoss_cu_b86932df4cuda3std6ranges3__45__cpo9iter_swapE,(_ZN49_INTERNAL_eebb21b7_18_MultiMarginLoss_cu_b86932df4cuda3std3__45__cpo5crendE - _ZN49_INTERNAL_eebb21b7_18_MultiMarginLoss_cu_b86932df4cuda3std6ranges3__45__cpo9iter_swapE)
_ZN49_INTERNAL_eebb21b7_18_MultiMarginLoss_cu_b86932df4cuda3std6ranges3__45__cpo9iter_swapE:
	.zero		1
	.type		_ZN49_INTERNAL_eebb21b7_18_MultiMarginLoss_cu_b86932df4cuda3std3__45__cpo5crendE,@object
	.size		_ZN49_INTERNAL_eebb21b7_18_MultiMarginLoss_cu_b86932df4cuda3std3__45__cpo5crendE,(_ZN49_INTERNAL_eebb21b7_18_MultiMarginLoss_cu_b86932df4cuda3std6ranges3__45__cpo5cdataE - _ZN49_INTERNAL_eebb21b7_18_MultiMarginLoss_cu_b86932df4cuda3std3__45__cpo5crendE)
_ZN49_INTERNAL_eebb21b7_18_MultiMarginLoss_cu_b86932df4cuda3std3__45__cpo5crendE:
	.zero		1
	.type		_ZN49_INTERNAL_eebb21b7_18_MultiMarginLoss_cu_b86932df4cuda3std6ranges3__45__cpo5cdataE,@object
	.size		_ZN49_INTERNAL_eebb21b7_18_MultiMarginLoss_cu_b86932df4cuda3std6ranges3__45__cpo5cdataE,(_ZN49_INTERNAL_eebb21b7_18_MultiMarginLoss_cu_b86932df4cuda3std6ranges3__45__cpo3endE - _ZN49_INTERNAL_eebb21b7_18_MultiMarginLoss_cu_b86932df4cuda3std6ranges3__45__cpo5cdataE)
_ZN49_INTERNAL_eebb21b7_18_MultiMarginLoss_cu_b86932df4cuda3std6ranges3__45__cpo5cdataE:
	.zero		1
	.type		_ZN49_INTERNAL_eebb21b7_18_MultiMarginLoss_cu_b86932df4cuda3std6ranges3__45__cpo3endE,@object
	.size		_ZN49_INTERNAL_eebb21b7_18_MultiMarginLoss_cu_b86932df4cuda3std6ranges3__45__cpo3endE,(_ZN49_INTERNAL_eebb21b7_18_MultiMarginLoss_cu_b86932df4cuda3std3__419piecewise_constructE - _ZN49_INTERNAL_eebb21b7_18_MultiMarginLoss_cu_b86932df4cuda3std6ranges3__45__cpo3endE)
_ZN49_INTERNAL_eebb21b7_18_MultiMarginLoss_cu_b86932df4cuda3std6ranges3__45__cpo3endE:
	.zero		1
	.type		_ZN49_INTERNAL_eebb21b7_18_MultiMarginLoss_cu_b86932df4cuda3std3__419piecewise_constructE,@object
	.size		_ZN49_INTERNAL_eebb21b7_18_MultiMarginLoss_cu_b86932df4cuda3std3__419piecewise_constructE,(_ZN49_INTERNAL_eebb21b7_18_MultiMarginLoss_cu_b86932df4cuda3std6ranges3__45__cpo5ssizeE - _ZN49_INTERNAL_eebb21b7_18_MultiMarginLoss_cu_b86932df4cuda3std3__419piecewise_constructE)
_ZN49_INTERNAL_eebb21b7_18_MultiMarginLoss_cu_b86932df4cuda3std3__419piecewise_constructE:
	.zero		1
	.type		_ZN49_INTERNAL_eebb21b7_18_MultiMarginLoss_cu_b86932df4cuda3std6ranges3__45__cpo5ssizeE,@object
	.size		_ZN49_INTERNAL_eebb21b7_18_MultiMarginLoss_cu_b86932df4cuda3std6ranges3__45__cpo5ssizeE,(_ZN49_INTERNAL_eebb21b7_18_MultiMarginLoss_cu_b86932df4cuda3std3__45__cpo3endE - _ZN49_INTERNAL_eebb21b7_18_MultiMarginLoss_cu_b86932df4cuda3std6ranges3__45__cpo5ssizeE)
_ZN49_INTERNAL_eebb21b7_18_MultiMarginLoss_cu_b86932df4cuda3std6ranges3__45__cpo5ssizeE:
	.zero		1
	.type		_ZN49_INTERNAL_eebb21b7_18_MultiMarginLoss_cu_b86932df4cuda3std3__45__cpo3endE,@object
	.size		_ZN49_INTERNAL_eebb21b7_18_MultiMarginLoss_cu_b86932df4cuda3std3__45__cpo3endE,(_ZN49_INTERNAL_eebb21b7_18_MultiMarginLoss_cu_b86932df4cuda3std6ranges3__45__cpo4cendE - _ZN49_INTERNAL_eebb21b7_18_MultiMarginLoss_cu_b86932df4cuda3std3__45__cpo3endE)
_ZN49_INTERNAL_eebb21b7_18_MultiMarginLoss_cu_b86932df4cuda3std3__45__cpo3endE:
	.zero		1
	.type		_ZN49_INTERNAL_eebb21b7_18_MultiMarginLoss_cu_b86932df4cuda3std6ranges3__45__cpo4cendE,@object
	.size		_ZN49_INTERNAL_eebb21b7_18_MultiMarginLoss_cu_b86932df4cuda3std6ranges3__45__cpo4cendE,(_ZN49_INTERNAL_eebb21b7_18_MultiMarginLoss_cu_b86932df4cuda3std3__45__cpo4rendE - _ZN49_INTERNAL_eebb21b7_18_MultiMarginLoss_cu_b86932df4cuda3std6ranges3__45__cpo4cendE)
_ZN49_INTERNAL_eebb21b7_18_MultiMarginLoss_cu_b86932df4cuda3std6ranges3__45__cpo4cendE:
	.zero		1
	.type		_ZN49_INTERNAL_eebb21b7_18_MultiMarginLoss_cu_b86932df4cuda3std3__45__cpo4rendE,@object
	.size		_ZN49_INTERNAL_eebb21b7_18_MultiMarginLoss_cu_b86932df4cuda3std3__45__cpo4rendE,(_ZN49_INTERNAL_eebb21b7_18_MultiMarginLoss_cu_b86932df4cuda3std6ranges3__45__cpo4prevE - _ZN49_INTERNAL_eebb21b7_18_MultiMarginLoss_cu_b86932df4cuda3std3__45__cpo4rendE)
_ZN49_INTERNAL_eebb21b7_18_MultiMarginLoss_cu_b86932df4cuda3std3__45__cpo4rendE:
	.zero		1
	.type		_ZN49_INTERNAL_eebb21b7_18_MultiMarginLoss_cu_b86932df4cuda3std6ranges3__45__cpo4prevE,@object
	.size		_ZN49_INTERNAL_eebb21b7_18_MultiMarginLoss_cu_b86932df4cuda3std6ranges3__45__cpo4prevE,(_ZN49_INTERNAL_eebb21b7_18_MultiMarginLoss_cu_b86932df4cuda3std6ranges3__45__cpo9iter_moveE - _ZN49_INTERNAL_eebb21b7_18_MultiMarginLoss_cu_b86932df4cuda3std6ranges3__45__cpo4prevE)
_ZN49_INTERNAL_eebb21b7_18_MultiMarginLoss_cu_b86932df4cuda3std6ranges3__45__cpo4prevE:
	.zero		1
	.type		_ZN49_INTERNAL_eebb21b7_18_MultiMarginLoss_cu_b86932df4cuda3std6ranges3__45__cpo9iter_moveE,@object
	.size		_ZN49_INTERNAL_eebb21b7_18_MultiMarginLoss_cu_b86932df4cuda3std6ranges3__45__cpo9iter_moveE,(.L_21 - _ZN49_INTERNAL_eebb21b7_18_MultiMarginLoss_cu_b86932df4cuda3std6ranges3__45__cpo9iter_moveE)
_ZN49_INTERNAL_eebb21b7_18_MultiMarginLoss_cu_b86932df4cuda3std6ranges3__45__cpo9iter_moveE:
	.zero		1
.L_21:


//--------------------- .nv.shared._ZN2at6native51_GLOBAL__N__eebb21b7_18_MultiMarginLoss_cu_b86932df31MultiMarginLoss_backward_kernelILi1EN3c108BFloat16EEEvPT0_PKS5_S8_PKlS8_iibS5_b --------------------------
	.section	.nv.shared._ZN2at6native51_GLOBAL__N__eebb21b7_18_MultiMarginLoss_cu_b86932df31MultiMarginLoss_backward_kernelILi1EN3c108BFloat16EEEvPT0_PKS5_S8_PKlS8_iibS5_b,"aw",@nobits
	.sectionflags	@""
	.align	4
.nv.shared._ZN2at6native51_GLOBAL__N__eebb21b7_18_MultiMarginLoss_cu_b86932df31MultiMarginLoss_backward_kernelILi1EN3c108BFloat16EEEvPT0_PKS5_S8_PKlS8_iibS5_b:
	.zero		1536


//--------------------- .nv.shared._ZN2at6native51_GLOBAL__N__eebb21b7_18_MultiMarginLoss_cu_b86932df31MultiMarginLoss_backward_kernelILi2EN3c104HalfEEEvPT0_PKS5_S8_PKlS8_iibS5_b --------------------------
	.section	.nv.shared._ZN2at6native51_GLOBAL__N__eebb21b7_18_MultiMarginLoss_cu_b86932df31MultiMarginLoss_backward_kernelILi2EN3c104HalfEEEvPT0_PKS5_S8_PKlS8_iibS5_b,"aw",@nobits
	.sectionflags	@""
	.align	4
.nv.shared._ZN2at6native51_GLOBAL__N__eebb21b7_18_MultiMarginLoss_cu_b86932df31MultiMarginLoss_backward_kernelILi2EN3c104HalfEEEvPT0_PKS5_S8_PKlS8_iibS5_b:
	.zero		1536


//--------------------- .nv.shared._ZN2at6native51_GLOBAL__N__eebb21b7_18_MultiMarginLoss_cu_b86932df31MultiMarginLoss_backward_kernelILi1EN3c104HalfEEEvPT0_PKS5_S8_PKlS8_iibS5_b --------------------------
	.section	.nv.shared._ZN2at6native51_GLOBAL__N__eebb21b7_18_MultiMarginLoss_cu_b86932df31MultiMarginLoss_backward_kernelILi1EN3c104HalfEEEvPT0_PKS5_S8_PKlS8_iibS5_b,"aw",@nobits
	.sectionflags	@""
	.align	4
.nv.shared._ZN2at6native51_GLOBAL__N__eebb21b7_18_MultiMarginLoss_cu_b86932df31MultiMarginLoss_backward_kernelILi1EN3c104HalfEEEvPT0_PKS5_S8_PKlS8_iibS5_b:
	.zero		1536


//--------------------- .nv.shared._ZN2at6native51_GLOBAL__N__eebb21b7_18_MultiMarginLoss_cu_b86932df31MultiMarginLoss_backward_kernelILi2EfEEvPT0_PKS3_S6_PKlS6_iibS3_b --------------------------
	.section	.nv.shared._ZN2at6native51_GLOBAL__N__eebb21b7_18_MultiMarginLoss_cu_b86932df31MultiMarginLoss_backward_kernelILi2EfEEvPT0_PKS3_S6_PKlS6_iibS3_b,"aw",@nobits
	.sectionflags	@""
	.align	4
.nv.shared._ZN2at6native51_GLOBAL__N__eebb21b7_18_MultiMarginLoss_cu_b86932df31MultiMarginLoss_backward_kernelILi2EfEEvPT0_PKS3_S6_PKlS6_iibS3_b:
	.zero		1536


//--------------------- .nv.shared._ZN2at6native51_GLOBAL__N__eebb21b7_18_MultiMarginLoss_cu_b86932df31MultiMarginLoss_backward_kernelILi1EfEEvPT0_PKS3_S6_PKlS6_iibS3_b --------------------------
	.section	.nv.shared._ZN2at6native51_GLOBAL__N__eebb21b7_18_MultiMarginLoss_cu_b86932df31MultiMarginLoss_backward_kernelILi1EfEEvPT0_PKS3_S6_PKlS6_iibS3_b,"aw",@nobits
	.sectionflags	@""
	.align	4
.nv.shared._ZN2at6native51_GLOBAL__N__eebb21b7_18_MultiMarginLoss_cu_b86932df31MultiMarginLoss_backward_kernelILi1EfEEvPT0_PKS3_S6_PKlS6_iibS3_b:
	.zero		1536


//--------------------- .nv.shared._ZN2at6native51_GLOBAL__N__eebb21b7_18_MultiMarginLoss_cu_b86932df31MultiMarginLoss_backward_kernelILi2EdEEvPT0_PKS3_S6_PKlS6_iibS3_b --------------------------
	.section	.nv.shared._ZN2at6native51_GLOBAL__N__eebb21b7_18_MultiMarginLoss_cu_b86932df31MultiMarginLoss_backward_kernelILi2EdEEvPT0_PKS3_S6_PKlS6_iibS3_b,"aw",@nobits
	.sectionflags	@""
	.align	8
.nv.shared._ZN2at6native51_GLOBAL__N__eebb21b7_18_MultiMarginLoss_cu_b86932df31MultiMarginLoss_backward_kernelILi2EdEEvPT0_PKS3_S6_PKlS6_iibS3_b:
	.zero		2048


//--------------------- .nv.shared._ZN2at6native51_GLOBAL__N__eebb21b7_18_MultiMarginLoss_cu_b86932df31MultiMarginLoss_backward_kernelILi1EdEEvPT0_PKS3_S6_PKlS6_iibS3_b --------------------------
	.section	.nv.shared._ZN2at6native51_GLOBAL__N__eebb21b7_18_MultiMarginLoss_cu_b86932df31MultiMarginLoss_backward_kernelILi1EdEEvPT0_PKS3_S6_PKlS6_iibS3_b,"aw",@nobits
	.sectionflags	@""
	.align	8
.nv.shared._ZN2at6native51_GLOBAL__N__eebb21b7_18_MultiMarginLoss_cu_b86932df31MultiMarginLoss_backward_kernelILi1EdEEvPT0_PKS3_S6_PKlS6_iibS3_b:
	.zero		2048


//--------------------- .nv.shared._ZN2at6native51_GLOBAL__N__eebb21b7_18_MultiMarginLoss_cu_b86932df30MultiMarginLoss_forward_kernelILi2EN3c108BFloat16EEEvPT0_PKS5_PKlS8_iibS5_ --------------------------
	.section	.nv.shared._ZN2at6native51_GLOBAL__N__eebb21b7_18_MultiMarginLoss_cu_b86932df30MultiMarginLoss_forward_kernelILi2EN3c108BFloat16EEEvPT0_PKS5_PKlS8_iibS5_,"aw",@nobits
	.sectionflags	@""
	.align	4
.nv.shared._ZN2at6native51_GLOBAL__N__eebb21b7_18_MultiMarginLoss_cu_b86932df30MultiMarginLoss_forward_kernelILi2EN3c108BFloat16EEEvPT0_PKS5_PKlS8_iibS5_:
	.zero		1536


//--------------------- .nv.shared._ZN2at6native51_GLOBAL__N__eebb21b7_18_MultiMarginLoss_cu_b86932df30MultiMarginLoss_forward_kernelILi1EN3c108BFloat16EEEvPT0_PKS5_PKlS8_iibS5_ --------------------------
	.section	.nv.shared._ZN2at6native51_GLOBAL__N__eebb21b7_18_MultiMarginLoss_cu_b86932df30MultiMarginLoss_forward_kernelILi1EN3c108BFloat16EEEvPT0_PKS5_PKlS8_iibS5_,"aw",@nobits
	.sectionflags	@""
	.align	4
.nv.shared._ZN2at6native51_GLOBAL__N__eebb21b7_18_MultiMarginLoss_cu_b86932df30MultiMarginLoss_forward_kernelILi1EN3c108BFloat16EEEvPT0_PKS5_PKlS8_iibS5_:
	.zero		1536


//--------------------- .nv.shared._ZN2at6native51_GLOBAL__N__eebb21b7_18_MultiMarginLoss_cu_b86932df30MultiMarginLoss_forward_kernelILi2EN3c104HalfEEEvPT0_PKS5_PKlS8_iibS5_ --------------------------
	.section	.nv.shared._ZN2at6native51_GLOBAL__N__eebb21b7_18_MultiMarginLoss_cu_b86932df30MultiMarginLoss_forward_kernelILi2EN3c104HalfEEEvPT0_PKS5_PKlS8_iibS5_,"aw",@nobits
	.sectionflags	@""
	.align	4
.nv.shared._ZN2at6native51_GLOBAL__N__eebb21b7_18_MultiMarginLoss_cu_b86932df30MultiMarginLoss_forward_kernelILi2EN3c104HalfEEEvPT0_PKS5_PKlS8_iibS5_:
	.zero		1536


//--------------------- .nv.shared._ZN2at6native51_GLOBAL__N__eebb21b7_18_MultiMarginLoss_cu_b86932df30MultiMarginLoss_forward_kernelILi1EN3c104HalfEEEvPT0_PKS5_PKlS8_iibS5_ --------------------------
	.section	.nv.shared._ZN2at6native51_GLOBAL__N__eebb21b7_18_MultiMarginLoss_cu_b86932df30MultiMarginLoss_forward_kernelILi1EN3c104HalfEEEvPT0_PKS5_PKlS8_iibS5_,"aw",@nobits
	.sectionflags	@""
	.align	4
.nv.shared._ZN2at6native51_GLOBAL__N__eebb21b7_18_MultiMarginLoss_cu_b86932df30MultiMarginLoss_forward_kernelILi1EN3c104HalfEEEvPT0_PKS5_PKlS8_iibS5_:
	.zero		1536


//--------------------- .nv.shared._ZN2at6native51_GLOBAL__N__eebb21b7_18_MultiMarginLoss_cu_b86932df30MultiMarginLoss_forward_kernelILi2EfEEvPT0_PKS3_PKlS6_iibS3_ --------------------------
	.section	.nv.shared._ZN2at6native51_GLOBAL__N__eebb21b7_18_MultiMarginLoss_cu_b86932df30MultiMarginLoss_forward_kernelILi2EfEEvPT0_PKS3_PKlS6_iibS3_,"aw",@nobits
	.sectionflags	@""
	.align	4
.nv.shared._ZN2at6native51_GLOBAL__N__eebb21b7_18_MultiMarginLoss_cu_b86932df30MultiMarginLoss_forward_kernelILi2EfEEvPT0_PKS3_PKlS6_iibS3_:
	.zero		1536


//--------------------- .nv.shared._ZN2at6native51_GLOBAL__N__eebb21b7_18_MultiMarginLoss_cu_b86932df30MultiMarginLoss_forward_kernelILi1EfEEvPT0_PKS3_PKlS6_iibS3_ --------------------------
	.section	.nv.shared._ZN2at6native51_GLOBAL__N__eebb21b7_18_MultiMarginLoss_cu_b86932df30MultiMarginLoss_forward_kernelILi1EfEEvPT0_PKS3_PKlS6_iibS3_,"aw",@nobits
	.sectionflags	@""
	.align	4
.nv.shared._ZN2at6native51_GLOBAL__N__eebb21b7_18_MultiMarginLoss_cu_b86932df30MultiMarginLoss_forward_kernelILi1EfEEvPT0_PKS3_PKlS6_iibS3_:
	.zero		1536


//--------------------- .nv.shared._ZN2at6native51_GLOBAL__N__eebb21b7_18_MultiMarginLoss_cu_b86932df30MultiMarginLoss_forward_kernelILi2EdEEvPT0_PKS3_PKlS6_iibS3_ --------------------------
	.section	.nv.shared._ZN2at6native51_GLOBAL__N__eebb21b7_18_MultiMarginLoss_cu_b86932df30MultiMarginLoss_forward_kernelILi2EdEEvPT0_PKS3_PKlS6_iibS3_,"aw",@nobits
	.sectionflags	@""
	.align	8
.nv.shared._ZN2at6native51_GLOBAL__N__eebb21b7_18_MultiMarginLoss_cu_b86932df30MultiMarginLoss_forward_kernelILi2EdEEvPT0_PKS3_PKlS6_iibS3_:
	.zero		2048


//--------------------- .nv.shared._ZN2at6native51_GLOBAL__N__eebb21b7_18_MultiMarginLoss_cu_b86932df30MultiMarginLoss_forward_kernelILi1EdEEvPT0_PKS3_PKlS6_iibS3_ --------------------------
	.section	.nv.shared._ZN2at6native51_GLOBAL__N__eebb21b7_18_MultiMarginLoss_cu_b86932df30MultiMarginLoss_forward_kernelILi1EdEEvPT0_PKS3_PKlS6_iibS3_,"aw",@nobits
	.sectionflags	@""
	.align	8
.nv.shared._ZN2at6native51_GLOBAL__N__eebb21b7_18_MultiMarginLoss_cu_b86932df30MultiMarginLoss_forward_kernelILi1EdEEvPT0_PKS3_PKlS6_iibS3_:
	.zero		2048


//--------------------- .nv.constant0._ZN2at6native51_GLOBAL__N__eebb21b7_18_MultiMarginLoss_cu_b86932df31MultiMarginLoss_backward_kernelILi2EN3c108BFloat16EEEvPT0_PKS5_S8_PKlS8_iibS5_b --------------------------
	.section	.nv.constant0._ZN2at6native51_GLOBAL__N__eebb21b7_18_MultiMarginLoss_cu_b86932df31MultiMarginLoss_backward_kernelILi2EN3c108BFloat16EEEvPT0_PKS5_S8_PKlS8_iibS5_b,"a",@progbits
	.sectionflags	@""
	.align	4
.nv.constant0._ZN2at6native51_GLOBAL__N__eebb21b7_18_MultiMarginLoss_cu_b86932df31MultiMarginLoss_backward_kernelILi2EN3c108BFloat16EEEvPT0_PKS5_S8_PKlS8_iibS5_b:
	.zero		949


//--------------------- .nv.constant0._ZN2at6native51_GLOBAL__N__eebb21b7_18_MultiMarginLoss_cu_b86932df31MultiMarginLoss_backward_kernelILi1EN3c108BFloat16EEEvPT0_PKS5_S8_PKlS8_iibS5_b --------------------------
	.section	.nv.constant0._ZN2at6native51_GLOBAL__N__eebb21b7_18_MultiMarginLoss_cu_b86932df31MultiMarginLoss_backward_kernelILi1EN3c108BFloat16EEEvPT0_PKS5_S8_PKlS8_iibS5_b,"a",@progbits
	.sectionflags	@""
	.align	4
.nv.constant0._ZN2at6native51_GLOBAL__N__eebb21b7_18_MultiMarginLoss_cu_b86932df31MultiMarginLoss_backward_kernelILi1EN3c108BFloat16EEEvPT0_PKS5_S8_PKlS8_iibS5_b:
	.zero		949


//--------------------- .nv.constant0._ZN2at6native51_GLOBAL__N__eebb21b7_18_MultiMarginLoss_cu_b86932df31MultiMarginLoss_backward_kernelILi2EN3c104HalfEEEvPT0_PKS5_S8_PKlS8_iibS5_b --------------------------
	.section	.nv.constant0._ZN2at6native51_GLOBAL__N__eebb21b7_18_MultiMarginLoss_cu_b86932df31MultiMarginLoss_backward_kernelILi2EN3c104HalfEEEvPT0_PKS5_S8_PKlS8_iibS5_b,"a",@progbits
	.sectionflags	@""
	.align	4
.nv.constant0._ZN2at6native51_GLOBAL__N__eebb21b7_18_MultiMarginLoss_cu_b86932df31MultiMarginLoss_backward_kernelILi2EN3c104HalfEEEvPT0_PKS5_S8_PKlS8_iibS5_b:
	.zero		949


//--------------------- .nv.constant0._ZN2at6native51_GLOBAL__N__eebb21b7_18_MultiMarginLoss_cu_b86932df31MultiMarginLoss_backward_kernelILi1EN3c104HalfEEEvPT0_PKS5_S8_PKlS8_iibS5_b --------------------------
	.section	.nv.constant0._ZN2at6native51_GLOBAL__N__eebb21b7_18_MultiMarginLoss_cu_b86932df31MultiMarginLoss_backward_kernelILi1EN3c104HalfEEEvPT0_PKS5_S8_PKlS8_iibS5_b,"a",@progbits
	.sectionflags	@""
	.align	4
.nv.constant0._ZN2at6native51_GLOBAL__N__eebb21b7_18_MultiMarginLoss_cu_b86932df31MultiMarginLoss_backward_kernelILi1EN3c104HalfEEEvPT0_PKS5_S8_PKlS8_iibS5_b:
	.zero		949


//--------------------- .nv.constant0._ZN2at6native51_GLOBAL__N__eebb21b7_18_MultiMarginLoss_cu_b86932df31MultiMarginLoss_backward_kernelILi2EfEEvPT0_PKS3_S6_PKlS6_iibS3_b --------------------------
	.section	.nv.constant0._ZN2at6native51_GLOBAL__N__eebb21b7_18_MultiMarginLoss_cu_b86932df31MultiMarginLoss_backward_kernelILi2EfEEvPT0_PKS3_S6_PKlS6_iibS3_b,"a",@progbits
	.sectionflags	@""
	.align	4
.nv.constant0._ZN2at6native51_GLOBAL__N__eebb21b7_18_MultiMarginLoss_cu_b86932df31MultiMarginLoss_backward_kernelILi2EfEEvPT0_PKS3_S6_PKlS6_iibS3_b:
	.zero		953


//--------------------- .nv.constant0._ZN2at6native51_GLOBAL__N__eebb21b7_18_MultiMarginLoss_cu_b86932df31MultiMarginLoss_backward_kernelILi1EfEEvPT0_PKS3_S6_PKlS6_iibS3_b --------------------------
	.section	.nv.constant0._ZN2at6native51_GLOBAL__N__eebb21b7_18_MultiMarginLoss_cu_b86932df31MultiMarginLoss_backward_kernelILi1EfEEvPT0_PKS3_S6_PKlS6_iibS3_b,"a",@progbits
	.sectionflags	@""
	.align	4
.nv.constant0._ZN2at6native51_GLOBAL__N__eebb21b7_18_MultiMarginLoss_cu_b86932df31MultiMarginLoss_backward_kernelILi1EfEEvPT0_PKS3_S6_PKlS6_iibS3_b:
	.zero		953


//--------------------- .nv.constant0._ZN2at6native51_GLOBAL__N__eebb21b7_18_MultiMarginLoss_cu_b86932df31MultiMarginLoss_backward_kernelILi2EdEEvPT0_PKS3_S6_PKlS6_iibS3_b --------------------------
	.section	.nv.constant0._ZN2at6native51_GLOBAL__N__eebb21b7_18_MultiMarginLoss_cu_b86932df31MultiMarginLoss_backward_kernelILi2EdEEvPT0_PKS3_S6_PKlS6_iibS3_b,"a",@progbits
	.sectionflags	@""
	.align	4
.nv.constant0._ZN2at6native51_GLOBAL__N__eebb21b7_18_MultiMarginLoss_cu_b86932df31MultiMarginLoss_backward_kernelILi2EdEEvPT0_PKS3_S6_PKlS6_iibS3_b:
	.zero		961


//--------------------- .nv.constant0._ZN2at6native51_GLOBAL__N__eebb21b7_18_MultiMarginLoss_cu_b86932df31MultiMarginLoss_backward_kernelILi1EdEEvPT0_PKS3_S6_PKlS6_iibS3_b --------------------------
	.section	.nv.constant0._ZN2at6native51_GLOBAL__N__eebb21b7_18_MultiMarginLoss_cu_b86932df31MultiMarginLoss_backward_kernelILi1EdEEvPT0_PKS3_S6_PKlS6_iibS3_b,"a",@progbits
	.sectionflags	@""
	.align	4
.nv.constant0._ZN2at6native51_GLOBAL__N__eebb21b7_18_MultiMarginLoss_cu_b86932df31MultiMarginLoss_backward_kernelILi1EdEEvPT0_PKS3_S6_PKlS6_iibS3_b:
	.zero		961


//--------------------- .nv.constant0._ZN2at6native51_GLOBAL__N__eebb21b7_18_MultiMarginLoss_cu_b86932df30MultiMarginLoss_forward_kernelILi2EN3c108BFloat16EEEvPT0_PKS5_PKlS8_iibS5_ --------------------------
	.section	.nv.constant0._ZN2at6native51_GLOBAL__N__eebb21b7_18_MultiMarginLoss_cu_b86932df30MultiMarginLoss_forward_kernelILi2EN3c108BFloat16EEEvPT0_PKS5_PKlS8_iibS5_,"a",@progbits
	.sectionflags	@""
	.align	4
.nv.constant0._ZN2at6native51_GLOBAL__N__eebb21b7_18_MultiMarginLoss_cu_b86932df30MultiMarginLoss_forward_kernelILi2EN3c108BFloat16EEEvPT0_PKS5_PKlS8_iibS5_:
	.zero		940


//--------------------- .nv.constant0._ZN2at6native51_GLOBAL__N__eebb21b7_18_MultiMarginLoss_cu_b86932df30MultiMarginLoss_forward_kernelILi1EN3c108BFloat16EEEvPT0_PKS5_PKlS8_iibS5_ --------------------------
	.section	.nv.constant0._ZN2at6native51_GLOBAL__N__eebb21b7_18_MultiMarginLoss_cu_b86932df30MultiMarginLoss_forward_kernelILi1EN3c108BFloat16EEEvPT0_PKS5_PKlS8_iibS5_,"a",@progbits
	.sectionflags	@""
	.align	4
.nv.constant0._ZN2at6native51_GLOBAL__N__eebb21b7_18_MultiMarginLoss_cu_b86932df30MultiMarginLoss_forward_kernelILi1EN3c108BFloat16EEEvPT0_PKS5_PKlS8_iibS5_:
	.zero		940


//--------------------- .nv.constant0._ZN2at6native51_GLOBAL__N__eebb21b7_18_MultiMarginLoss_cu_b86932df30MultiMarginLoss_forward_kernelILi2EN3c104HalfEEEvPT0_PKS5_PKlS8_iibS5_ --------------------------
	.section	.nv.constant0._ZN2at6native51_GLOBAL__N__eebb21b7_18_MultiMarginLoss_cu_b86932df30MultiMarginLoss_forward_kernelILi2EN3c104HalfEEEvPT0_PKS5_PKlS8_iibS5_,"a",@progbits
	.sectionflags	@""
	.align	4
.nv.constant0._ZN2at6native51_GLOBAL__N__eebb21b7_18_MultiMarginLoss_cu_b86932df30MultiMarginLoss_forward_kernelILi2EN3c104HalfEEEvPT0_PKS5_PKlS8_iibS5_:
	.zero		940


//--------------------- .nv.constant0._ZN2at6native51_GLOBAL__N__eebb21b7_18_MultiMarginLoss_cu_b86932df30MultiMarginLoss_forward_kernelILi1EN3c104HalfEEEvPT0_PKS5_PKlS8_iibS5_ --------------------------
	.section	.nv.constant0._ZN2at6native51_GLOBAL__N__eebb21b7_18_MultiMarginLoss_cu_b86932df30MultiMarginLoss_forward_kernelILi1EN3c104HalfEEEvPT0_PKS5_PKlS8_iibS5_,"a",@progbits
	.sectionflags	@""
	.align	4
.nv.constant0._ZN2at6native51_GLOBAL__N__eebb21b7_18_MultiMarginLoss_cu_b86932df30MultiMarginLoss_forward_kernelILi1EN3c104HalfEEEvPT0_PKS5_PKlS8_iibS5_:
	.zero		940


//--------------------- .nv.constant0._ZN2at6native51_GLOBAL__N__eebb21b7_18_MultiMarginLoss_cu_b86932df30MultiMarginLoss_forward_kernelILi2EfEEvPT0_PKS3_PKlS6_iibS3_ --------------------------
	.section	.nv.constant0._ZN2at6native51_GLOBAL__N__eebb21b7_18_MultiMarginLoss_cu_b86932df30MultiMarginLoss_forward_kernelILi2EfEEvPT0_PKS3_PKlS6_iibS3_,"a",@progbits
	.sectionflags	@""
	.align	4
.nv.constant0._ZN2at6native51_GLOBAL__N__eebb21b7_18_MultiMarginLoss_cu_b86932df30MultiMarginLoss_forward_kernelILi2EfEEvPT0_PKS3_PKlS6_iibS3_:
	.zero		944


//--------------------- .nv.constant0._ZN2at6native51_GLOBAL__N__eebb21b7_18_MultiMarginLoss_cu_b86932df30MultiMarginLoss_forward_kernelILi1EfEEvPT0_PKS3_PKlS6_iibS3_ --------------------------
	.section	.nv.constant0._ZN2at6native51_GLOBAL__N__eebb21b7_18_MultiMarginLoss_cu_b86932df30MultiMarginLoss_forward_kernelILi1EfEEvPT0_PKS3_PKlS6_iibS3_,"a",@progbits
	.sectionflags	@""
	.align	4
.nv.constant0._ZN2at6native51_GLOBAL__N__eebb21b7_18_MultiMarginLoss_cu_b86932df30MultiMarginLoss_forward_kernelILi1EfEEvPT0_PKS3_PKlS6_iibS3_:
	.zero		944


//--------------------- .nv.constant0._ZN2at6native51_GLOBAL__N__eebb21b7_18_MultiMarginLoss_cu_b86932df30MultiMarginLoss_forward_kernelILi2EdEEvPT0_PKS3_PKlS6_iibS3_ --------------------------
	.section	.nv.constant0._ZN2at6native51_GLOBAL__N__eebb21b7_18_MultiMarginLoss_cu_b86932df30MultiMarginLoss_forward_kernelILi2EdEEvPT0_PKS3_PKlS6_iibS3_,"a",@progbits
	.sectionflags	@""
	.align	4
.nv.constant0._ZN2at6native51_GLOBAL__N__eebb21b7_18_MultiMarginLoss_cu_b86932df30MultiMarginLoss_forward_kernelILi2EdEEvPT0_PKS3_PKlS6_iibS3_:
	.zero		952


//--------------------- .nv.constant0._ZN2at6native51_GLOBAL__N__eebb21b7_18_MultiMarginLoss_cu_b86932df30MultiMarginLoss_forward_kernelILi1EdEEvPT0_PKS3_PKlS6_iibS3_ --------------------------
	.section	.nv.constant0._ZN2at6native51_GLOBAL__N__eebb21b7_18_MultiMarginLoss_cu_b86932df30MultiMarginLoss_forward_kernelILi1EdEEvPT0_PKS3_PKlS6_iibS3_,"a",@progbits
	.sectionflags	@""
	.align	4
.nv.constant0._ZN2at6native51_GLOBAL__N__eebb21b7_18_MultiMarginLoss_cu_b86932df30MultiMarginLoss_forward_kernelILi1EdEEvPT0_PKS3_PKlS6_iibS3_:
	.zero		952


//--------------------- SYMBOLS --------------------------

	.type		.nv.reservedSmem.offset0,@object
	.size		.nv.reservedSmem.offset0,0x4
	.type		.nv.reservedSmem.cap,@object
	.size		.nv.reservedSmem.cap,0x4
	.type		__assertfail,@function
